	.target	sm_90a

	.elftype	@"ET_EXEC"


//--------------------- .note.nv.tkinfo           --------------------------
	.section	.note.nv.tkinfo,"",@"SHT_NOTE"
	.sectionflags	@"SHF_NOTE_NV_TKINFO"
	.tkinfo
        /*0018*/ 	.word	0x00000002
        /*0030*/ 	.string	""
        /*0030*/ 	.string	"ptxas"
        /*0030*/ 	.string	"Cuda compilation tools, release 13.0, V13.0.88"
        /*0030*/ 	.string	"Build cuda_13.0.r13.0/compiler.36424714_0"
        /*0030*/ 	.string	"-arch sm_90a -m 64 "



//--------------------- .note.nv.cuinfo           --------------------------
	.section	.note.nv.cuinfo,"",@"SHT_NOTE"
	.sectionflags	@"SHF_NOTE_NV_CUINFO"
        /*0018*/ 	.short	0x0002
        /*001a*/ 	.short	0x005a
        /*001c*/ 	.short	0x0082
	.zero		2


//--------------------- .nv.info                  --------------------------
	.section	.nv.info,"",@"SHT_CUDA_INFO"
	.align	4


	//----- nvinfo : EIATTR_REGCOUNT
	.align		4
        /*0000*/ 	.byte	0x04, 0x2f
        /*0002*/ 	.short	(.L_12 - .L_11)
	.align		4
.L_11:
        /*0004*/ 	.word	index@(_ZN7cutlass13device_kernelIN5flash19enable_sm80_to_sm89INS1_16FlashAttnFwdSm80INS1_25CollectiveMainloopFwdSm80ILi8ELi1ELb0EN4cute5tupleIJNS5_1CILi128EEENS7_ILi48EEENS7_ILi256EEEEEELi256ENS_10bfloat16_tEfNS_4arch4Sm80ELb1ELb0ELb0ELb1ELb0ELb1ELb1ELb1EEENS1_21CollectiveEpilogueFwdINS6_IJS8_SA_S9_EEENS6_IJNS7_ILi1EEESI_SI_EEESC_SE_Li256ELb1ELb1ELb1ELb0EEENS1_36VarlenDynamicPersistentTileSchedulerILi128ELi48ELi256ELi256ELb1ELb1ELb0ELb1ELb1ELb1EEEEEEEEEvNT_6ParamsE)
        /*0008*/ 	.word	0x00000004


	//----- nvinfo : EIATTR_FRAME_SIZE
	.align		4
.L_12:
        /*000c*/ 	.byte	0x04, 0x11
        /*000e*/ 	.short	(.L_14 - .L_13)
	.align		4
.L_13:
        /*0010*/ 	.word	index@(_ZN7cutlass13device_kernelIN5flash19enable_sm80_to_sm89INS1_16FlashAttnFwdSm80INS1_25CollectiveMainloopFwdSm80ILi8ELi1ELb0EN4cute5tupleIJNS5_1CILi128EEENS7_ILi48EEENS7_ILi256EEEEEELi256ENS_10bfloat16_tEfNS_4arch4Sm80ELb1ELb0ELb0ELb1ELb0ELb1ELb1ELb1EEENS1_21CollectiveEpilogueFwdINS6_IJS8_SA_S9_EEENS6_IJNS7_ILi1EEESI_SI_EEESC_SE_Li256ELb1ELb1ELb1ELb0EEENS1_36VarlenDynamicPersistentTileSchedulerILi128ELi48ELi256ELi256ELb1ELb1ELb0ELb1ELb1ELb1EEEEEEEEEvNT_6ParamsE)
        /*0014*/ 	.word	0x00000000


	//----- nvinfo : EIATTR_REGCOUNT
	.align		4
.L_14:
        /*0018*/ 	.byte	0x04, 0x2f
        /*001a*/ 	.short	(.L_16 - .L_15)
	.align		4
.L_15:
        /*001c*/ 	.word	index@(_ZN7cutlass13device_kernelIN5flash19enable_sm80_to_sm89INS1_16FlashAttnFwdSm80INS1_25CollectiveMainloopFwdSm80ILi8ELi1ELb0EN4cute5tupleIJNS5_1CILi128EEENS7_ILi64EEENS7_ILi256EEEEEELi256ENS_10bfloat16_tEfNS_4arch4Sm80ELb1ELb0ELb0ELb1ELb0ELb0ELb1ELb1EEENS1_21CollectiveEpilogueFwdINS6_IJS8_SA_S9_EEENS6_IJNS7_ILi1EEESI_SI_EEESC_SE_Li256ELb1ELb1ELb1ELb0EEENS1_36VarlenDynamicPersistentTileSchedulerILi128ELi64ELi256ELi256ELb1ELb1ELb0ELb1ELb1ELb1EEEEEEEEEvNT_6ParamsE)
        /*0020*/ 	.word	0x00000004


	//----- nvinfo : EIATTR_FRAME_SIZE
	.align		4
.L_16:
        /*0024*/ 	.byte	0x04, 0x11
        /*0026*/ 	.short	(.L_18 - .L_17)
	.align		4
.L_17:
        /*0028*/ 	.word	index@(_ZN7cutlass13device_kernelIN5flash19enable_sm80_to_sm89INS1_16FlashAttnFwdSm80INS1_25CollectiveMainloopFwdSm80ILi8ELi1ELb0EN4cute5tupleIJNS5_1CILi128EEENS7_ILi64EEENS7_ILi256EEEEEELi256ENS_10bfloat16_tEfNS_4arch4Sm80ELb1ELb0ELb0ELb1ELb0ELb0ELb1ELb1EEENS1_21CollectiveEpilogueFwdINS6_IJS8_SA_S9_EEENS6_IJNS7_ILi1EEESI_SI_EEESC_SE_Li256ELb1ELb1ELb1ELb0EEENS1_36VarlenDynamicPersistentTileSchedulerILi128ELi64ELi256ELi256ELb1ELb1ELb0ELb1ELb1ELb1EEEEEEEEEvNT_6ParamsE)
        /*002c*/ 	.word	0x00000000


	//----- nvinfo : EIATTR_REGCOUNT
	.align		4
.L_18:
        /*0030*/ 	.byte	0x04, 0x2f
        /*0032*/ 	.short	(.L_20 - .L_19)
	.align		4
.L_19:
        /*0034*/ 	.word	index@(_ZN7cutlass13device_kernelIN5flash19enable_sm80_to_sm89INS1_16FlashAttnFwdSm80INS1_25CollectiveMainloopFwdSm80ILi8ELi1ELb0EN4cute5tupleIJNS5_1CILi128EEENS7_ILi96EEENS7_ILi256EEEEEELi256ENS_10bfloat16_tEfNS_4arch4Sm80ELb1ELb0ELb0ELb0ELb0ELb0ELb1ELb1EEENS1_21CollectiveEpilogueFwdINS6_IJS8_SA_S9_EEENS6_IJNS7_ILi1EEESI_SI_EEESC_SE_Li256ELb0ELb1ELb1ELb0EEENS1_30DynamicPersistentTileSchedulerILi256ELi256ELb1ELb1ELb0EEEEEEEEEvNT_6ParamsE)
        /*0038*/ 	.word	0x00000004


	//----- nvinfo : EIATTR_FRAME_SIZE
	.align		4
.L_20:
        /*003c*/ 	.byte	0x04, 0x11
        /*003e*/ 	.short	(.L_22 - .L_21)
	.align		4
.L_21:
        /*0040*/ 	.word	index@(_ZN7cutlass13device_kernelIN5flash19enable_sm80_to_sm89INS1_16FlashAttnFwdSm80INS1_25CollectiveMainloopFwdSm80ILi8ELi1ELb0EN4cute5tupleIJNS5_1CILi128EEENS7_ILi96EEENS7_ILi256EEEEEELi256ENS_10bfloat16_tEfNS_4arch4Sm80ELb1ELb0ELb0ELb0ELb0ELb0ELb1ELb1EEENS1_21CollectiveEpilogueFwdINS6_IJS8_SA_S9_EEENS6_IJNS7_ILi1EEESI_SI_EEESC_SE_Li256ELb0ELb1ELb1ELb0EEENS1_30DynamicPersistentTileSchedulerILi256ELi256ELb1ELb1ELb0EEEEEEEEEvNT_6ParamsE)
        /*0044*/ 	.word	0x00000000


	//----- nvinfo : EIATTR_REGCOUNT
	.align		4
.L_22:
        /*0048*/ 	.byte	0x04, 0x2f
        /*004a*/ 	.short	(.L_24 - .L_23)
	.align		4
.L_23:
        /*004c*/ 	.word	index@(_ZN7cutlass13device_kernelIN5flash19enable_sm80_to_sm89INS1_16FlashAttnFwdSm80INS1_25CollectiveMainloopFwdSm80ILi8ELi1ELb0EN4cute5tupleIJNS5_1CILi128EEENS7_ILi48EEENS7_ILi256EEEEEELi256ENS_10bfloat16_tEfNS_4arch4Sm80ELb0ELb1ELb0ELb1ELb0ELb1ELb1ELb1EEENS1_21CollectiveEpilogueFwdINS6_IJS8_SA_S9_EEENS6_IJNS7_ILi1EEESI_SI_EEESC_SE_Li256ELb1ELb1ELb1ELb0EEENS1_36VarlenDynamicPersistentTileSchedulerILi128ELi48ELi256ELi256ELb1ELb1ELb0ELb1ELb0ELb1EEEEEEEEEvNT_6ParamsE)
        /*0050*/ 	.word	0x00000004


	//----- nvinfo : EIATTR_FRAME_SIZE
	.align		4
.L_24:
        /*0054*/ 	.byte	0x04, 0x11
        /*0056*/ 	.short	(.L_26 - .L_25)
	.align		4
.L_25:
        /*0058*/ 	.word	index@(_ZN7cutlass13device_kernelIN5flash19enable_sm80_to_sm89INS1_16FlashAttnFwdSm80INS1_25CollectiveMainloopFwdSm80ILi8ELi1ELb0EN4cute5tupleIJNS5_1CILi128EEENS7_ILi48EEENS7_ILi256EEEEEELi256ENS_10bfloat16_tEfNS_4arch4Sm80ELb0ELb1ELb0ELb1ELb0ELb1ELb1ELb1EEENS1_21CollectiveEpilogueFwdINS6_IJS8_SA_S9_EEENS6_IJNS7_ILi1EEESI_SI_EEESC_SE_Li256ELb1ELb1ELb1ELb0EEENS1_36VarlenDynamicPersistentTileSchedulerILi128ELi48ELi256ELi256ELb1ELb1ELb0ELb1ELb0ELb1EEEEEEEEEvNT_6ParamsE)
        /*005c*/ 	.word	0x00000000


	//----- nvinfo : EIATTR_REGCOUNT
	.align		4
.L_26:
        /*0060*/ 	.byte	0x04, 0x2f
        /*0062*/ 	.short	(.L_28 - .L_27)
	.align		4
.L_27:
        /*0064*/ 	.word	index@(_ZN7cutlass13device_kernelIN5flash19enable_sm80_to_sm89INS1_16FlashAttnFwdSm80INS1_25CollectiveMainloopFwdSm80ILi8ELi1ELb0EN4cute5tupleIJNS5_1CILi128EEENS7_ILi64EEENS7_ILi256EEEEEELi256ENS_10bfloat16_tEfNS_4arch4Sm80ELb0ELb1ELb0ELb1ELb0ELb0ELb1ELb1EEENS1_21CollectiveEpilogueFwdINS6_IJS8_SA_S9_EEENS6_IJNS7_ILi1EEESI_SI_EEESC_SE_Li256ELb1ELb1ELb1ELb0EEENS1_36VarlenDynamicPersistentTileSchedulerILi128ELi64ELi256ELi256ELb1ELb1ELb0ELb1ELb0ELb1EEEEEEEEEvNT_6ParamsE)
        /*0068*/ 	.word	0x00000004


	//----- nvinfo : EIATTR_FRAME_SIZE
	.align		4
.L_28:
        /*006c*/ 	.byte	0x04, 0x11
        /*006e*/ 	.short	(.L_30 - .L_29)
	.align		4
.L_29:
        /*0070*/ 	.word	index@(_ZN7cutlass13device_kernelIN5flash19enable_sm80_to_sm89INS1_16FlashAttnFwdSm80INS1_25CollectiveMainloopFwdSm80ILi8ELi1ELb0EN4cute5tupleIJNS5_1CILi128EEENS7_ILi64EEENS7_ILi256EEEEEELi256ENS_10bfloat16_tEfNS_4arch4Sm80ELb0ELb1ELb0ELb1ELb0ELb0ELb1ELb1EEENS1_21CollectiveEpilogueFwdINS6_IJS8_SA_S9_EEENS6_IJNS7_ILi1EEESI_SI_EEESC_SE_Li256ELb1ELb1ELb1ELb0EEENS1_36VarlenDynamicPersistentTileSchedulerILi128ELi64ELi256ELi256ELb1ELb1ELb0ELb1ELb0ELb1EEEEEEEEEvNT_6ParamsE)
        /*0074*/ 	.word	0x00000000


	//----- nvinfo : EIATTR_REGCOUNT
	.align		4
.L_30:
        /*0078*/ 	.byte	0x04, 0x2f
        /*007a*/ 	.short	(.L_32 - .L_31)
	.align		4
.L_31:
        /*007c*/ 	.word	index@(_ZN7cutlass13device_kernelIN5flash19enable_sm80_to_sm89INS1_16FlashAttnFwdSm80INS1_25CollectiveMainloopFwdSm80ILi8ELi1ELb0EN4cute5tupleIJNS5_1CILi128EEENS7_ILi64EEENS7_ILi256EEEEEELi256ENS_10bfloat16_tEfNS_4arch4Sm80ELb0ELb1ELb0ELb0ELb0ELb0ELb1ELb1EEENS1_21CollectiveEpilogueFwdINS6_IJS8_SA_S9_EEENS6_IJNS7_ILi1EEESI_SI_EEESC_SE_Li256ELb0ELb1ELb1ELb0EEENS1_19SingleTileSchedulerILb0ELb1ELb1ELi128EEEEEEEEEvNT_6ParamsE)
        /*0080*/ 	.word	0x00000004


	//----- nvinfo : EIATTR_FRAME_SIZE
	.align		4
.L_32:
        /*0084*/ 	.byte	0x04, 0x11
        /*0086*/ 	.short	(.L_34 - .L_33)
	.align		4
.L_33:
        /*0088*/ 	.word	index@(_ZN7cutlass13device_kernelIN5flash19enable_sm80_to_sm89INS1_16FlashAttnFwdSm80INS1_25CollectiveMainloopFwdSm80ILi8ELi1ELb0EN4cute5tupleIJNS5_1CILi128EEENS7_ILi64EEENS7_ILi256EEEEEELi256ENS_10bfloat16_tEfNS_4arch4Sm80ELb0ELb1ELb0ELb0ELb0ELb0ELb1ELb1EEENS1_21CollectiveEpilogueFwdINS6_IJS8_SA_S9_EEENS6_IJNS7_ILi1EEESI_SI_EEESC_SE_Li256ELb0ELb1ELb1ELb0EEENS1_19SingleTileSchedulerILb0ELb1ELb1ELi128EEEEEEEEEvNT_6ParamsE)
        /*008c*/ 	.word	0x00000000


	//----- nvinfo : EIATTR_REGCOUNT
	.align		4
.L_34:
        /*0090*/ 	.byte	0x04, 0x2f
        /*0092*/ 	.short	(.L_36 - .L_35)
	.align		4
.L_35:
        /*0094*/ 	.word	index@(_ZN7cutlass13device_kernelIN5flash19enable_sm80_to_sm89INS1_16FlashAttnFwdSm80INS1_25CollectiveMainloopFwdSm80ILi8ELi1ELb0EN4cute5tupleIJNS5_1CILi128EEENS7_ILi48EEENS7_ILi256EEEEEELi256ENS_10bfloat16_tEfNS_4arch4Sm80ELb0ELb0ELb0ELb1ELb0ELb1ELb1ELb1EEENS1_21CollectiveEpilogueFwdINS6_IJS8_SA_S9_EEENS6_IJNS7_ILi1EEESI_SI_EEESC_SE_Li256ELb1ELb1ELb1ELb0EEENS1_36VarlenDynamicPersistentTileSchedulerILi128ELi48ELi256ELi256ELb1ELb1ELb0ELb0ELb1ELb1EEEEEEEEEvNT_6ParamsE)
        /*0098*/ 	.word	0x00000004


	//----- nvinfo : EIATTR_FRAME_SIZE
	.align		4
.L_36:
        /*009c*/ 	.byte	0x04, 0x11
        /*009e*/ 	.short	(.L_38 - .L_37)
	.align		4
.L_37:
        /*00a0*/ 	.word	index@(_ZN7cutlass13device_kernelIN5flash19enable_sm80_to_sm89INS1_16FlashAttnFwdSm80INS1_25CollectiveMainloopFwdSm80ILi8ELi1ELb0EN4cute5tupleIJNS5_1CILi128EEENS7_ILi48EEENS7_ILi256EEEEEELi256ENS_10bfloat16_tEfNS_4arch4Sm80ELb0ELb0ELb0ELb1ELb0ELb1ELb1ELb1EEENS1_21CollectiveEpilogueFwdINS6_IJS8_SA_S9_EEENS6_IJNS7_ILi1EEESI_SI_EEESC_SE_Li256ELb1ELb1ELb1ELb0EEENS1_36VarlenDynamicPersistentTileSchedulerILi128ELi48ELi256ELi256ELb1ELb1ELb0ELb0ELb1ELb1EEEEEEEEEvNT_6ParamsE)
        /*00a4*/ 	.word	0x00000000


	//----- nvinfo : EIATTR_REGCOUNT
	.align		4
.L_38:
        /*00a8*/ 	.byte	0x04, 0x2f
        /*00aa*/ 	.short	(.L_40 - .L_39)
	.align		4
.L_39:
        /*00ac*/ 	.word	index@(_ZN7cutlass13device_kernelIN5flash19enable_sm80_to_sm89INS1_16FlashAttnFwdSm80INS1_25CollectiveMainloopFwdSm80ILi8ELi1ELb0EN4cute5tupleIJNS5_1CILi128EEENS7_ILi64EEENS7_ILi256EEEEEELi256ENS_10bfloat16_tEfNS_4arch4Sm80ELb0ELb0ELb0ELb1ELb0ELb0ELb1ELb1EEENS1_21CollectiveEpilogueFwdINS6_IJS8_SA_S9_EEENS6_IJNS7_ILi1EEESI_SI_EEESC_SE_Li256ELb1ELb1ELb1ELb0EEENS1_36VarlenDynamicPersistentTileSchedulerILi128ELi64ELi256ELi256ELb1ELb1ELb0ELb0ELb1ELb1EEEEEEEEEvNT_6ParamsE)
        /*00b0*/ 	.word	0x00000004


	//----- nvinfo : EIATTR_FRAME_SIZE
	.align		4
.L_40:
        /*00b4*/ 	.byte	0x04, 0x11
        /*00b6*/ 	.short	(.L_42 - .L_41)
	.align		4
.L_41:
        /*00b8*/ 	.word	index@(_ZN7cutlass13device_kernelIN5flash19enable_sm80_to_sm89INS1_16FlashAttnFwdSm80INS1_25CollectiveMainloopFwdSm80ILi8ELi1ELb0EN4cute5tupleIJNS5_1CILi128EEENS7_ILi64EEENS7_ILi256EEEEEELi256ENS_10bfloat16_tEfNS_4arch4Sm80ELb0ELb0ELb0ELb1ELb0ELb0ELb1ELb1EEENS1_21CollectiveEpilogueFwdINS6_IJS8_SA_S9_EEENS6_IJNS7_ILi1EEESI_SI_EEESC_SE_Li256ELb1ELb1ELb1ELb0EEENS1_36VarlenDynamicPersistentTileSchedulerILi128ELi64ELi256ELi256ELb1ELb1ELb0ELb0ELb1ELb1EEEEEEEEEvNT_6ParamsE)
        /*00bc*/ 	.word	0x00000000


	//----- nvinfo : EIATTR_REGCOUNT
	.align		4
.L_42:
        /*00c0*/ 	.byte	0x04, 0x2f
        /*00c2*/ 	.short	(.L_44 - .L_43)
	.align		4
.L_43:
        /*00c4*/ 	.word	index@(_ZN7cutlass13device_kernelIN5flash19enable_sm80_to_sm89INS1_16FlashAttnFwdSm80INS1_25CollectiveMainloopFwdSm80ILi8ELi1ELb0EN4cute5tupleIJNS5_1CILi128EEENS7_ILi96EEENS7_ILi256EEEEEELi256ENS_10bfloat16_tEfNS_4arch4Sm80ELb0ELb0ELb0ELb0ELb0ELb0ELb1ELb1EEENS1_21CollectiveEpilogueFwdINS6_IJS8_SA_S9_EEENS6_IJNS7_ILi1EEESI_SI_EEESC_SE_Li256ELb0ELb1ELb1ELb0EEENS1_19SingleTileSchedulerILb0ELb1ELb1ELi128EEEEEEEEEvNT_6ParamsE)
        /*00c8*/ 	.word	0x00000004


	//----- nvinfo : EIATTR_FRAME_SIZE
	.align		4
.L_44:
        /*00cc*/ 	.byte	0x04, 0x11
        /*00ce*/ 	.short	(.L_46 - .L_45)
	.align		4
.L_45:
        /*00d0*/ 	.word	index@(_ZN7cutlass13device_kernelIN5flash19enable_sm80_to_sm89INS1_16FlashAttnFwdSm80INS1_25CollectiveMainloopFwdSm80ILi8ELi1ELb0EN4cute5tupleIJNS5_1CILi128EEENS7_ILi96EEENS7_ILi256EEEEEELi256ENS_10bfloat16_tEfNS_4arch4Sm80ELb0ELb0ELb0ELb0ELb0ELb0ELb1ELb1EEENS1_21CollectiveEpilogueFwdINS6_IJS8_SA_S9_EEENS6_IJNS7_ILi1EEESI_SI_EEESC_SE_Li256ELb0ELb1ELb1ELb0EEENS1_19SingleTileSchedulerILb0ELb1ELb1ELi128EEEEEEEEEvNT_6ParamsE)
        /*00d4*/ 	.word	0x00000000


	//----- nvinfo : EIATTR_REGCOUNT
	.align		4
.L_46:
        /*00d8*/ 	.byte	0x04, 0x2f
        /*00da*/ 	.short	(.L_48 - .L_47)
	.align		4
.L_47:
        /*00dc*/ 	.word	index@(_ZN7cutlass13device_kernelIN5flash19enable_sm80_to_sm89INS1_16FlashAttnFwdSm80INS1_25CollectiveMainloopFwdSm80ILi8ELi1ELb0EN4cute5tupleIJNS5_1CILi128EEENS7_ILi32EEENS7_ILi256EEEEEELi256ENS_10bfloat16_tEfNS_4arch4Sm80ELb1ELb0ELb0ELb1ELb0ELb1ELb1ELb1EEENS1_21CollectiveEpilogueFwdINS6_IJS8_SA_S9_EEENS6_IJNS7_ILi1EEESI_SI_EEESC_SE_Li256ELb1ELb1ELb1ELb0EEENS1_36VarlenDynamicPersistentTileSchedulerILi128ELi32ELi256ELi256ELb1ELb1ELb0ELb1ELb1ELb1EEEEEEEEEvNT_6ParamsE)
        /*00e0*/ 	.word	0x00000004


	//----- nvinfo : EIATTR_FRAME_SIZE
	.align		4
.L_48:
        /*00e4*/ 	.byte	0x04, 0x11
        /*00e6*/ 	.short	(.L_50 - .L_49)
	.align		4
.L_49:
        /*00e8*/ 	.word	index@(_ZN7cutlass13device_kernelIN5flash19enable_sm80_to_sm89INS1_16FlashAttnFwdSm80INS1_25CollectiveMainloopFwdSm80ILi8ELi1ELb0EN4cute5tupleIJNS5_1CILi128EEENS7_ILi32EEENS7_ILi256EEEEEELi256ENS_10bfloat16_tEfNS_4arch4Sm80ELb1ELb0ELb0ELb1ELb0ELb1ELb1ELb1EEENS1_21CollectiveEpilogueFwdINS6_IJS8_SA_S9_EEENS6_IJNS7_ILi1EEESI_SI_EEESC_SE_Li256ELb1ELb1ELb1ELb0EEENS1_36VarlenDynamicPersistentTileSchedulerILi128ELi32ELi256ELi256ELb1ELb1ELb0ELb1ELb1ELb1EEEEEEEEEvNT_6ParamsE)
        /*00ec*/ 	.word	0x00000000


	//----- nvinfo : EIATTR_REGCOUNT
	.align		4
.L_50:
        /*00f0*/ 	.byte	0x04, 0x2f
        /*00f2*/ 	.short	(.L_52 - .L_51)
	.align		4
.L_51:
        /*00f4*/ 	.word	index@(_ZN7cutlass13device_kernelIN5flash19enable_sm80_to_sm89INS1_16FlashAttnFwdSm80INS1_25CollectiveMainloopFwdSm80ILi8ELi1ELb1EN4cute5tupleIJNS5_1CILi128EEENS7_ILi48EEENS7_ILi256EEEEEELi256ENS_10bfloat16_tEfNS_4arch4Sm80ELb1ELb0ELb0ELb1ELb0ELb0ELb1ELb1EEENS1_21CollectiveEpilogueFwdINS6_IJS8_SA_S9_EEENS6_IJNS7_ILi1EEESI_SI_EEESC_SE_Li256ELb1ELb1ELb1ELb0EEENS1_36VarlenDynamicPersistentTileSchedulerILi128ELi48ELi256ELi256ELb1ELb1ELb0ELb1ELb1ELb1EEEEEEEEEvNT_6ParamsE)
        /*00f8*/ 	.word	0x00000004


	//----- nvinfo : EIATTR_FRAME_SIZE
	.align		4
.L_52:
        /*00fc*/ 	.byte	0x04, 0x11
        /*00fe*/ 	.short	(.L_54 - .L_53)
	.align		4
.L_53:
        /*0100*/ 	.word	index@(_ZN7cutlass13device_kernelIN5flash19enable_sm80_to_sm89INS1_16FlashAttnFwdSm80INS1_25CollectiveMainloopFwdSm80ILi8ELi1ELb1EN4cute5tupleIJNS5_1CILi128EEENS7_ILi48EEENS7_ILi256EEEEEELi256ENS_10bfloat16_tEfNS_4arch4Sm80ELb1ELb0ELb0ELb1ELb0ELb0ELb1ELb1EEENS1_21CollectiveEpilogueFwdINS6_IJS8_SA_S9_EEENS6_IJNS7_ILi1EEESI_SI_EEESC_SE_Li256ELb1ELb1ELb1ELb0EEENS1_36VarlenDynamicPersistentTileSchedulerILi128ELi48ELi256ELi256ELb1ELb1ELb0ELb1ELb1ELb1EEEEEEEEEvNT_6ParamsE)
        /*0104*/ 	.word	0x00000000


	//----- nvinfo : EIATTR_REGCOUNT
	.align		4
.L_54:
        /*0108*/ 	.byte	0x04, 0x2f
        /*010a*/ 	.short	(.L_56 - .L_55)
	.align		4
.L_55:
        /*010c*/ 	.word	index@(_ZN7cutlass13device_kernelIN5flash19enable_sm80_to_sm89INS1_16FlashAttnFwdSm80INS1_25CollectiveMainloopFwdSm80ILi8ELi1ELb1EN4cute5tupleIJNS5_1CILi128EEENS7_ILi64EEENS7_ILi256EEEEEELi256ENS_10bfloat16_tEfNS_4arch4Sm80ELb1ELb0ELb0ELb0ELb0ELb0ELb1ELb1EEENS1_21CollectiveEpilogueFwdINS6_IJS8_SA_S9_EEENS6_IJNS7_ILi1EEESI_SI_EEESC_SE_Li256ELb0ELb1ELb1ELb0EEENS1_30DynamicPersistentTileSchedulerILi256ELi256ELb1ELb1ELb0EEEEEEEEEvNT_6ParamsE)
        /*0110*/ 	.word	0x00000004


	//----- nvinfo : EIATTR_FRAME_SIZE
	.align		4
.L_56:
        /*0114*/ 	.byte	0x04, 0x11
        /*0116*/ 	.short	(.L_58 - .L_57)
	.align		4
.L_57:
        /*0118*/ 	.word	index@(_ZN7cutlass13device_kernelIN5flash19enable_sm80_to_sm89INS1_16FlashAttnFwdSm80INS1_25CollectiveMainloopFwdSm80ILi8ELi1ELb1EN4cute5tupleIJNS5_1CILi128EEENS7_ILi64EEENS7_ILi256EEEEEELi256ENS_10bfloat16_tEfNS_4arch4Sm80ELb1ELb0ELb0ELb0ELb0ELb0ELb1ELb1EEENS1_21CollectiveEpilogueFwdINS6_IJS8_SA_S9_EEENS6_IJNS7_ILi1EEESI_SI_EEESC_SE_Li256ELb0ELb1ELb1ELb0EEENS1_30DynamicPersistentTileSchedulerILi256ELi256ELb1ELb1ELb0EEEEEEEEEvNT_6ParamsE)
        /*011c*/ 	.word	0x00000000


	//----- nvinfo : EIATTR_REGCOUNT
	.align		4
.L_58:
        /*0120*/ 	.byte	0x04, 0x2f
        /*0122*/ 	.short	(.L_60 - .L_59)
	.align		4
.L_59:
        /*0124*/ 	.word	index@(_ZN7cutlass13device_kernelIN5flash19enable_sm80_to_sm89INS1_16FlashAttnFwdSm80INS1_25CollectiveMainloopFwdSm80ILi8ELi1ELb0EN4cute5tupleIJNS5_1CILi128EEENS7_ILi32EEENS7_ILi256EEEEEELi256ENS_10bfloat16_tEfNS_4arch4Sm80ELb0ELb1ELb0ELb1ELb0ELb1ELb1ELb1EEENS1_21CollectiveEpilogueFwdINS6_IJS8_SA_S9_EEENS6_IJNS7_ILi1EEESI_SI_EEESC_SE_Li256ELb1ELb1ELb1ELb0EEENS1_36VarlenDynamicPersistentTileSchedulerILi128ELi32ELi256ELi256ELb1ELb1ELb0ELb1ELb0ELb1EEEEEEEEEvNT_6ParamsE)
        /*0128*/ 	.word	0x00000004


	//----- nvinfo : EIATTR_FRAME_SIZE
	.align		4
.L_60:
        /*012c*/ 	.byte	0x04, 0x11
        /*012e*/ 	.short	(.L_62 - .L_61)
	.align		4
.L_61:
        /*0130*/ 	.word	index@(_ZN7cutlass13device_kernelIN5flash19enable_sm80_to_sm89INS1_16FlashAttnFwdSm80INS1_25CollectiveMainloopFwdSm80ILi8ELi1ELb0EN4cute5tupleIJNS5_1CILi128EEENS7_ILi32EEENS7_ILi256EEEEEELi256ENS_10bfloat16_tEfNS_4arch4Sm80ELb0ELb1ELb0ELb1ELb0ELb1ELb1ELb1EEENS1_21CollectiveEpilogueFwdINS6_IJS8_SA_S9_EEENS6_IJNS7_ILi1EEESI_SI_EEESC_SE_Li256ELb1ELb1ELb1ELb0EEENS1_36VarlenDynamicPersistentTileSchedulerILi128ELi32ELi256ELi256ELb1ELb1ELb0ELb1ELb0ELb1EEEEEEEEEvNT_6ParamsE)
        /*0134*/ 	.word	0x00000000


	//----- nvinfo : EIATTR_REGCOUNT
	.align		4
.L_62:
        /*0138*/ 	.byte	0x04, 0x2f
        /*013a*/ 	.short	(.L_64 - .L_63)
	.align		4
.L_63:
        /*013c*/ 	.word	index@(_ZN7cutlass13device_kernelIN5flash19enable_sm80_to_sm89INS1_16FlashAttnFwdSm80INS1_25CollectiveMainloopFwdSm80ILi8ELi1ELb1EN4cute5tupleIJNS5_1CILi128EEENS7_ILi48EEENS7_ILi256EEEEEELi256ENS_10bfloat16_tEfNS_4arch4Sm80ELb0ELb1ELb0ELb1ELb0ELb0ELb1ELb1EEENS1_21CollectiveEpilogueFwdINS6_IJS8_SA_S9_EEENS6_IJNS7_ILi1EEESI_SI_EEESC_SE_Li256ELb1ELb1ELb1ELb0EEENS1_36VarlenDynamicPersistentTileSchedulerILi128ELi48ELi256ELi256ELb1ELb1ELb0ELb1ELb0ELb1EEEEEEEEEvNT_6ParamsE)
        /*0140*/ 	.word	0x00000004


	//----- nvinfo : EIATTR_FRAME_SIZE
	.align		4
.L_64:
        /*0144*/ 	.byte	0x04, 0x11
        /*0146*/ 	.short	(.L_66 - .L_65)
	.align		4
.L_65:
        /*0148*/ 	.word	index@(_ZN7cutlass13device_kernelIN5flash19enable_sm80_to_sm89INS1_16FlashAttnFwdSm80INS1_25CollectiveMainloopFwdSm80ILi8ELi1ELb1EN4cute5tupleIJNS5_1CILi128EEENS7_ILi48EEENS7_ILi256EEEEEELi256ENS_10bfloat16_tEfNS_4arch4Sm80ELb0ELb1ELb0ELb1ELb0ELb0ELb1ELb1EEENS1_21CollectiveEpilogueFwdINS6_IJS8_SA_S9_EEENS6_IJNS7_ILi1EEESI_SI_EEESC_SE_Li256ELb1ELb1ELb1ELb0EEENS1_36VarlenDynamicPersistentTileSchedulerILi128ELi48ELi256ELi256ELb1ELb1ELb0ELb1ELb0ELb1EEEEEEEEEvNT_6ParamsE)
        /*014c*/ 	.word	0x00000000


	//----- nvinfo : EIATTR_REGCOUNT
	.align		4
.L_66:
        /*0150*/ 	.byte	0x04, 0x2f
        /*0152*/ 	.short	(.L_68 - .L_67)
	.align		4
.L_67:
        /*0154*/ 	.word	index@(_ZN7cutlass13device_kernelIN5flash19enable_sm80_to_sm89INS1_16FlashAttnFwdSm80INS1_25CollectiveMainloopFwdSm80ILi8ELi1ELb1EN4cute5tupleIJNS5_1CILi128EEENS7_ILi48EEENS7_ILi256EEEEEELi256ENS_10bfloat16_tEfNS_4arch4Sm80ELb0ELb1ELb0ELb0ELb0ELb0ELb1ELb1EEENS1_21CollectiveEpilogueFwdINS6_IJS8_SA_S9_EEENS6_IJNS7_ILi1EEESI_SI_EEESC_SE_Li256ELb0ELb1ELb1ELb0EEENS1_19SingleTileSchedulerILb0ELb1ELb1ELi128EEEEEEEEEvNT_6ParamsE)
        /*0158*/ 	.word	0x00000004


	//----- nvinfo : EIATTR_FRAME_SIZE
	.align		4
.L_68:
        /*015c*/ 	.byte	0x04, 0x11
        /*015e*/ 	.short	(.L_70 - .L_69)
	.align		4
.L_69:
        /*0160*/ 	.word	index@(_ZN7cutlass13device_kernelIN5flash19enable_sm80_to_sm89INS1_16FlashAttnFwdSm80INS1_25CollectiveMainloopFwdSm80ILi8ELi1ELb1EN4cute5tupleIJNS5_1CILi128EEENS7_ILi48EEENS7_ILi256EEEEEELi256ENS_10bfloat16_tEfNS_4arch4Sm80ELb0ELb1ELb0ELb0ELb0ELb0ELb1ELb1EEENS1_21CollectiveEpilogueFwdINS6_IJS8_SA_S9_EEENS6_IJNS7_ILi1EEESI_SI_EEESC_SE_Li256ELb0ELb1ELb1ELb0EEENS1_19SingleTileSchedulerILb0ELb1ELb1ELi128EEEEEEEEEvNT_6ParamsE)
        /*0164*/ 	.word	0x00000000


	//----- nvinfo : EIATTR_REGCOUNT
	.align		4
.L_70:
        /*0168*/ 	.byte	0x04, 0x2f
        /*016a*/ 	.short	(.L_72 - .L_71)
	.align		4
.L_71:
        /*016c*/ 	.word	index@(_ZN7cutlass13device_kernelIN5flash19enable_sm80_to_sm89INS1_16FlashAttnFwdSm80INS1_25CollectiveMainloopFwdSm80ILi8ELi1ELb0EN4cute5tupleIJNS5_1CILi128EEENS7_ILi32EEENS7_ILi256EEEEEELi256ENS_10bfloat16_tEfNS_4arch4Sm80ELb0ELb0ELb0ELb1ELb0ELb1ELb1ELb1EEENS1_21CollectiveEpilogueFwdINS6_IJS8_SA_S9_EEENS6_IJNS7_ILi1EEESI_SI_EEESC_SE_Li256ELb1ELb1ELb1ELb0EEENS1_36VarlenDynamicPersistentTileSchedulerILi128ELi32ELi256ELi256ELb1ELb1ELb0ELb0ELb1ELb1EEEEEEEEEvNT_6ParamsE)
        /*0170*/ 	.word	0x00000004


	//----- nvinfo : EIATTR_FRAME_SIZE
	.align		4
.L_72:
        /*0174*/ 	.byte	0x04, 0x11
        /*0176*/ 	.short	(.L_74 - .L_73)
	.align		4
.L_73:
        /*0178*/ 	.word	index@(_ZN7cutlass13device_kernelIN5flash19enable_sm80_to_sm89INS1_16FlashAttnFwdSm80INS1_25CollectiveMainloopFwdSm80ILi8ELi1ELb0EN4cute5tupleIJNS5_1CILi128EEENS7_ILi32EEENS7_ILi256EEEEEELi256ENS_10bfloat16_tEfNS_4arch4Sm80ELb0ELb0ELb0ELb1ELb0ELb1ELb1ELb1EEENS1_21CollectiveEpilogueFwdINS6_IJS8_SA_S9_EEENS6_IJNS7_ILi1EEESI_SI_EEESC_SE_Li256ELb1ELb1ELb1ELb0EEENS1_36VarlenDynamicPersistentTileSchedulerILi128ELi32ELi256ELi256ELb1ELb1ELb0ELb0ELb1ELb1EEEEEEEEEvNT_6ParamsE)
        /*017c*/ 	.word	0x00000000


	//----- nvinfo : EIATTR_REGCOUNT
	.align		4
.L_74:
        /*0180*/ 	.byte	0x04, 0x2f
        /*0182*/ 	.short	(.L_76 - .L_75)
	.align		4
.L_75:
        /*0184*/ 	.word	index@(_ZN7cutlass13device_kernelIN5flash19enable_sm80_to_sm89INS1_16FlashAttnFwdSm80INS1_25CollectiveMainloopFwdSm80ILi8ELi1ELb1EN4cute5tupleIJNS5_1CILi128EEENS7_ILi48EEENS7_ILi256EEEEEELi256ENS_10bfloat16_tEfNS_4arch4Sm80ELb0ELb0ELb0ELb1ELb0ELb0ELb1ELb1EEENS1_21CollectiveEpilogueFwdINS6_IJS8_SA_S9_EEENS6_IJNS7_ILi1EEESI_SI_EEESC_SE_Li256ELb1ELb1ELb1ELb0EEENS1_36VarlenDynamicPersistentTileSchedulerILi128ELi48ELi256ELi256ELb1ELb1ELb0ELb0ELb1ELb1EEEEEEEEEvNT_6ParamsE)
        /*0188*/ 	.word	0x00000004


	//----- nvinfo : EIATTR_FRAME_SIZE
	.align		4
.L_76:
        /*018c*/ 	.byte	0x04, 0x11
        /*018e*/ 	.short	(.L_78 - .L_77)
	.align		4
.L_77:
        /*0190*/ 	.word	index@(_ZN7cutlass13device_kernelIN5flash19enable_sm80_to_sm89INS1_16FlashAttnFwdSm80INS1_25CollectiveMainloopFwdSm80ILi8ELi1ELb1EN4cute5tupleIJNS5_1CILi128EEENS7_ILi48EEENS7_ILi256EEEEEELi256ENS_10bfloat16_tEfNS_4arch4Sm80ELb0ELb0ELb0ELb1ELb0ELb0ELb1ELb1EEENS1_21CollectiveEpilogueFwdINS6_IJS8_SA_S9_EEENS6_IJNS7_ILi1EEESI_SI_EEESC_SE_Li256ELb1ELb1ELb1ELb0EEENS1_36VarlenDynamicPersistentTileSchedulerILi128ELi48ELi256ELi256ELb1ELb1ELb0ELb0ELb1ELb1EEEEEEEEEvNT_6ParamsE)
        /*0194*/ 	.word	0x00000000


	//----- nvinfo : EIATTR_REGCOUNT
	.align		4
.L_78:
        /*0198*/ 	.byte	0x04, 0x2f
        /*019a*/ 	.short	(.L_80 - .L_79)
	.align		4
.L_79:
        /*019c*/ 	.word	index@(_ZN7cutlass13device_kernelIN5flash19enable_sm80_to_sm89INS1_16FlashAttnFwdSm80INS1_25CollectiveMainloopFwdSm80ILi8ELi1ELb1EN4cute5tupleIJNS5_1CILi128EEENS7_ILi64EEENS7_ILi256EEEEEELi256ENS_10bfloat16_tEfNS_4arch4Sm80ELb0ELb0ELb0ELb0ELb0ELb0ELb1ELb1EEENS1_21CollectiveEpilogueFwdINS6_IJS8_SA_S9_EEENS6_IJNS7_ILi1EEESI_SI_EEESC_SE_Li256ELb0ELb1ELb1ELb0EEENS1_19SingleTileSchedulerILb0ELb1ELb1ELi128EEEEEEEEEvNT_6ParamsE)
        /*01a0*/ 	.word	0x00000004


	//----- nvinfo : EIATTR_FRAME_SIZE
	.align		4
.L_80:
        /*01a4*/ 	.byte	0x04, 0x11
        /*01a6*/ 	.short	(.L_82 - .L_81)
	.align		4
.L_81:
        /*01a8*/ 	.word	index@(_ZN7cutlass13device_kernelIN5flash19enable_sm80_to_sm89INS1_16FlashAttnFwdSm80INS1_25CollectiveMainloopFwdSm80ILi8ELi1ELb1EN4cute5tupleIJNS5_1CILi128EEENS7_ILi64EEENS7_ILi256EEEEEELi256ENS_10bfloat16_tEfNS_4arch4Sm80ELb0ELb0ELb0ELb0ELb0ELb0ELb1ELb1EEENS1_21CollectiveEpilogueFwdINS6_IJS8_SA_S9_EEENS6_IJNS7_ILi1EEESI_SI_EEESC_SE_Li256ELb0ELb1ELb1ELb0EEENS1_19SingleTileSchedulerILb0ELb1ELb1ELi128EEEEEEEEEvNT_6ParamsE)
        /*01ac*/ 	.word	0x00000000


	//----- nvinfo : EIATTR_REGCOUNT
	.align		4
.L_82:
        /*01b0*/ 	.byte	0x04, 0x2f
        /*01b2*/ 	.short	(.L_84 - .L_83)
	.align		4
.L_83:
        /*01b4*/ 	.word	index@(_ZN7cutlass13device_kernelIN5flash19enable_sm80_to_sm89INS1_16FlashAttnFwdSm80INS1_25CollectiveMainloopFwdSm80ILi8ELi1ELb0EN4cute5tupleIJNS5_1CILi128EEENS7_ILi48EEENS7_ILi256EEEEEELi256ENS_10bfloat16_tEfNS_4arch4Sm80ELb1ELb0ELb1ELb1ELb0ELb1ELb1ELb1EEENS1_21CollectiveEpilogueFwdINS6_IJS8_SA_S9_EEENS6_IJNS7_ILi1EEESI_SI_EEESC_SE_Li256ELb1ELb1ELb1ELb0EEENS1_36VarlenDynamicPersistentTileSchedulerILi128ELi48ELi256ELi256ELb1ELb1ELb0ELb1ELb1ELb1EEEEEEEEEvNT_6ParamsE)
        /*01b8*/ 	.word	0x00000004


	//----- nvinfo : EIATTR_FRAME_SIZE
	.align		4
.L_84:
        /*01bc*/ 	.byte	0x04, 0x11
        /*01be*/ 	.short	(.L_86 - .L_85)
	.align		4
.L_85:
        /*01c0*/ 	.word	index@(_ZN7cutlass13device_kernelIN5flash19enable_sm80_to_sm89INS1_16FlashAttnFwdSm80INS1_25CollectiveMainloopFwdSm80ILi8ELi1ELb0EN4cute5tupleIJNS5_1CILi128EEENS7_ILi48EEENS7_ILi256EEEEEELi256ENS_10bfloat16_tEfNS_4arch4Sm80ELb1ELb0ELb1ELb1ELb0ELb1ELb1ELb1EEENS1_21CollectiveEpilogueFwdINS6_IJS8_SA_S9_EEENS6_IJNS7_ILi1EEESI_SI_EEESC_SE_Li256ELb1ELb1ELb1ELb0EEENS1_36VarlenDynamicPersistentTileSchedulerILi128ELi48ELi256ELi256ELb1ELb1ELb0ELb1ELb1ELb1EEEEEEEEEvNT_6ParamsE)
        /*01c4*/ 	.word	0x00000000


	//----- nvinfo : EIATTR_REGCOUNT
	.align		4
.L_86:
        /*01c8*/ 	.byte	0x04, 0x2f
        /*01ca*/ 	.short	(.L_88 - .L_87)
	.align		4
.L_87:
        /*01cc*/ 	.word	index@(_ZN7cutlass13device_kernelIN5flash19enable_sm80_to_sm89INS1_16FlashAttnFwdSm80INS1_25CollectiveMainloopFwdSm80ILi8ELi1ELb0EN4cute5tupleIJNS5_1CILi128EEENS7_ILi64EEENS7_ILi256EEEEEELi256ENS_10bfloat16_tEfNS_4arch4Sm80ELb1ELb0ELb1ELb1ELb0ELb0ELb1ELb1EEENS1_21CollectiveEpilogueFwdINS6_IJS8_SA_S9_EEENS6_IJNS7_ILi1EEESI_SI_EEESC_SE_Li256ELb1ELb1ELb1ELb0EEENS1_36VarlenDynamicPersistentTileSchedulerILi128ELi64ELi256ELi256ELb1ELb1ELb0ELb1ELb1ELb1EEEEEEEEEvNT_6ParamsE)
        /*01d0*/ 	.word	0x00000004


	//----- nvinfo : EIATTR_FRAME_SIZE
	.align		4
.L_88:
        /*01d4*/ 	.byte	0x04, 0x11
        /*01d6*/ 	.short	(.L_90 - .L_89)
	.align		4
.L_89:
        /*01d8*/ 	.word	index@(_ZN7cutlass13device_kernelIN5flash19enable_sm80_to_sm89INS1_16FlashAttnFwdSm80INS1_25CollectiveMainloopFwdSm80ILi8ELi1ELb0EN4cute5tupleIJNS5_1CILi128EEENS7_ILi64EEENS7_ILi256EEEEEELi256ENS_10bfloat16_tEfNS_4arch4Sm80ELb1ELb0ELb1ELb1ELb0ELb0ELb1ELb1EEENS1_21CollectiveEpilogueFwdINS6_IJS8_SA_S9_EEENS6_IJNS7_ILi1EEESI_SI_EEESC_SE_Li256ELb1ELb1ELb1ELb0EEENS1_36VarlenDynamicPersistentTileSchedulerILi128ELi64ELi256ELi256ELb1ELb1ELb0ELb1ELb1ELb1EEEEEEEEEvNT_6ParamsE)
        /*01dc*/ 	.word	0x00000000


	//----- nvinfo : EIATTR_REGCOUNT
	.align		4
.L_90:
        /*01e0*/ 	.byte	0x04, 0x2f
        /*01e2*/ 	.short	(.L_92 - .L_91)
	.align		4
.L_91:
        /*01e4*/ 	.word	index@(_ZN7cutlass13device_kernelIN5flash19enable_sm80_to_sm89INS1_16FlashAttnFwdSm80INS1_25CollectiveMainloopFwdSm80ILi8ELi1ELb0EN4cute5tupleIJNS5_1CILi128EEENS7_ILi96EEENS7_ILi256EEEEEELi256ENS_10bfloat16_tEfNS_4arch4Sm80ELb1ELb0ELb1ELb0ELb0ELb0ELb1ELb1EEENS1_21CollectiveEpilogueFwdINS6_IJS8_SA_S9_EEENS6_IJNS7_ILi1EEESI_SI_EEESC_SE_Li256ELb0ELb1ELb1ELb0EEENS1_30DynamicPersistentTileSchedulerILi256ELi256ELb1ELb1ELb0EEEEEEEEEvNT_6ParamsE)
        /*01e8*/ 	.word	0x00000004


	//----- nvinfo : EIATTR_FRAME_SIZE
	.align		4
.L_92:
        /*01ec*/ 	.byte	0x04, 0x11
        /*01ee*/ 	.short	(.L_94 - .L_93)
	.align		4
.L_93:
        /*01f0*/ 	.word	index@(_ZN7cutlass13device_kernelIN5flash19enable_sm80_to_sm89INS1_16FlashAttnFwdSm80INS1_25CollectiveMainloopFwdSm80ILi8ELi1ELb0EN4cute5tupleIJNS5_1CILi128EEENS7_ILi96EEENS7_ILi256EEEEEELi256ENS_10bfloat16_tEfNS_4arch4Sm80ELb1ELb0ELb1ELb0ELb0ELb0ELb1ELb1EEENS1_21CollectiveEpilogueFwdINS6_IJS8_SA_S9_EEENS6_IJNS7_ILi1EEESI_SI_EEESC_SE_Li256ELb0ELb1ELb1ELb0EEENS1_30DynamicPersistentTileSchedulerILi256ELi256ELb1ELb1ELb0EEEEEEEEEvNT_6ParamsE)
        /*01f4*/ 	.word	0x00000000


	//----- nvinfo : EIATTR_REGCOUNT
	.align		4
.L_94:
        /*01f8*/ 	.byte	0x04, 0x2f
        /*01fa*/ 	.short	(.L_96 - .L_95)
	.align		4
.L_95:
        /*01fc*/ 	.word	index@(_ZN7cutlass13device_kernelIN5flash19enable_sm80_to_sm89INS1_16FlashAttnFwdSm80INS1_25CollectiveMainloopFwdSm80ILi8ELi1ELb0EN4cute5tupleIJNS5_1CILi128EEENS7_ILi48EEENS7_ILi256EEEEEELi256ENS_10bfloat16_tEfNS_4arch4Sm80ELb0ELb1ELb1ELb1ELb0ELb1ELb1ELb1EEENS1_21CollectiveEpilogueFwdINS6_IJS8_SA_S9_EEENS6_IJNS7_ILi1EEESI_SI_EEESC_SE_Li256ELb1ELb1ELb1ELb0EEENS1_36VarlenDynamicPersistentTileSchedulerILi128ELi48ELi256ELi256ELb1ELb1ELb0ELb1ELb0ELb1EEEEEEEEEvNT_6ParamsE)
        /*0200*/ 	.word	0x00000004


	//----- nvinfo : EIATTR_FRAME_SIZE
	.align		4
.L_96:
        /*0204*/ 	.byte	0x04, 0x11
        /*0206*/ 	.short	(.L_98 - .L_97)
	.align		4
.L_97:
        /*0208*/ 	.word	index@(_ZN7cutlass13device_kernelIN5flash19enable_sm80_to_sm89INS1_16FlashAttnFwdSm80INS1_25CollectiveMainloopFwdSm80ILi8ELi1ELb0EN4cute5tupleIJNS5_1CILi128EEENS7_ILi48EEENS7_ILi256EEEEEELi256ENS_10bfloat16_tEfNS_4arch4Sm80ELb0ELb1ELb1ELb1ELb0ELb1ELb1ELb1EEENS1_21CollectiveEpilogueFwdINS6_IJS8_SA_S9_EEENS6_IJNS7_ILi1EEESI_SI_EEESC_SE_Li256ELb1ELb1ELb1ELb0EEENS1_36VarlenDynamicPersistentTileSchedulerILi128ELi48ELi256ELi256ELb1ELb1ELb0ELb1ELb0ELb1EEEEEEEEEvNT_6ParamsE)
        /*020c*/ 	.word	0x00000000


	//----- nvinfo : EIATTR_REGCOUNT
	.align		4
.L_98:
        /*0210*/ 	.byte	0x04, 0x2f
        /*0212*/ 	.short	(.L_100 - .L_99)
	.align		4
.L_99:
        /*0214*/ 	.word	index@(_ZN7cutlass13device_kernelIN5flash19enable_sm80_to_sm89INS1_16FlashAttnFwdSm80INS1_25CollectiveMainloopFwdSm80ILi8ELi1ELb0EN4cute5tupleIJNS5_1CILi128EEENS7_ILi64EEENS7_ILi256EEEEEELi256ENS_10bfloat16_tEfNS_4arch4Sm80ELb0ELb1ELb1ELb1ELb0ELb0ELb1ELb1EEENS1_21CollectiveEpilogueFwdINS6_IJS8_SA_S9_EEENS6_IJNS7_ILi1EEESI_SI_EEESC_SE_Li256ELb1ELb1ELb1ELb0EEENS1_36VarlenDynamicPersistentTileSchedulerILi128ELi64ELi256ELi256ELb1ELb1ELb0ELb1ELb0ELb1EEEEEEEEEvNT_6ParamsE)
        /*0218*/ 	.word	0x00000004


	//----- nvinfo : EIATTR_FRAME_SIZE
	.align		4
.L_100:
        /*021c*/ 	.byte	0x04, 0x11
        /*021e*/ 	.short	(.L_102 - .L_101)
	.align		4
.L_101:
        /*0220*/ 	.word	index@(_ZN7cutlass13device_kernelIN5flash19enable_sm80_to_sm89INS1_16FlashAttnFwdSm80INS1_25CollectiveMainloopFwdSm80ILi8ELi1ELb0EN4cute5tupleIJNS5_1CILi128EEENS7_ILi64EEENS7_ILi256EEEEEELi256ENS_10bfloat16_tEfNS_4arch4Sm80ELb0ELb1ELb1ELb1ELb0ELb0ELb1ELb1EEENS1_21CollectiveEpilogueFwdINS6_IJS8_SA_S9_EEENS6_IJNS7_ILi1EEESI_SI_EEESC_SE_Li256ELb1ELb1ELb1ELb0EEENS1_36VarlenDynamicPersistentTileSchedulerILi128ELi64ELi256ELi256ELb1ELb1ELb0ELb1ELb0ELb1EEEEEEEEEvNT_6ParamsE)
        /*0224*/ 	.word	0x00000000


	//----- nvinfo : EIATTR_REGCOUNT
	.align		4
.L_102:
        /*0228*/ 	.byte	0x04, 0x2f
        /*022a*/ 	.short	(.L_104 - .L_103)
	.align		4
.L_103:
        /*022c*/ 	.word	index@(_ZN7cutlass13device_kernelIN5flash19enable_sm80_to_sm89INS1_16FlashAttnFwdSm80INS1_25CollectiveMainloopFwdSm80ILi8ELi1ELb0EN4cute5tupleIJNS5_1CILi128EEENS7_ILi64EEENS7_ILi256EEEEEELi256ENS_10bfloat16_tEfNS_4arch4Sm80ELb0ELb1ELb1ELb0ELb0ELb0ELb1ELb1EEENS1_21CollectiveEpilogueFwdINS6_IJS8_SA_S9_EEENS6_IJNS7_ILi1EEESI_SI_EEESC_SE_Li256ELb0ELb1ELb1ELb0EEENS1_19SingleTileSchedulerILb0ELb1ELb1ELi128EEEEEEEEEvNT_6ParamsE)
        /*0230*/ 	.word	0x00000004


	//----- nvinfo : EIATTR_FRAME_SIZE
	.align		4
.L_104:
        /*0234*/ 	.byte	0x04, 0x11
        /*0236*/ 	.short	(.L_106 - .L_105)
	.align		4
.L_105:
        /*0238*/ 	.word	index@(_ZN7cutlass13device_kernelIN5flash19enable_sm80_to_sm89INS1_16FlashAttnFwdSm80INS1_25CollectiveMainloopFwdSm80ILi8ELi1ELb0EN4cute5tupleIJNS5_1CILi128EEENS7_ILi64EEENS7_ILi256EEEEEELi256ENS_10bfloat16_tEfNS_4arch4Sm80ELb0ELb1ELb1ELb0ELb0ELb0ELb1ELb1EEENS1_21CollectiveEpilogueFwdINS6_IJS8_SA_S9_EEENS6_IJNS7_ILi1EEESI_SI_EEESC_SE_Li256ELb0ELb1ELb1ELb0EEENS1_19SingleTileSchedulerILb0ELb1ELb1ELi128EEEEEEEEEvNT_6ParamsE)
        /*023c*/ 	.word	0x00000000


	//----- nvinfo : EIATTR_REGCOUNT
	.align		4
.L_106:
        /*0240*/ 	.byte	0x04, 0x2f
        /*0242*/ 	.short	(.L_108 - .L_107)
	.align		4
.L_107:
        /*0244*/ 	.word	index@(_ZN7cutlass13device_kernelIN5flash19enable_sm80_to_sm89INS1_16FlashAttnFwdSm80INS1_25CollectiveMainloopFwdSm80ILi8ELi1ELb0EN4cute5tupleIJNS5_1CILi128EEENS7_ILi48EEENS7_ILi256EEEEEELi256ENS_10bfloat16_tEfNS_4arch4Sm80ELb0ELb0ELb1ELb1ELb0ELb1ELb1ELb1EEENS1_21CollectiveEpilogueFwdINS6_IJS8_SA_S9_EEENS6_IJNS7_ILi1EEESI_SI_EEESC_SE_Li256ELb1ELb1ELb1ELb0EEENS1_36VarlenDynamicPersistentTileSchedulerILi128ELi48ELi256ELi256ELb1ELb1ELb0ELb0ELb1ELb1EEEEEEEEEvNT_6ParamsE)
        /*0248*/ 	.word	0x00000004


	//----- nvinfo : EIATTR_FRAME_SIZE
	.align		4
.L_108:
        /*024c*/ 	.byte	0x04, 0x11
        /*024e*/ 	.short	(.L_110 - .L_109)
	.align		4
.L_109:
        /*0250*/ 	.word	index@(_ZN7cutlass13device_kernelIN5flash19enable_sm80_to_sm89INS1_16FlashAttnFwdSm80INS1_25CollectiveMainloopFwdSm80ILi8ELi1ELb0EN4cute5tupleIJNS5_1CILi128EEENS7_ILi48EEENS7_ILi256EEEEEELi256ENS_10bfloat16_tEfNS_4arch4Sm80ELb0ELb0ELb1ELb1ELb0ELb1ELb1ELb1EEENS1_21CollectiveEpilogueFwdINS6_IJS8_SA_S9_EEENS6_IJNS7_ILi1EEESI_SI_EEESC_SE_Li256ELb1ELb1ELb1ELb0EEENS1_36VarlenDynamicPersistentTileSchedulerILi128ELi48ELi256ELi256ELb1ELb1ELb0ELb0ELb1ELb1EEEEEEEEEvNT_6ParamsE)
        /*0254*/ 	.word	0x00000000


	//----- nvinfo : EIATTR_REGCOUNT
	.align		4
.L_110:
        /*0258*/ 	.byte	0x04, 0x2f
        /*025a*/ 	.short	(.L_112 - .L_111)
	.align		4
.L_111:
        /*025c*/ 	.word	index@(_ZN7cutlass13device_kernelIN5flash19enable_sm80_to_sm89INS1_16FlashAttnFwdSm80INS1_25CollectiveMainloopFwdSm80ILi8ELi1ELb0EN4cute5tupleIJNS5_1CILi128EEENS7_ILi64EEENS7_ILi256EEEEEELi256ENS_10bfloat16_tEfNS_4arch4Sm80ELb0ELb0ELb1ELb1ELb0ELb0ELb1ELb1EEENS1_21CollectiveEpilogueFwdINS6_IJS8_SA_S9_EEENS6_IJNS7_ILi1EEESI_SI_EEESC_SE_Li256ELb1ELb1ELb1ELb0EEENS1_36VarlenDynamicPersistentTileSchedulerILi128ELi64ELi256ELi256ELb1ELb1ELb0ELb0ELb1ELb1EEEEEEEEEvNT_6ParamsE)
        /*0260*/ 	.word	0x00000004


	//----- nvinfo : EIATTR_FRAME_SIZE
	.align		4
.L_112:
        /*0264*/ 	.byte	0x04, 0x11
        /*0266*/ 	.short	(.L_114 - .L_113)
	.align		4
.L_113:
        /*0268*/ 	.word	index@(_ZN7cutlass13device_kernelIN5flash19enable_sm80_to_sm89INS1_16FlashAttnFwdSm80INS1_25CollectiveMainloopFwdSm80ILi8ELi1ELb0EN4cute5tupleIJNS5_1CILi128EEENS7_ILi64EEENS7_ILi256EEEEEELi256ENS_10bfloat16_tEfNS_4arch4Sm80ELb0ELb0ELb1ELb1ELb0ELb0ELb1ELb1EEENS1_21CollectiveEpilogueFwdINS6_IJS8_SA_S9_EEENS6_IJNS7_ILi1EEESI_SI_EEESC_SE_Li256ELb1ELb1ELb1ELb0EEENS1_36VarlenDynamicPersistentTileSchedulerILi128ELi64ELi256ELi256ELb1ELb1ELb0ELb0ELb1ELb1EEEEEEEEEvNT_6ParamsE)
        /*026c*/ 	.word	0x00000000


	//----- nvinfo : EIATTR_REGCOUNT
	.align		4
.L_114:
        /*0270*/ 	.byte	0x04, 0x2f
        /*0272*/ 	.short	(.L_116 - .L_115)
	.align		4
.L_115:
        /*0274*/ 	.word	index@(_ZN7cutlass13device_kernelIN5flash19enable_sm80_to_sm89INS1_16FlashAttnFwdSm80INS1_25CollectiveMainloopFwdSm80ILi8ELi1ELb0EN4cute5tupleIJNS5_1CILi128EEENS7_ILi96EEENS7_ILi256EEEEEELi256ENS_10bfloat16_tEfNS_4arch4Sm80ELb0ELb0ELb1ELb0ELb0ELb0ELb1ELb1EEENS1_21CollectiveEpilogueFwdINS6_IJS8_SA_S9_EEENS6_IJNS7_ILi1EEESI_SI_EEESC_SE_Li256ELb0ELb1ELb1ELb0EEENS1_19SingleTileSchedulerILb0ELb1ELb1ELi128EEEEEEEEEvNT_6ParamsE)
        /*0278*/ 	.word	0x00000004


	//----- nvinfo : EIATTR_FRAME_SIZE
	.align		4
.L_116:
        /*027c*/ 	.byte	0x04, 0x11
        /*027e*/ 	.short	(.L_118 - .L_117)
	.align		4
.L_117:
        /*0280*/ 	.word	index@(_ZN7cutlass13device_kernelIN5flash19enable_sm80_to_sm89INS1_16FlashAttnFwdSm80INS1_25CollectiveMainloopFwdSm80ILi8ELi1ELb0EN4cute5tupleIJNS5_1CILi128EEENS7_ILi96EEENS7_ILi256EEEEEELi256ENS_10bfloat16_tEfNS_4arch4Sm80ELb0ELb0ELb1ELb0ELb0ELb0ELb1ELb1EEENS1_21CollectiveEpilogueFwdINS6_IJS8_SA_S9_EEENS6_IJNS7_ILi1EEESI_SI_EEESC_SE_Li256ELb0ELb1ELb1ELb0EEENS1_19SingleTileSchedulerILb0ELb1ELb1ELi128EEEEEEEEEvNT_6ParamsE)
        /*0284*/ 	.word	0x00000000


	//----- nvinfo : EIATTR_REGCOUNT
	.align		4
.L_118:
        /*0288*/ 	.byte	0x04, 0x2f
        /*028a*/ 	.short	(.L_120 - .L_119)
	.align		4
.L_119:
        /*028c*/ 	.word	index@(_ZN7cutlass13device_kernelIN5flash19enable_sm80_to_sm89INS1_16FlashAttnFwdSm80INS1_25CollectiveMainloopFwdSm80ILi8ELi1ELb0EN4cute5tupleIJNS5_1CILi128EEENS7_ILi32EEENS7_ILi256EEEEEELi256ENS_10bfloat16_tEfNS_4arch4Sm80ELb1ELb0ELb1ELb1ELb0ELb1ELb1ELb1EEENS1_21CollectiveEpilogueFwdINS6_IJS8_SA_S9_EEENS6_IJNS7_ILi1EEESI_SI_EEESC_SE_Li256ELb1ELb1ELb1ELb0EEENS1_36VarlenDynamicPersistentTileSchedulerILi128ELi32ELi256ELi256ELb1ELb1ELb0ELb1ELb1ELb1EEEEEEEEEvNT_6ParamsE)
        /*0290*/ 	.word	0x00000004


	//----- nvinfo : EIATTR_FRAME_SIZE
	.align		4
.L_120:
        /*0294*/ 	.byte	0x04, 0x11
        /*0296*/ 	.short	(.L_122 - .L_121)
	.align		4
.L_121:
        /*0298*/ 	.word	index@(_ZN7cutlass13device_kernelIN5flash19enable_sm80_to_sm89INS1_16FlashAttnFwdSm80INS1_25CollectiveMainloopFwdSm80ILi8ELi1ELb0EN4cute5tupleIJNS5_1CILi128EEENS7_ILi32EEENS7_ILi256EEEEEELi256ENS_10bfloat16_tEfNS_4arch4Sm80ELb1ELb0ELb1ELb1ELb0ELb1ELb1ELb1EEENS1_21CollectiveEpilogueFwdINS6_IJS8_SA_S9_EEENS6_IJNS7_ILi1EEESI_SI_EEESC_SE_Li256ELb1ELb1ELb1ELb0EEENS1_36VarlenDynamicPersistentTileSchedulerILi128ELi32ELi256ELi256ELb1ELb1ELb0ELb1ELb1ELb1EEEEEEEEEvNT_6ParamsE)
        /*029c*/ 	.word	0x00000000


	//----- nvinfo : EIATTR_REGCOUNT
	.align		4
.L_122:
        /*02a0*/ 	.byte	0x04, 0x2f
        /*02a2*/ 	.short	(.L_124 - .L_123)
	.align		4
.L_123:
        /*02a4*/ 	.word	index@(_ZN7cutlass13device_kernelIN5flash19enable_sm80_to_sm89INS1_16FlashAttnFwdSm80INS1_25CollectiveMainloopFwdSm80ILi8ELi1ELb1EN4cute5tupleIJNS5_1CILi128EEENS7_ILi48EEENS7_ILi256EEEEEELi256ENS_10bfloat16_tEfNS_4arch4Sm80ELb1ELb0ELb1ELb1ELb0ELb0ELb1ELb1EEENS1_21CollectiveEpilogueFwdINS6_IJS8_SA_S9_EEENS6_IJNS7_ILi1EEESI_SI_EEESC_SE_Li256ELb1ELb1ELb1ELb0EEENS1_36VarlenDynamicPersistentTileSchedulerILi128ELi48ELi256ELi256ELb1ELb1ELb0ELb1ELb1ELb1EEEEEEEEEvNT_6ParamsE)
        /*02a8*/ 	.word	0x00000004


	//----- nvinfo : EIATTR_FRAME_SIZE
	.align		4
.L_124:
        /*02ac*/ 	.byte	0x04, 0x11
        /*02ae*/ 	.short	(.L_126 - .L_125)
	.align		4
.L_125:
        /*02b0*/ 	.word	index@(_ZN7cutlass13device_kernelIN5flash19enable_sm80_to_sm89INS1_16FlashAttnFwdSm80INS1_25CollectiveMainloopFwdSm80ILi8ELi1ELb1EN4cute5tupleIJNS5_1CILi128EEENS7_ILi48EEENS7_ILi256EEEEEELi256ENS_10bfloat16_tEfNS_4arch4Sm80ELb1ELb0ELb1ELb1ELb0ELb0ELb1ELb1EEENS1_21CollectiveEpilogueFwdINS6_IJS8_SA_S9_EEENS6_IJNS7_ILi1EEESI_SI_EEESC_SE_Li256ELb1ELb1ELb1ELb0EEENS1_36VarlenDynamicPersistentTileSchedulerILi128ELi48ELi256ELi256ELb1ELb1ELb0ELb1ELb1ELb1EEEEEEEEEvNT_6ParamsE)
        /*02b4*/ 	.word	0x00000000


	//----- nvinfo : EIATTR_REGCOUNT
	.align		4
.L_126:
        /*02b8*/ 	.byte	0x04, 0x2f
        /*02ba*/ 	.short	(.L_128 - .L_127)
	.align		4
.L_127:
        /*02bc*/ 	.word	index@(_ZN7cutlass13device_kernelIN5flash19enable_sm80_to_sm89INS1_16FlashAttnFwdSm80INS1_25CollectiveMainloopFwdSm80ILi8ELi1ELb1EN4cute5tupleIJNS5_1CILi128EEENS7_ILi64EEENS7_ILi256EEEEEELi256ENS_10bfloat16_tEfNS_4arch4Sm80ELb1ELb0ELb1ELb0ELb0ELb0ELb1ELb1EEENS1_21CollectiveEpilogueFwdINS6_IJS8_SA_S9_EEENS6_IJNS7_ILi1EEESI_SI_EEESC_SE_Li256ELb0ELb1ELb1ELb0EEENS1_30DynamicPersistentTileSchedulerILi256ELi256ELb1ELb1ELb0EEEEEEEEEvNT_6ParamsE)
        /*02c0*/ 	.word	0x00000004


	//----- nvinfo : EIATTR_FRAME_SIZE
	.align		4
.L_128:
        /*02c4*/ 	.byte	0x04, 0x11
        /*02c6*/ 	.short	(.L_130 - .L_129)
	.align		4
.L_129:
        /*02c8*/ 	.word	index@(_ZN7cutlass13device_kernelIN5flash19enable_sm80_to_sm89INS1_16FlashAttnFwdSm80INS1_25CollectiveMainloopFwdSm80ILi8ELi1ELb1EN4cute5tupleIJNS5_1CILi128EEENS7_ILi64EEENS7_ILi256EEEEEELi256ENS_10bfloat16_tEfNS_4arch4Sm80ELb1ELb0ELb1ELb0ELb0ELb0ELb1ELb1EEENS1_21CollectiveEpilogueFwdINS6_IJS8_SA_S9_EEENS6_IJNS7_ILi1EEESI_SI_EEESC_SE_Li256ELb0ELb1ELb1ELb0EEENS1_30DynamicPersistentTileSchedulerILi256ELi256ELb1ELb1ELb0EEEEEEEEEvNT_6ParamsE)
        /*02cc*/ 	.word	0x00000000


	//----- nvinfo : EIATTR_REGCOUNT
	.align		4
.L_130:
        /*02d0*/ 	.byte	0x04, 0x2f
        /*02d2*/ 	.short	(.L_132 - .L_131)
	.align		4
.L_131:
        /*02d4*/ 	.word	index@(_ZN7cutlass13device_kernelIN5flash19enable_sm80_to_sm89INS1_16FlashAttnFwdSm80INS1_25CollectiveMainloopFwdSm80ILi8ELi1ELb0EN4cute5tupleIJNS5_1CILi128EEENS7_ILi32EEENS7_ILi256EEEEEELi256ENS_10bfloat16_tEfNS_4arch4Sm80ELb0ELb1ELb1ELb1ELb0ELb1ELb1ELb1EEENS1_21CollectiveEpilogueFwdINS6_IJS8_SA_S9_EEENS6_IJNS7_ILi1EEESI_SI_EEESC_SE_Li256ELb1ELb1ELb1ELb0EEENS1_36VarlenDynamicPersistentTileSchedulerILi128ELi32ELi256ELi256ELb1ELb1ELb0ELb1ELb0ELb1EEEEEEEEEvNT_6ParamsE)
        /*02d8*/ 	.word	0x00000004


	//----- nvinfo : EIATTR_FRAME_SIZE
	.align		4
.L_132:
        /*02dc*/ 	.byte	0x04, 0x11
        /*02de*/ 	.short	(.L_134 - .L_133)
	.align		4
.L_133:
        /*02e0*/ 	.word	index@(_ZN7cutlass13device_kernelIN5flash19enable_sm80_to_sm89INS1_16FlashAttnFwdSm80INS1_25CollectiveMainloopFwdSm80ILi8ELi1ELb0EN4cute5tupleIJNS5_1CILi128EEENS7_ILi32EEENS7_ILi256EEEEEELi256ENS_10bfloat16_tEfNS_4arch4Sm80ELb0ELb1ELb1ELb1ELb0ELb1ELb1ELb1EEENS1_21CollectiveEpilogueFwdINS6_IJS8_SA_S9_EEENS6_IJNS7_ILi1EEESI_SI_EEESC_SE_Li256ELb1ELb1ELb1ELb0EEENS1_36VarlenDynamicPersistentTileSchedulerILi128ELi32ELi256ELi256ELb1ELb1ELb0ELb1ELb0ELb1EEEEEEEEEvNT_6ParamsE)
        /*02e4*/ 	.word	0x00000000


	//----- nvinfo : EIATTR_REGCOUNT
	.align		4
.L_134:
        /*02e8*/ 	.byte	0x04, 0x2f
        /*02ea*/ 	.short	(.L_136 - .L_135)
	.align		4
.L_135:
        /*02ec*/ 	.word	index@(_ZN7cutlass13device_kernelIN5flash19enable_sm80_to_sm89INS1_16FlashAttnFwdSm80INS1_25CollectiveMainloopFwdSm80ILi8ELi1ELb1EN4cute5tupleIJNS5_1CILi128EEENS7_ILi48EEENS7_ILi256EEEEEELi256ENS_10bfloat16_tEfNS_4arch4Sm80ELb0ELb1ELb1ELb1ELb0ELb0ELb1ELb1EEENS1_21CollectiveEpilogueFwdINS6_IJS8_SA_S9_EEENS6_IJNS7_ILi1EEESI_SI_EEESC_SE_Li256ELb1ELb1ELb1ELb0EEENS1_36VarlenDynamicPersistentTileSchedulerILi128ELi48ELi256ELi256ELb1ELb1ELb0ELb1ELb0ELb1EEEEEEEEEvNT_6ParamsE)
        /*02f0*/ 	.word	0x00000004


	//----- nvinfo : EIATTR_FRAME_SIZE
	.align		4
.L_136:
        /*02f4*/ 	.byte	0x04, 0x11
        /*02f6*/ 	.short	(.L_138 - .L_137)
	.align		4
.L_137:
        /*02f8*/ 	.word	index@(_ZN7cutlass13device_kernelIN5flash19enable_sm80_to_sm89INS1_16FlashAttnFwdSm80INS1_25CollectiveMainloopFwdSm80ILi8ELi1ELb1EN4cute5tupleIJNS5_1CILi128EEENS7_ILi48EEENS7_ILi256EEEEEELi256ENS_10bfloat16_tEfNS_4arch4Sm80ELb0ELb1ELb1ELb1ELb0ELb0ELb1ELb1EEENS1_21CollectiveEpilogueFwdINS6_IJS8_SA_S9_EEENS6_IJNS7_ILi1EEESI_SI_EEESC_SE_Li256ELb1ELb1ELb1ELb0EEENS1_36VarlenDynamicPersistentTileSchedulerILi128ELi48ELi256ELi256ELb1ELb1ELb0ELb1ELb0ELb1EEEEEEEEEvNT_6ParamsE)
        /*02fc*/ 	.word	0x00000000


	//----- nvinfo : EIATTR_REGCOUNT
	.align		4
.L_138:
        /*0300*/ 	.byte	0x04, 0x2f
        /*0302*/ 	.short	(.L_140 - .L_139)
	.align		4
.L_139:
        /*0304*/ 	.word	index@(_ZN7cutlass13device_kernelIN5flash19enable_sm80_to_sm89INS1_16FlashAttnFwdSm80INS1_25CollectiveMainloopFwdSm80ILi8ELi1ELb1EN4cute5tupleIJNS5_1CILi128EEENS7_ILi48EEENS7_ILi256EEEEEELi256ENS_10bfloat16_tEfNS_4arch4Sm80ELb0ELb1ELb1ELb0ELb0ELb0ELb1ELb1EEENS1_21CollectiveEpilogueFwdINS6_IJS8_SA_S9_EEENS6_IJNS7_ILi1EEESI_SI_EEESC_SE_Li256ELb0ELb1ELb1ELb0EEENS1_19SingleTileSchedulerILb0ELb1ELb1ELi128EEEEEEEEEvNT_6ParamsE)
        /*0308*/ 	.word	0x00000004


	//----- nvinfo : EIATTR_FRAME_SIZE
	.align		4
.L_140:
        /*030c*/ 	.byte	0x04, 0x11
        /*030e*/ 	.short	(.L_142 - .L_141)
	.align		4
.L_141:
        /*0310*/ 	.word	index@(_ZN7cutlass13device_kernelIN5flash19enable_sm80_to_sm89INS1_16FlashAttnFwdSm80INS1_25CollectiveMainloopFwdSm80ILi8ELi1ELb1EN4cute5tupleIJNS5_1CILi128EEENS7_ILi48EEENS7_ILi256EEEEEELi256ENS_10bfloat16_tEfNS_4arch4Sm80ELb0ELb1ELb1ELb0ELb0ELb0ELb1ELb1EEENS1_21CollectiveEpilogueFwdINS6_IJS8_SA_S9_EEENS6_IJNS7_ILi1EEESI_SI_EEESC_SE_Li256ELb0ELb1ELb1ELb0EEENS1_19SingleTileSchedulerILb0ELb1ELb1ELi128EEEEEEEEEvNT_6ParamsE)
        /*0314*/ 	.word	0x00000000


	//----- nvinfo : EIATTR_REGCOUNT
	.align		4
.L_142:
        /*0318*/ 	.byte	0x04, 0x2f
        /*031a*/ 	.short	(.L_144 - .L_143)
	.align		4
.L_143:
        /*031c*/ 	.word	index@(_ZN7cutlass13device_kernelIN5flash19enable_sm80_to_sm89INS1_16FlashAttnFwdSm80INS1_25CollectiveMainloopFwdSm80ILi8ELi1ELb0EN4cute5tupleIJNS5_1CILi128EEENS7_ILi32EEENS7_ILi256EEEEEELi256ENS_10bfloat16_tEfNS_4arch4Sm80ELb0ELb0ELb1ELb1ELb0ELb1ELb1ELb1EEENS1_21CollectiveEpilogueFwdINS6_IJS8_SA_S9_EEENS6_IJNS7_ILi1EEESI_SI_EEESC_SE_Li256ELb1ELb1ELb1ELb0EEENS1_36VarlenDynamicPersistentTileSchedulerILi128ELi32ELi256ELi256ELb1ELb1ELb0ELb0ELb1ELb1EEEEEEEEEvNT_6ParamsE)
        /*0320*/ 	.word	0x00000004


	//----- nvinfo : EIATTR_FRAME_SIZE
	.align		4
.L_144:
        /*0324*/ 	.byte	0x04, 0x11
        /*0326*/ 	.short	(.L_146 - .L_145)
	.align		4
.L_145:
        /*0328*/ 	.word	index@(_ZN7cutlass13device_kernelIN5flash19enable_sm80_to_sm89INS1_16FlashAttnFwdSm80INS1_25CollectiveMainloopFwdSm80ILi8ELi1ELb0EN4cute5tupleIJNS5_1CILi128EEENS7_ILi32EEENS7_ILi256EEEEEELi256ENS_10bfloat16_tEfNS_4arch4Sm80ELb0ELb0ELb1ELb1ELb0ELb1ELb1ELb1EEENS1_21CollectiveEpilogueFwdINS6_IJS8_SA_S9_EEENS6_IJNS7_ILi1EEESI_SI_EEESC_SE_Li256ELb1ELb1ELb1ELb0EEENS1_36VarlenDynamicPersistentTileSchedulerILi128ELi32ELi256ELi256ELb1ELb1ELb0ELb0ELb1ELb1EEEEEEEEEvNT_6ParamsE)
        /*032c*/ 	.word	0x00000000


	//----- nvinfo : EIATTR_REGCOUNT
	.align		4
.L_146:
        /*0330*/ 	.byte	0x04, 0x2f
        /*0332*/ 	.short	(.L_148 - .L_147)
	.align		4
.L_147:
        /*0334*/ 	.word	index@(_ZN7cutlass13device_kernelIN5flash19enable_sm80_to_sm89INS1_16FlashAttnFwdSm80INS1_25CollectiveMainloopFwdSm80ILi8ELi1ELb1EN4cute5tupleIJNS5_1CILi128EEENS7_ILi48EEENS7_ILi256EEEEEELi256ENS_10bfloat16_tEfNS_4arch4Sm80ELb0ELb0ELb1ELb1ELb0ELb0ELb1ELb1EEENS1_21CollectiveEpilogueFwdINS6_IJS8_SA_S9_EEENS6_IJNS7_ILi1EEESI_SI_EEESC_SE_Li256ELb1ELb1ELb1ELb0EEENS1_36VarlenDynamicPersistentTileSchedulerILi128ELi48ELi256ELi256ELb1ELb1ELb0ELb0ELb1ELb1EEEEEEEEEvNT_6ParamsE)
        /*0338*/ 	.word	0x00000004


	//----- nvinfo : EIATTR_FRAME_SIZE
	.align		4
.L_148:
        /*033c*/ 	.byte	0x04, 0x11
        /*033e*/ 	.short	(.L_150 - .L_149)
	.align		4
.L_149:
        /*0340*/ 	.word	index@(_ZN7cutlass13device_kernelIN5flash19enable_sm80_to_sm89INS1_16FlashAttnFwdSm80INS1_25CollectiveMainloopFwdSm80ILi8ELi1ELb1EN4cute5tupleIJNS5_1CILi128EEENS7_ILi48EEENS7_ILi256EEEEEELi256ENS_10bfloat16_tEfNS_4arch4Sm80ELb0ELb0ELb1ELb1ELb0ELb0ELb1ELb1EEENS1_21CollectiveEpilogueFwdINS6_IJS8_SA_S9_EEENS6_IJNS7_ILi1EEESI_SI_EEESC_SE_Li256ELb1ELb1ELb1ELb0EEENS1_36VarlenDynamicPersistentTileSchedulerILi128ELi48ELi256ELi256ELb1ELb1ELb0ELb0ELb1ELb1EEEEEEEEEvNT_6ParamsE)
        /*0344*/ 	.word	0x00000000


	//----- nvinfo : EIATTR_REGCOUNT
	.align		4
.L_150:
        /*0348*/ 	.byte	0x04, 0x2f
        /*034a*/ 	.short	(.L_152 - .L_151)
	.align		4
.L_151:
        /*034c*/ 	.word	index@(_ZN7cutlass13device_kernelIN5flash19enable_sm80_to_sm89INS1_16FlashAttnFwdSm80INS1_25CollectiveMainloopFwdSm80ILi8ELi1ELb1EN4cute5tupleIJNS5_1CILi128EEENS7_ILi64EEENS7_ILi256EEEEEELi256ENS_10bfloat16_tEfNS_4arch4Sm80ELb0ELb0ELb1ELb0ELb0ELb0ELb1ELb1EEENS1_21CollectiveEpilogueFwdINS6_IJS8_SA_S9_EEENS6_IJNS7_ILi1EEESI_SI_EEESC_SE_Li256ELb0ELb1ELb1ELb0EEENS1_19SingleTileSchedulerILb0ELb1ELb1ELi128EEEEEEEEEvNT_6ParamsE)
        /*0350*/ 	.word	0x00000004


	//----- nvinfo : EIATTR_FRAME_SIZE
	.align		4
.L_152:
        /*0354*/ 	.byte	0x04, 0x11
        /*0356*/ 	.short	(.L_154 - .L_153)
	.align		4
.L_153:
        /*0358*/ 	.word	index@(_ZN7cutlass13device_kernelIN5flash19enable_sm80_to_sm89INS1_16FlashAttnFwdSm80INS1_25CollectiveMainloopFwdSm80ILi8ELi1ELb1EN4cute5tupleIJNS5_1CILi128EEENS7_ILi64EEENS7_ILi256EEEEEELi256ENS_10bfloat16_tEfNS_4arch4Sm80ELb0ELb0ELb1ELb0ELb0ELb0ELb1ELb1EEENS1_21CollectiveEpilogueFwdINS6_IJS8_SA_S9_EEENS6_IJNS7_ILi1EEESI_SI_EEESC_SE_Li256ELb0ELb1ELb1ELb0EEENS1_19SingleTileSchedulerILb0ELb1ELb1ELi128EEEEEEEEEvNT_6ParamsE)
        /*035c*/ 	.word	0x00000000


	//----- nvinfo : EIATTR_MIN_STACK_SIZE
	.align		4
.L_154:
        /*0360*/ 	.byte	0x04, 0x12
        /*0362*/ 	.short	(.L_156 - .L_155)
	.align		4
.L_155:
        /*0364*/ 	.word	index@(_ZN7cutlass13device_kernelIN5flash19enable_sm80_to_sm89INS1_16FlashAttnFwdSm80INS1_25CollectiveMainloopFwdSm80ILi8ELi1ELb1EN4cute5tupleIJNS5_1CILi128EEENS7_ILi64EEENS7_ILi256EEEEEELi256ENS_10bfloat16_tEfNS_4arch4Sm80ELb0ELb0ELb1ELb0ELb0ELb0ELb1ELb1EEENS1_21CollectiveEpilogueFwdINS6_IJS8_SA_S9_EEENS6_IJNS7_ILi1EEESI_SI_EEESC_SE_Li256ELb0ELb1ELb1ELb0EEENS1_19SingleTileSchedulerILb0ELb1ELb1ELi128EEEEEEEEEvNT_6ParamsE)
        /*0368*/ 	.word	0x00000000


	//----- nvinfo : EIATTR_MIN_STACK_SIZE
	.align		4
.L_156:
        /*036c*/ 	.byte	0x04, 0x12
        /*036e*/ 	.short	(.L_158 - .L_157)
	.align		4
.L_157:
        /*0370*/ 	.word	index@(_ZN7cutlass13device_kernelIN5flash19enable_sm80_to_sm89INS1_16FlashAttnFwdSm80INS1_25CollectiveMainloopFwdSm80ILi8ELi1ELb1EN4cute5tupleIJNS5_1CILi128EEENS7_ILi48EEENS7_ILi256EEEEEELi256ENS_10bfloat16_tEfNS_4arch4Sm80ELb0ELb0ELb1ELb1ELb0ELb0ELb1ELb1EEENS1_21CollectiveEpilogueFwdINS6_IJS8_SA_S9_EEENS6_IJNS7_ILi1EEESI_SI_EEESC_SE_Li256ELb1ELb1ELb1ELb0EEENS1_36VarlenDynamicPersistentTileSchedulerILi128ELi48ELi256ELi256ELb1ELb1ELb0ELb0ELb1ELb1EEEEEEEEEvNT_6ParamsE)
        /*0374*/ 	.word	0x00000000


	//----- nvinfo : EIATTR_MIN_STACK_SIZE
	.align		4
.L_158:
        /*0378*/ 	.byte	0x04, 0x12
        /*037a*/ 	.short	(.L_160 - .L_159)
	.align		4
.L_159:
        /*037c*/ 	.word	index@(_ZN7cutlass13device_kernelIN5flash19enable_sm80_to_sm89INS1_16FlashAttnFwdSm80INS1_25CollectiveMainloopFwdSm80ILi8ELi1ELb0EN4cute5tupleIJNS5_1CILi128EEENS7_ILi32EEENS7_ILi256EEEEEELi256ENS_10bfloat16_tEfNS_4arch4Sm80ELb0ELb0ELb1ELb1ELb0ELb1ELb1ELb1EEENS1_21CollectiveEpilogueFwdINS6_IJS8_SA_S9_EEENS6_IJNS7_ILi1EEESI_SI_EEESC_SE_Li256ELb1ELb1ELb1ELb0EEENS1_36VarlenDynamicPersistentTileSchedulerILi128ELi32ELi256ELi256ELb1ELb1ELb0ELb0ELb1ELb1EEEEEEEEEvNT_6ParamsE)
        /*0380*/ 	.word	0x00000000


	//----- nvinfo : EIATTR_MIN_STACK_SIZE
	.align		4
.L_160:
        /*0384*/ 	.byte	0x04, 0x12
        /*0386*/ 	.short	(.L_162 - .L_161)
	.align		4
.L_161:
        /*0388*/ 	.word	index@(_ZN7cutlass13device_kernelIN5flash19enable_sm80_to_sm89INS1_16FlashAttnFwdSm80INS1_25CollectiveMainloopFwdSm80ILi8ELi1ELb1EN4cute5tupleIJNS5_1CILi128EEENS7_ILi48EEENS7_ILi256EEEEEELi256ENS_10bfloat16_tEfNS_4arch4Sm80ELb0ELb1ELb1ELb0ELb0ELb0ELb1ELb1EEENS1_21CollectiveEpilogueFwdINS6_IJS8_SA_S9_EEENS6_IJNS7_ILi1EEESI_SI_EEESC_SE_Li256ELb0ELb1ELb1ELb0EEENS1_19SingleTileSchedulerILb0ELb1ELb1ELi128EEEEEEEEEvNT_6ParamsE)
        /*038c*/ 	.word	0x00000000


	//----- nvinfo : EIATTR_MIN_STACK_SIZE
	.align		4
.L_162:
        /*0390*/ 	.byte	0x04, 0x12
        /*0392*/ 	.short	(.L_164 - .L_163)
	.align		4
.L_163:
        /*0394*/ 	.word	index@(_ZN7cutlass13device_kernelIN5flash19enable_sm80_to_sm89INS1_16FlashAttnFwdSm80INS1_25CollectiveMainloopFwdSm80ILi8ELi1ELb1EN4cute5tupleIJNS5_1CILi128EEENS7_ILi48EEENS7_ILi256EEEEEELi256ENS_10bfloat16_tEfNS_4arch4Sm80ELb0ELb1ELb1ELb1ELb0ELb0ELb1ELb1EEENS1_21CollectiveEpilogueFwdINS6_IJS8_SA_S9_EEENS6_IJNS7_ILi1EEESI_SI_EEESC_SE_Li256ELb1ELb1ELb1ELb0EEENS1_36VarlenDynamicPersistentTileSchedulerILi128ELi48ELi256ELi256ELb1ELb1ELb0ELb1ELb0ELb1EEEEEEEEEvNT_6ParamsE)
        /*0398*/ 	.word	0x00000000


	//----- nvinfo : EIATTR_MIN_STACK_SIZE
	.align		4
.L_164:
        /*039c*/ 	.byte	0x04, 0x12
        /*039e*/ 	.short	(.L_166 - .L_165)
	.align		4
.L_165:
        /*03a0*/ 	.word	index@(_ZN7cutlass13device_kernelIN5flash19enable_sm80_to_sm89INS1_16FlashAttnFwdSm80INS1_25CollectiveMainloopFwdSm80ILi8ELi1ELb0EN4cute5tupleIJNS5_1CILi128EEENS7_ILi32EEENS7_ILi256EEEEEELi256ENS_10bfloat16_tEfNS_4arch4Sm80ELb0ELb1ELb1ELb1ELb0ELb1ELb1ELb1EEENS1_21CollectiveEpilogueFwdINS6_IJS8_SA_S9_EEENS6_IJNS7_ILi1EEESI_SI_EEESC_SE_Li256ELb1ELb1ELb1ELb0EEENS1_36VarlenDynamicPersistentTileSchedulerILi128ELi32ELi256ELi256ELb1ELb1ELb0ELb1ELb0ELb1EEEEEEEEEvNT_6ParamsE)
        /*03a4*/ 	.word	0x00000000


	//----- nvinfo : EIATTR_MIN_STACK_SIZE
	.align		4
.L_166:
        /*03a8*/ 	.byte	0x04, 0x12
        /*03aa*/ 	.short	(.L_168 - .L_167)
	.align		4
.L_167:
        /*03ac*/ 	.word	index@(_ZN7cutlass13device_kernelIN5flash19enable_sm80_to_sm89INS1_16FlashAttnFwdSm80INS1_25CollectiveMainloopFwdSm80ILi8ELi1ELb1EN4cute5tupleIJNS5_1CILi128EEENS7_ILi64EEENS7_ILi256EEEEEELi256ENS_10bfloat16_tEfNS_4arch4Sm80ELb1ELb0ELb1ELb0ELb0ELb0ELb1ELb1EEENS1_21CollectiveEpilogueFwdINS6_IJS8_SA_S9_EEENS6_IJNS7_ILi1EEESI_SI_EEESC_SE_Li256ELb0ELb1ELb1ELb0EEENS1_30DynamicPersistentTileSchedulerILi256ELi256ELb1ELb1ELb0EEEEEEEEEvNT_6ParamsE)
        /*03b0*/ 	.word	0x00000000


	//----- nvinfo : EIATTR_MIN_STACK_SIZE
	.align		4
.L_168:
        /*03b4*/ 	.byte	0x04, 0x12
        /*03b6*/ 	.short	(.L_170 - .L_169)
	.align		4
.L_169:
        /*03b8*/ 	.word	index@(_ZN7cutlass13device_kernelIN5flash19enable_sm80_to_sm89INS1_16FlashAttnFwdSm80INS1_25CollectiveMainloopFwdSm80ILi8ELi1ELb1EN4cute5tupleIJNS5_1CILi128EEENS7_ILi48EEENS7_ILi256EEEEEELi256ENS_10bfloat16_tEfNS_4arch4Sm80ELb1ELb0ELb1ELb1ELb0ELb0ELb1ELb1EEENS1_21CollectiveEpilogueFwdINS6_IJS8_SA_S9_EEENS6_IJNS7_ILi1EEESI_SI_EEESC_SE_Li256ELb1ELb1ELb1ELb0EEENS1_36VarlenDynamicPersistentTileSchedulerILi128ELi48ELi256ELi256ELb1ELb1ELb0ELb1ELb1ELb1EEEEEEEEEvNT_6ParamsE)
        /*03bc*/ 	.word	0x00000000


	//----- nvinfo : EIATTR_MIN_STACK_SIZE
	.align		4
.L_170:
        /*03c0*/ 	.byte	0x04, 0x12
        /*03c2*/ 	.short	(.L_172 - .L_171)
	.align		4
.L_171:
        /*03c4*/ 	.word	index@(_ZN7cutlass13device_kernelIN5flash19enable_sm80_to_sm89INS1_16FlashAttnFwdSm80INS1_25CollectiveMainloopFwdSm80ILi8ELi1ELb0EN4cute5tupleIJNS5_1CILi128EEENS7_ILi32EEENS7_ILi256EEEEEELi256ENS_10bfloat16_tEfNS_4arch4Sm80ELb1ELb0ELb1ELb1ELb0ELb1ELb1ELb1EEENS1_21CollectiveEpilogueFwdINS6_IJS8_SA_S9_EEENS6_IJNS7_ILi1EEESI_SI_EEESC_SE_Li256ELb1ELb1ELb1ELb0EEENS1_36VarlenDynamicPersistentTileSchedulerILi128ELi32ELi256ELi256ELb1ELb1ELb0ELb1ELb1ELb1EEEEEEEEEvNT_6ParamsE)
        /*03c8*/ 	.word	0x00000000


	//----- nvinfo : EIATTR_MIN_STACK_SIZE
	.align		4
.L_172:
        /*03cc*/ 	.byte	0x04, 0x12
        /*03ce*/ 	.short	(.L_174 - .L_173)
	.align		4
.L_173:
        /*03d0*/ 	.word	index@(_ZN7cutlass13device_kernelIN5flash19enable_sm80_to_sm89INS1_16FlashAttnFwdSm80INS1_25CollectiveMainloopFwdSm80ILi8ELi1ELb0EN4cute5tupleIJNS5_1CILi128EEENS7_ILi96EEENS7_ILi256EEEEEELi256ENS_10bfloat16_tEfNS_4arch4Sm80ELb0ELb0ELb1ELb0ELb0ELb0ELb1ELb1EEENS1_21CollectiveEpilogueFwdINS6_IJS8_SA_S9_EEENS6_IJNS7_ILi1EEESI_SI_EEESC_SE_Li256ELb0ELb1ELb1ELb0EEENS1_19SingleTileSchedulerILb0ELb1ELb1ELi128EEEEEEEEEvNT_6ParamsE)
        /*03d4*/ 	.word	0x00000000


	//----- nvinfo : EIATTR_MIN_STACK_SIZE
	.align		4
.L_174:
        /*03d8*/ 	.byte	0x04, 0x12
        /*03da*/ 	.short	(.L_176 - .L_175)
	.align		4
.L_175:
        /*03dc*/ 	.word	index@(_ZN7cutlass13device_kernelIN5flash19enable_sm80_to_sm89INS1_16FlashAttnFwdSm80INS1_25CollectiveMainloopFwdSm80ILi8ELi1ELb0EN4cute5tupleIJNS5_1CILi128EEENS7_ILi64EEENS7_ILi256EEEEEELi256ENS_10bfloat16_tEfNS_4arch4Sm80ELb0ELb0ELb1ELb1ELb0ELb0ELb1ELb1EEENS1_21CollectiveEpilogueFwdINS6_IJS8_SA_S9_EEENS6_IJNS7_ILi1EEESI_SI_EEESC_SE_Li256ELb1ELb1ELb1ELb0EEENS1_36VarlenDynamicPersistentTileSchedulerILi128ELi64ELi256ELi256ELb1ELb1ELb0ELb0ELb1ELb1EEEEEEEEEvNT_6ParamsE)
        /*03e0*/ 	.word	0x00000000


	//----- nvinfo : EIATTR_MIN_STACK_SIZE
	.align		4
.L_176:
        /*03e4*/ 	.byte	0x04, 0x12
        /*03e6*/ 	.short	(.L_178 - .L_177)
	.align		4
.L_177:
        /*03e8*/ 	.word	index@(_ZN7cutlass13device_kernelIN5flash19enable_sm80_to_sm89INS1_16FlashAttnFwdSm80INS1_25CollectiveMainloopFwdSm80ILi8ELi1ELb0EN4cute5tupleIJNS5_1CILi128EEENS7_ILi48EEENS7_ILi256EEEEEELi256ENS_10bfloat16_tEfNS_4arch4Sm80ELb0ELb0ELb1ELb1ELb0ELb1ELb1ELb1EEENS1_21CollectiveEpilogueFwdINS6_IJS8_SA_S9_EEENS6_IJNS7_ILi1EEESI_SI_EEESC_SE_Li256ELb1ELb1ELb1ELb0EEENS1_36VarlenDynamicPersistentTileSchedulerILi128ELi48ELi256ELi256ELb1ELb1ELb0ELb0ELb1ELb1EEEEEEEEEvNT_6ParamsE)
        /*03ec*/ 	.word	0x00000000


	//----- nvinfo : EIATTR_MIN_STACK_SIZE
	.align		4
.L_178:
        /*03f0*/ 	.byte	0x04, 0x12
        /*03f2*/ 	.short	(.L_180 - .L_179)
	.align		4
.L_179:
        /*03f4*/ 	.word	index@(_ZN7cutlass13device_kernelIN5flash19enable_sm80_to_sm89INS1_16FlashAttnFwdSm80INS1_25CollectiveMainloopFwdSm80ILi8ELi1ELb0EN4cute5tupleIJNS5_1CILi128EEENS7_ILi64EEENS7_ILi256EEEEEELi256ENS_10bfloat16_tEfNS_4arch4Sm80ELb0ELb1ELb1ELb0ELb0ELb0ELb1ELb1EEENS1_21CollectiveEpilogueFwdINS6_IJS8_SA_S9_EEENS6_IJNS7_ILi1EEESI_SI_EEESC_SE_Li256ELb0ELb1ELb1ELb0EEENS1_19SingleTileSchedulerILb0ELb1ELb1ELi128EEEEEEEEEvNT_6ParamsE)
        /*03f8*/ 	.word	0x00000000


	//----- nvinfo : EIATTR_MIN_STACK_SIZE
	.align		4
.L_180:
        /*03fc*/ 	.byte	0x04, 0x12
        /*03fe*/ 	.short	(.L_182 - .L_181)
	.align		4
.L_181:
        /*0400*/ 	.word	index@(_ZN7cutlass13device_kernelIN5flash19enable_sm80_to_sm89INS1_16FlashAttnFwdSm80INS1_25CollectiveMainloopFwdSm80ILi8ELi1ELb0EN4cute5tupleIJNS5_1CILi128EEENS7_ILi64EEENS7_ILi256EEEEEELi256ENS_10bfloat16_tEfNS_4arch4Sm80ELb0ELb1ELb1ELb1ELb0ELb0ELb1ELb1EEENS1_21CollectiveEpilogueFwdINS6_IJS8_SA_S9_EEENS6_IJNS7_ILi1EEESI_SI_EEESC_SE_Li256ELb1ELb1ELb1ELb0EEENS1_36VarlenDynamicPersistentTileSchedulerILi128ELi64ELi256ELi256ELb1ELb1ELb0ELb1ELb0ELb1EEEEEEEEEvNT_6ParamsE)
        /*0404*/ 	.word	0x00000000


	//----- nvinfo : EIATTR_MIN_STACK_SIZE
	.align		4
.L_182:
        /*0408*/ 	.byte	0x04, 0x12
        /*040a*/ 	.short	(.L_184 - .L_183)
	.align		4
.L_183:
        /*040c*/ 	.word	index@(_ZN7cutlass13device_kernelIN5flash19enable_sm80_to_sm89INS1_16FlashAttnFwdSm80INS1_25CollectiveMainloopFwdSm80ILi8ELi1ELb0EN4cute5tupleIJNS5_1CILi128EEENS7_ILi48EEENS7_ILi256EEEEEELi256ENS_10bfloat16_tEfNS_4arch4Sm80ELb0ELb1ELb1ELb1ELb0ELb1ELb1ELb1EEENS1_21CollectiveEpilogueFwdINS6_IJS8_SA_S9_EEENS6_IJNS7_ILi1EEESI_SI_EEESC_SE_Li256ELb1ELb1ELb1ELb0EEENS1_36VarlenDynamicPersistentTileSchedulerILi128ELi48ELi256ELi256ELb1ELb1ELb0ELb1ELb0ELb1EEEEEEEEEvNT_6ParamsE)
        /*0410*/ 	.word	0x00000000


	//----- nvinfo : EIATTR_MIN_STACK_SIZE
	.align		4
.L_184:
        /*0414*/ 	.byte	0x04, 0x12
        /*0416*/ 	.short	(.L_186 - .L_185)
	.align		4
.L_185:
        /*0418*/ 	.word	index@(_ZN7cutlass13device_kernelIN5flash19enable_sm80_to_sm89INS1_16FlashAttnFwdSm80INS1_25CollectiveMainloopFwdSm80ILi8ELi1ELb0EN4cute5tupleIJNS5_1CILi128EEENS7_ILi96EEENS7_ILi256EEEEEELi256ENS_10bfloat16_tEfNS_4arch4Sm80ELb1ELb0ELb1ELb0ELb0ELb0ELb1ELb1EEENS1_21CollectiveEpilogueFwdINS6_IJS8_SA_S9_EEENS6_IJNS7_ILi1EEESI_SI_EEESC_SE_Li256ELb0ELb1ELb1ELb0EEENS1_30DynamicPersistentTileSchedulerILi256ELi256ELb1ELb1ELb0EEEEEEEEEvNT_6ParamsE)
        /*041c*/ 	.word	0x00000000


	//----- nvinfo : EIATTR_MIN_STACK_SIZE
	.align		4
.L_186:
        /*0420*/ 	.byte	0x04, 0x12
        /*0422*/ 	.short	(.L_188 - .L_187)
	.align		4
.L_187:
        /*0424*/ 	.word	index@(_ZN7cutlass13device_kernelIN5flash19enable_sm80_to_sm89INS1_16FlashAttnFwdSm80INS1_25CollectiveMainloopFwdSm80ILi8ELi1ELb0EN4cute5tupleIJNS5_1CILi128EEENS7_ILi64EEENS7_ILi256EEEEEELi256ENS_10bfloat16_tEfNS_4arch4Sm80ELb1ELb0ELb1ELb1ELb0ELb0ELb1ELb1EEENS1_21CollectiveEpilogueFwdINS6_IJS8_SA_S9_EEENS6_IJNS7_ILi1EEESI_SI_EEESC_SE_Li256ELb1ELb1ELb1ELb0EEENS1_36VarlenDynamicPersistentTileSchedulerILi128ELi64ELi256ELi256ELb1ELb1ELb0ELb1ELb1ELb1EEEEEEEEEvNT_6ParamsE)
        /*0428*/ 	.word	0x00000000


	//----- nvinfo : EIATTR_MIN_STACK_SIZE
	.align		4
.L_188:
        /*042c*/ 	.byte	0x04, 0x12
        /*042e*/ 	.short	(.L_190 - .L_189)
	.align		4
.L_189:
        /*0430*/ 	.word	index@(_ZN7cutlass13device_kernelIN5flash19enable_sm80_to_sm89INS1_16FlashAttnFwdSm80INS1_25CollectiveMainloopFwdSm80ILi8ELi1ELb0EN4cute5tupleIJNS5_1CILi128EEENS7_ILi48EEENS7_ILi256EEEEEELi256ENS_10bfloat16_tEfNS_4arch4Sm80ELb1ELb0ELb1ELb1ELb0ELb1ELb1ELb1EEENS1_21CollectiveEpilogueFwdINS6_IJS8_SA_S9_EEENS6_IJNS7_ILi1EEESI_SI_EEESC_SE_Li256ELb1ELb1ELb1ELb0EEENS1_36VarlenDynamicPersistentTileSchedulerILi128ELi48ELi256ELi256ELb1ELb1ELb0ELb1ELb1ELb1EEEEEEEEEvNT_6ParamsE)
        /*0434*/ 	.word	0x00000000


	//----- nvinfo : EIATTR_MIN_STACK_SIZE
	.align		4
.L_190:
        /*0438*/ 	.byte	0x04, 0x12
        /*043a*/ 	.short	(.L_192 - .L_191)
	.align		4
.L_191:
        /*043c*/ 	.word	index@(_ZN7cutlass13device_kernelIN5flash19enable_sm80_to_sm89INS1_16FlashAttnFwdSm80INS1_25CollectiveMainloopFwdSm80ILi8ELi1ELb1EN4cute5tupleIJNS5_1CILi128EEENS7_ILi64EEENS7_ILi256EEEEEELi256ENS_10bfloat16_tEfNS_4arch4Sm80ELb0ELb0ELb0ELb0ELb0ELb0ELb1ELb1EEENS1_21CollectiveEpilogueFwdINS6_IJS8_SA_S9_EEENS6_IJNS7_ILi1EEESI_SI_EEESC_SE_Li256ELb0ELb1ELb1ELb0EEENS1_19SingleTileSchedulerILb0ELb1ELb1ELi128EEEEEEEEEvNT_6ParamsE)
        /*0440*/ 	.word	0x00000000


	//----- nvinfo : EIATTR_MIN_STACK_SIZE
	.align		4
.L_192:
        /*0444*/ 	.byte	0x04, 0x12
        /*0446*/ 	.short	(.L_194 - .L_193)
	.align		4
.L_193:
        /*0448*/ 	.word	index@(_ZN7cutlass13device_kernelIN5flash19enable_sm80_to_sm89INS1_16FlashAttnFwdSm80INS1_25CollectiveMainloopFwdSm80ILi8ELi1ELb1EN4cute5tupleIJNS5_1CILi128EEENS7_ILi48EEENS7_ILi256EEEEEELi256ENS_10bfloat16_tEfNS_4arch4Sm80ELb0ELb0ELb0ELb1ELb0ELb0ELb1ELb1EEENS1_21CollectiveEpilogueFwdINS6_IJS8_SA_S9_EEENS6_IJNS7_ILi1EEESI_SI_EEESC_SE_Li256ELb1ELb1ELb1ELb0EEENS1_36VarlenDynamicPersistentTileSchedulerILi128ELi48ELi256ELi256ELb1ELb1ELb0ELb0ELb1ELb1EEEEEEEEEvNT_6ParamsE)
        /*044c*/ 	.word	0x00000000


	//----- nvinfo : EIATTR_MIN_STACK_SIZE
	.align		4
.L_194:
        /*0450*/ 	.byte	0x04, 0x12
        /*0452*/ 	.short	(.L_196 - .L_195)
	.align		4
.L_195:
        /*0454*/ 	.word	index@(_ZN7cutlass13device_kernelIN5flash19enable_sm80_to_sm89INS1_16FlashAttnFwdSm80INS1_25CollectiveMainloopFwdSm80ILi8ELi1ELb0EN4cute5tupleIJNS5_1CILi128EEENS7_ILi32EEENS7_ILi256EEEEEELi256ENS_10bfloat16_tEfNS_4arch4Sm80ELb0ELb0ELb0ELb1ELb0ELb1ELb1ELb1EEENS1_21CollectiveEpilogueFwdINS6_IJS8_SA_S9_EEENS6_IJNS7_ILi1EEESI_SI_EEESC_SE_Li256ELb1ELb1ELb1ELb0EEENS1_36VarlenDynamicPersistentTileSchedulerILi128ELi32ELi256ELi256ELb1ELb1ELb0ELb0ELb1ELb1EEEEEEEEEvNT_6ParamsE)
        /*0458*/ 	.word	0x00000000


	//----- nvinfo : EIATTR_MIN_STACK_SIZE
	.align		4
.L_196:
        /*045c*/ 	.byte	0x04, 0x12
        /*045e*/ 	.short	(.L_198 - .L_197)
	.align		4
.L_197:
        /*0460*/ 	.word	index@(_ZN7cutlass13device_kernelIN5flash19enable_sm80_to_sm89INS1_16FlashAttnFwdSm80INS1_25CollectiveMainloopFwdSm80ILi8ELi1ELb1EN4cute5tupleIJNS5_1CILi128EEENS7_ILi48EEENS7_ILi256EEEEEELi256ENS_10bfloat16_tEfNS_4arch4Sm80ELb0ELb1ELb0ELb0ELb0ELb0ELb1ELb1EEENS1_21CollectiveEpilogueFwdINS6_IJS8_SA_S9_EEENS6_IJNS7_ILi1EEESI_SI_EEESC_SE_Li256ELb0ELb1ELb1ELb0EEENS1_19SingleTileSchedulerILb0ELb1ELb1ELi128EEEEEEEEEvNT_6ParamsE)
        /*0464*/ 	.word	0x00000000


	//----- nvinfo : EIATTR_MIN_STACK_SIZE
	.align		4
.L_198:
        /*0468*/ 	.byte	0x04, 0x12
        /*046a*/ 	.short	(.L_200 - .L_199)
	.align		4
.L_199:
        /*046c*/ 	.word	index@(_ZN7cutlass13device_kernelIN5flash19enable_sm80_to_sm89INS1_16FlashAttnFwdSm80INS1_25CollectiveMainloopFwdSm80ILi8ELi1ELb1EN4cute5tupleIJNS5_1CILi128EEENS7_ILi48EEENS7_ILi256EEEEEELi256ENS_10bfloat16_tEfNS_4arch4Sm80ELb0ELb1ELb0ELb1ELb0ELb0ELb1ELb1EEENS1_21CollectiveEpilogueFwdINS6_IJS8_SA_S9_EEENS6_IJNS7_ILi1EEESI_SI_EEESC_SE_Li256ELb1ELb1ELb1ELb0EEENS1_36VarlenDynamicPersistentTileSchedulerILi128ELi48ELi256ELi256ELb1ELb1ELb0ELb1ELb0ELb1EEEEEEEEEvNT_6ParamsE)
        /*0470*/ 	.word	0x00000000


	//----- nvinfo : EIATTR_MIN_STACK_SIZE
	.align		4
.L_200:
        /*0474*/ 	.byte	0x04, 0x12
        /*0476*/ 	.short	(.L_202 - .L_201)
	.align		4
.L_201:
        /*0478*/ 	.word	index@(_ZN7cutlass13device_kernelIN5flash19enable_sm80_to_sm89INS1_16FlashAttnFwdSm80INS1_25CollectiveMainloopFwdSm80ILi8ELi1ELb0EN4cute5tupleIJNS5_1CILi128EEENS7_ILi32EEENS7_ILi256EEEEEELi256ENS_10bfloat16_tEfNS_4arch4Sm80ELb0ELb1ELb0ELb1ELb0ELb1ELb1ELb1EEENS1_21CollectiveEpilogueFwdINS6_IJS8_SA_S9_EEENS6_IJNS7_ILi1EEESI_SI_EEESC_SE_Li256ELb1ELb1ELb1ELb0EEENS1_36VarlenDynamicPersistentTileSchedulerILi128ELi32ELi256ELi256ELb1ELb1ELb0ELb1ELb0ELb1EEEEEEEEEvNT_6ParamsE)
        /*047c*/ 	.word	0x00000000


	//----- nvinfo : EIATTR_MIN_STACK_SIZE
	.align		4
.L_202:
        /*0480*/ 	.byte	0x04, 0x12
        /*0482*/ 	.short	(.L_204 - .L_203)
	.align		4
.L_203:
        /*0484*/ 	.word	index@(_ZN7cutlass13device_kernelIN5flash19enable_sm80_to_sm89INS1_16FlashAttnFwdSm80INS1_25CollectiveMainloopFwdSm80ILi8ELi1ELb1EN4cute5tupleIJNS5_1CILi128EEENS7_ILi64EEENS7_ILi256EEEEEELi256ENS_10bfloat16_tEfNS_4arch4Sm80ELb1ELb0ELb0ELb0ELb0ELb0ELb1ELb1EEENS1_21CollectiveEpilogueFwdINS6_IJS8_SA_S9_EEENS6_IJNS7_ILi1EEESI_SI_EEESC_SE_Li256ELb0ELb1ELb1ELb0EEENS1_30DynamicPersistentTileSchedulerILi256ELi256ELb1ELb1ELb0EEEEEEEEEvNT_6ParamsE)
        /*0488*/ 	.word	0x00000000


	//----- nvinfo : EIATTR_MIN_STACK_SIZE
	.align		4
.L_204:
        /*048c*/ 	.byte	0x04, 0x12
        /*048e*/ 	.short	(.L_206 - .L_205)
	.align		4
.L_205:
        /*0490*/ 	.word	index@(_ZN7cutlass13device_kernelIN5flash19enable_sm80_to_sm89INS1_16FlashAttnFwdSm80INS1_25CollectiveMainloopFwdSm80ILi8ELi1ELb1EN4cute5tupleIJNS5_1CILi128EEENS7_ILi48EEENS7_ILi256EEEEEELi256ENS_10bfloat16_tEfNS_4arch4Sm80ELb1ELb0ELb0ELb1ELb0ELb0ELb1ELb1EEENS1_21CollectiveEpilogueFwdINS6_IJS8_SA_S9_EEENS6_IJNS7_ILi1EEESI_SI_EEESC_SE_Li256ELb1ELb1ELb1ELb0EEENS1_36VarlenDynamicPersistentTileSchedulerILi128ELi48ELi256ELi256ELb1ELb1ELb0ELb1ELb1ELb1EEEEEEEEEvNT_6ParamsE)
        /*0494*/ 	.word	0x00000000


	//----- nvinfo : EIATTR_MIN_STACK_SIZE
	.align		4
.L_206:
        /*0498*/ 	.byte	0x04, 0x12
        /*049a*/ 	.short	(.L_208 - .L_207)
	.align		4
.L_207:
        /*049c*/ 	.word	index@(_ZN7cutlass13device_kernelIN5flash19enable_sm80_to_sm89INS1_16FlashAttnFwdSm80INS1_25CollectiveMainloopFwdSm80ILi8ELi1ELb0EN4cute5tupleIJNS5_1CILi128EEENS7_ILi32EEENS7_ILi256EEEEEELi256ENS_10bfloat16_tEfNS_4arch4Sm80ELb1ELb0ELb0ELb1ELb0ELb1ELb1ELb1EEENS1_21CollectiveEpilogueFwdINS6_IJS8_SA_S9_EEENS6_IJNS7_ILi1EEESI_SI_EEESC_SE_Li256ELb1ELb1ELb1ELb0EEENS1_36VarlenDynamicPersistentTileSchedulerILi128ELi32ELi256ELi256ELb1ELb1ELb0ELb1ELb1ELb1EEEEEEEEEvNT_6ParamsE)
        /*04a0*/ 	.word	0x00000000


	//----- nvinfo : EIATTR_MIN_STACK_SIZE
	.align		4
.L_208:
        /*04a4*/ 	.byte	0x04, 0x12
        /*04a6*/ 	.short	(.L_210 - .L_209)
	.align		4
.L_209:
        /*04a8*/ 	.word	index@(_ZN7cutlass13device_kernelIN5flash19enable_sm80_to_sm89INS1_16FlashAttnFwdSm80INS1_25CollectiveMainloopFwdSm80ILi8ELi1ELb0EN4cute5tupleIJNS5_1CILi128EEENS7_ILi96EEENS7_ILi256EEEEEELi256ENS_10bfloat16_tEfNS_4arch4Sm80ELb0ELb0ELb0ELb0ELb0ELb0ELb1ELb1EEENS1_21CollectiveEpilogueFwdINS6_IJS8_SA_S9_EEENS6_IJNS7_ILi1EEESI_SI_EEESC_SE_Li256ELb0ELb1ELb1ELb0EEENS1_19SingleTileSchedulerILb0ELb1ELb1ELi128EEEEEEEEEvNT_6ParamsE)
        /*04ac*/ 	.word	0x00000000


	//----- nvinfo : EIATTR_MIN_STACK_SIZE
	.align		4
.L_210:
        /*04b0*/ 	.byte	0x04, 0x12
        /*04b2*/ 	.short	(.L_212 - .L_211)
	.align		4
.L_211:
        /*04b4*/ 	.word	index@(_ZN7cutlass13device_kernelIN5flash19enable_sm80_to_sm89INS1_16FlashAttnFwdSm80INS1_25CollectiveMainloopFwdSm80ILi8ELi1ELb0EN4cute5tupleIJNS5_1CILi128EEENS7_ILi64EEENS7_ILi256EEEEEELi256ENS_10bfloat16_tEfNS_4arch4Sm80ELb0ELb0ELb0ELb1ELb0ELb0ELb1ELb1EEENS1_21CollectiveEpilogueFwdINS6_IJS8_SA_S9_EEENS6_IJNS7_ILi1EEESI_SI_EEESC_SE_Li256ELb1ELb1ELb1ELb0EEENS1_36VarlenDynamicPersistentTileSchedulerILi128ELi64ELi256ELi256ELb1ELb1ELb0ELb0ELb1ELb1EEEEEEEEEvNT_6ParamsE)
        /*04b8*/ 	.word	0x00000000


	//----- nvinfo : EIATTR_MIN_STACK_SIZE
	.align		4
.L_212:
        /*04bc*/ 	.byte	0x04, 0x12
        /*04be*/ 	.short	(.L_214 - .L_213)
	.align		4
.L_213:
        /*04c0*/ 	.word	index@(_ZN7cutlass13device_kernelIN5flash19enable_sm80_to_sm89INS1_16FlashAttnFwdSm80INS1_25CollectiveMainloopFwdSm80ILi8ELi1ELb0EN4cute5tupleIJNS5_1CILi128EEENS7_ILi48EEENS7_ILi256EEEEEELi256ENS_10bfloat16_tEfNS_4arch4Sm80ELb0ELb0ELb0ELb1ELb0ELb1ELb1ELb1EEENS1_21CollectiveEpilogueFwdINS6_IJS8_SA_S9_EEENS6_IJNS7_ILi1EEESI_SI_EEESC_SE_Li256ELb1ELb1ELb1ELb0EEENS1_36VarlenDynamicPersistentTileSchedulerILi128ELi48ELi256ELi256ELb1ELb1ELb0ELb0ELb1ELb1EEEEEEEEEvNT_6ParamsE)
        /*04c4*/ 	.word	0x00000000


	//----- nvinfo : EIATTR_MIN_STACK_SIZE
	.align		4
.L_214:
        /*04c8*/ 	.byte	0x04, 0x12
        /*04ca*/ 	.short	(.L_216 - .L_215)
	.align		4
.L_215:
        /*04cc*/ 	.word	index@(_ZN7cutlass13device_kernelIN5flash19enable_sm80_to_sm89INS1_16FlashAttnFwdSm80INS1_25CollectiveMainloopFwdSm80ILi8ELi1ELb0EN4cute5tupleIJNS5_1CILi128EEENS7_ILi64EEENS7_ILi256EEEEEELi256ENS_10bfloat16_tEfNS_4arch4Sm80ELb0ELb1ELb0ELb0ELb0ELb0ELb1ELb1EEENS1_21CollectiveEpilogueFwdINS6_IJS8_SA_S9_EEENS6_IJNS7_ILi1EEESI_SI_EEESC_SE_Li256ELb0ELb1ELb1ELb0EEENS1_19SingleTileSchedulerILb0ELb1ELb1ELi128EEEEEEEEEvNT_6ParamsE)
        /*04d0*/ 	.word	0x00000000


	//----- nvinfo : EIATTR_MIN_STACK_SIZE
	.align		4
.L_216:
        /*04d4*/ 	.byte	0x04, 0x12
        /*04d6*/ 	.short	(.L_218 - .L_217)
	.align		4
.L_217:
        /*04d8*/ 	.word	index@(_ZN7cutlass13device_kernelIN5flash19enable_sm80_to_sm89INS1_16FlashAttnFwdSm80INS1_25CollectiveMainloopFwdSm80ILi8ELi1ELb0EN4cute5tupleIJNS5_1CILi128EEENS7_ILi64EEENS7_ILi256EEEEEELi256ENS_10bfloat16_tEfNS_4arch4Sm80ELb0ELb1ELb0ELb1ELb0ELb0ELb1ELb1EEENS1_21CollectiveEpilogueFwdINS6_IJS8_SA_S9_EEENS6_IJNS7_ILi1EEESI_SI_EEESC_SE_Li256ELb1ELb1ELb1ELb0EEENS1_36VarlenDynamicPersistentTileSchedulerILi128ELi64ELi256ELi256ELb1ELb1ELb0ELb1ELb0ELb1EEEEEEEEEvNT_6ParamsE)
        /*04dc*/ 	.word	0x00000000


	//----- nvinfo : EIATTR_MIN_STACK_SIZE
	.align		4
.L_218:
        /*04e0*/ 	.byte	0x04, 0x12
        /*04e2*/ 	.short	(.L_220 - .L_219)
	.align		4
.L_219:
        /*04e4*/ 	.word	index@(_ZN7cutlass13device_kernelIN5flash19enable_sm80_to_sm89INS1_16FlashAttnFwdSm80INS1_25CollectiveMainloopFwdSm80ILi8ELi1ELb0EN4cute5tupleIJNS5_1CILi128EEENS7_ILi48EEENS7_ILi256EEEEEELi256ENS_10bfloat16_tEfNS_4arch4Sm80ELb0ELb1ELb0ELb1ELb0ELb1ELb1ELb1EEENS1_21CollectiveEpilogueFwdINS6_IJS8_SA_S9_EEENS6_IJNS7_ILi1EEESI_SI_EEESC_SE_Li256ELb1ELb1ELb1ELb0EEENS1_36VarlenDynamicPersistentTileSchedulerILi128ELi48ELi256ELi256ELb1ELb1ELb0ELb1ELb0ELb1EEEEEEEEEvNT_6ParamsE)
        /*04e8*/ 	.word	0x00000000


	//----- nvinfo : EIATTR_MIN_STACK_SIZE
	.align		4
.L_220:
        /*04ec*/ 	.byte	0x04, 0x12
        /*04ee*/ 	.short	(.L_222 - .L_221)
	.align		4
.L_221:
        /*04f0*/ 	.word	index@(_ZN7cutlass13device_kernelIN5flash19enable_sm80_to_sm89INS1_16FlashAttnFwdSm80INS1_25CollectiveMainloopFwdSm80ILi8ELi1ELb0EN4cute5tupleIJNS5_1CILi128EEENS7_ILi96EEENS7_ILi256EEEEEELi256ENS_10bfloat16_tEfNS_4arch4Sm80ELb1ELb0ELb0ELb0ELb0ELb0ELb1ELb1EEENS1_21CollectiveEpilogueFwdINS6_IJS8_SA_S9_EEENS6_IJNS7_ILi1EEESI_SI_EEESC_SE_Li256ELb0ELb1ELb1ELb0EEENS1_30DynamicPersistentTileSchedulerILi256ELi256ELb1ELb1ELb0EEEEEEEEEvNT_6ParamsE)
        /*04f4*/ 	.word	0x00000000


	//----- nvinfo : EIATTR_MIN_STACK_SIZE
	.align		4
.L_222:
        /*04f8*/ 	.byte	0x04, 0x12
        /*04fa*/ 	.short	(.L_224 - .L_223)
	.align		4
.L_223:
        /*04fc*/ 	.word	index@(_ZN7cutlass13device_kernelIN5flash19enable_sm80_to_sm89INS1_16FlashAttnFwdSm80INS1_25CollectiveMainloopFwdSm80ILi8ELi1ELb0EN4cute5tupleIJNS5_1CILi128EEENS7_ILi64EEENS7_ILi256EEEEEELi256ENS_10bfloat16_tEfNS_4arch4Sm80ELb1ELb0ELb0ELb1ELb0ELb0ELb1ELb1EEENS1_21CollectiveEpilogueFwdINS6_IJS8_SA_S9_EEENS6_IJNS7_ILi1EEESI_SI_EEESC_SE_Li256ELb1ELb1ELb1ELb0EEENS1_36VarlenDynamicPersistentTileSchedulerILi128ELi64ELi256ELi256ELb1ELb1ELb0ELb1ELb1ELb1EEEEEEEEEvNT_6ParamsE)
        /*0500*/ 	.word	0x00000000


	//----- nvinfo : EIATTR_MIN_STACK_SIZE
	.align		4
.L_224:
        /*0504*/ 	.byte	0x04, 0x12
        /*0506*/ 	.short	(.L_226 - .L_225)
	.align		4
.L_225:
        /*0508*/ 	.word	index@(_ZN7cutlass13device_kernelIN5flash19enable_sm80_to_sm89INS1_16FlashAttnFwdSm80INS1_25CollectiveMainloopFwdSm80ILi8ELi1ELb0EN4cute5tupleIJNS5_1CILi128EEENS7_ILi48EEENS7_ILi256EEEEEELi256ENS_10bfloat16_tEfNS_4arch4Sm80ELb1ELb0ELb0ELb1ELb0ELb1ELb1ELb1EEENS1_21CollectiveEpilogueFwdINS6_IJS8_SA_S9_EEENS6_IJNS7_ILi1EEESI_SI_EEESC_SE_Li256ELb1ELb1ELb1ELb0EEENS1_36VarlenDynamicPersistentTileSchedulerILi128ELi48ELi256ELi256ELb1ELb1ELb0ELb1ELb1ELb1EEEEEEEEEvNT_6ParamsE)
        /*050c*/ 	.word	0x00000000
.L_226:


//--------------------- .nv.compat                --------------------------
	.section	.nv.compat,"",@"SHT_CUDA_COMPAT_INFO"
	.align	4
        /*0000*/ 	.byte	0x02, 0x09, 0x01, 0x00, 0x02, 0x02, 0x01, 0x00, 0x02, 0x05, 0x05, 0x00, 0x03, 0x07, 0x01, 0x01
        /*0010*/ 	.byte	0x02, 0x03, 0x00, 0x00, 0x02, 0x06, 0x01, 0x00, 0x04, 0x0b, 0x08, 0x00, 0x00, 0x00, 0x00, 0x00
        /*0020*/ 	.byte	0x00, 0x00, 0x00, 0x00


//--------------------- .nv.info._ZN7cutlass13device_kernelIN5flash19enable_sm80_to_sm89INS1_16FlashAttnFwdSm80INS1_25CollectiveMainloopFwdSm80ILi8ELi1ELb1EN4cute5tupleIJNS5_1CILi128EEENS7_ILi64EEENS7_ILi256EEEEEELi256ENS_10bfloat16_tEfNS_4arch4Sm80ELb0ELb0ELb1ELb0ELb0ELb0ELb1ELb1EEENS1_21CollectiveEpilogueFwdINS6_IJS8_SA_S9_EEENS6_IJNS7_ILi1EEESI_SI_EEESC_SE_Li256ELb0ELb1ELb1ELb0EEENS1_19SingleTileSchedulerILb0ELb1ELb1ELi128EEEEEEEEEvNT_6ParamsE --------------------------
	.section	.nv.info._ZN7cutlass13device_kernelIN5flash19enable_sm80_to_sm89INS1_16FlashAttnFwdSm80INS1_25CollectiveMainloopFwdSm80ILi8ELi1ELb1EN4cute5tupleIJNS5_1CILi128EEENS7_ILi64EEENS7_ILi256EEEEEELi256ENS_10bfloat16_tEfNS_4arch4Sm80ELb0ELb0ELb1ELb0ELb0ELb0ELb1ELb1EEENS1_21CollectiveEpilogueFwdINS6_IJS8_SA_S9_EEENS6_IJNS7_ILi1EEESI_SI_EEESC_SE_Li256ELb0ELb1ELb1ELb0EEENS1_19SingleTileSchedulerILb0ELb1ELb1ELi128EEEEEEEEEvNT_6ParamsE,"",@"SHT_CUDA_INFO"
	.sectionflags	@""
	.align	4


	//----- nvinfo : EIATTR_CUDA_API_VERSION
	.align		4
        /*0000*/ 	.byte	0x04, 0x37
        /*0002*/ 	.short	(.L_228 - .L_227)
.L_227:
        /*0004*/ 	.word	0x00000082


	//----- nvinfo : EIATTR_KPARAM_INFO
	.align		4
.L_228:
        /*0008*/ 	.byte	0x04, 0x17
        /*000a*/ 	.short	(.L_230 - .L_229)
.L_229:
        /*000c*/ 	.word	0x00000000
        /*0010*/ 	.short	0x0000
        /*0012*/ 	.short	0x0000
        /*0014*/ 	.byte	0x00, 0xf0, 0x61, 0x10


	//----- nvinfo : EIATTR_SPARSE_MMA_MASK
	.align		4
.L_230:
        /*0018*/ 	.byte	0x03, 0x50
        /*001a*/ 	.short	0x0000


	//----- nvinfo : EIATTR_MAXREG_COUNT
	.align		4
        /*001c*/ 	.byte	0x03, 0x1b
        /*001e*/ 	.short	0x00ff


	//----- nvinfo : EIATTR_MERCURY_ISA_VERSION
	.align		4
        /*0020*/ 	.byte	0x03, 0x5f
        /*0022*/ 	.short	0x0101


	//----- nvinfo : EIATTR_EXIT_INSTR_OFFSETS
	.align		4
        /*0024*/ 	.byte	0x04, 0x1c
        /*0026*/ 	.short	(.L_232 - .L_231)


	//   ....[0]....
.L_231:
        /*0028*/ 	.word	0x00000010


	//----- nvinfo : EIATTR_MAX_THREADS
	.align		4
.L_232:
        /*002c*/ 	.byte	0x04, 0x05
        /*002e*/ 	.short	(.L_234 - .L_233)
.L_233:
        /*0030*/ 	.word	0x00000100
        /*0034*/ 	.word	0x00000001
        /*0038*/ 	.word	0x00000001


	//----- nvinfo : EIATTR_CBANK_PARAM_SIZE
	.align		4
.L_234:
        /*003c*/ 	.byte	0x03, 0x19
        /*003e*/ 	.short	0x0418


	//----- nvinfo : EIATTR_PARAM_CBANK
	.align		4
        /*0040*/ 	.byte	0x04, 0x0a
        /*0042*/ 	.short	(.L_236 - .L_235)
	.align		4
.L_235:
        /*0044*/ 	.word	index@(.nv.constant0._ZN7cutlass13device_kernelIN5flash19enable_sm80_to_sm89INS1_16FlashAttnFwdSm80INS1_25CollectiveMainloopFwdSm80ILi8ELi1ELb1EN4cute5tupleIJNS5_1CILi128EEENS7_ILi64EEENS7_ILi256EEEEEELi256ENS_10bfloat16_tEfNS_4arch4Sm80ELb0ELb0ELb1ELb0ELb0ELb0ELb1ELb1EEENS1_21CollectiveEpilogueFwdINS6_IJS8_SA_S9_EEENS6_IJNS7_ILi1EEESI_SI_EEESC_SE_Li256ELb0ELb1ELb1ELb0EEENS1_19SingleTileSchedulerILb0ELb1ELb1ELi128EEEEEEEEEvNT_6ParamsE)
        /*0048*/ 	.short	0x0210
        /*004a*/ 	.short	0x0418


	//----- nvinfo : EIATTR_SW_WAR
	.align		4
.L_236:
        /*004c*/ 	.byte	0x04, 0x36
        /*004e*/ 	.short	(.L_238 - .L_237)
.L_237:
        /*0050*/ 	.word	0x00000008
.L_238:


//--------------------- .nv.info._ZN7cutlass13device_kernelIN5flash19enable_sm80_to_sm89INS1_16FlashAttnFwdSm80INS1_25CollectiveMainloopFwdSm80ILi8ELi1ELb1EN4cute5tupleIJNS5_1CILi128EEENS7_ILi48EEENS7_ILi256EEEEEELi256ENS_10bfloat16_tEfNS_4arch4Sm80ELb0ELb0ELb1ELb1ELb0ELb0ELb1ELb1EEENS1_21CollectiveEpilogueFwdINS6_IJS8_SA_S9_EEENS6_IJNS7_ILi1EEESI_SI_EEESC_SE_Li256ELb1ELb1ELb1ELb0EEENS1_36VarlenDynamicPersistentTileSchedulerILi128ELi48ELi256ELi256ELb1ELb1ELb0ELb0ELb1ELb1EEEEEEEEEvNT_6ParamsE --------------------------
	.section	.nv.info._ZN7cutlass13device_kernelIN5flash19enable_sm80_to_sm89INS1_16FlashAttnFwdSm80INS1_25CollectiveMainloopFwdSm80ILi8ELi1ELb1EN4cute5tupleIJNS5_1CILi128EEENS7_ILi48EEENS7_ILi256EEEEEELi256ENS_10bfloat16_tEfNS_4arch4Sm80ELb0ELb0ELb1ELb1ELb0ELb0ELb1ELb1EEENS1_21CollectiveEpilogueFwdINS6_IJS8_SA_S9_EEENS6_IJNS7_ILi1EEESI_SI_EEESC_SE_Li256ELb1ELb1ELb1ELb0EEENS1_36VarlenDynamicPersistentTileSchedulerILi128ELi48ELi256ELi256ELb1ELb1ELb0ELb0ELb1ELb1EEEEEEEEEvNT_6ParamsE,"",@"SHT_CUDA_INFO"
	.sectionflags	@""
	.align	4


	//----- nvinfo : EIATTR_CUDA_API_VERSION
	.align		4
        /*0000*/ 	.byte	0x04, 0x37
        /*0002*/ 	.short	(.L_240 - .L_239)
.L_239:
        /*0004*/ 	.word	0x00000082


	//----- nvinfo : EIATTR_KPARAM_INFO
	.align		4
.L_240:
        /*0008*/ 	.byte	0x04, 0x17
        /*000a*/ 	.short	(.L_242 - .L_241)
.L_241:
        /*000c*/ 	.word	0x00000000
        /*0010*/ 	.short	0x0000
        /*0012*/ 	.short	0x0000
        /*0014*/ 	.byte	0x00, 0xf0, 0xe1, 0x10


	//----- nvinfo : EIATTR_SPARSE_MMA_MASK
	.align		4
.L_242:
        /*0018*/ 	.byte	0x03, 0x50
        /*001a*/ 	.short	0x0000


	//----- nvinfo : EIATTR_MAXREG_COUNT
	.align		4
        /*001c*/ 	.byte	0x03, 0x1b
        /*001e*/ 	.short	0x00ff


	//----- nvinfo : EIATTR_MERCURY_ISA_VERSION
	.align		4
        /*0020*/ 	.byte	0x03, 0x5f
        /*0022*/ 	.short	0x0101


	//----- nvinfo : EIATTR_EXIT_INSTR_OFFSETS
	.align		4
        /*0024*/ 	.byte	0x04, 0x1c
        /*0026*/ 	.short	(.L_244 - .L_243)


	//   ....[0]....
.L_243:
        /*0028*/ 	.word	0x00000010


	//----- nvinfo : EIATTR_MAX_THREADS
	.align		4
.L_244:
        /*002c*/ 	.byte	0x04, 0x05
        /*002e*/ 	.short	(.L_246 - .L_245)
.L_245:
        /*0030*/ 	.word	0x00000100
        /*0034*/ 	.word	0x00000001
        /*0038*/ 	.word	0x00000001


	//----- nvinfo : EIATTR_CBANK_PARAM_SIZE
	.align		4
.L_246:
        /*003c*/ 	.byte	0x03, 0x19
        /*003e*/ 	.short	0x0438


	//----- nvinfo : EIATTR_PARAM_CBANK
	.align		4
        /*0040*/ 	.byte	0x04, 0x0a
        /*0042*/ 	.short	(.L_248 - .L_247)
	.align		4
.L_247:
        /*0044*/ 	.word	index@(.nv.constant0._ZN7cutlass13device_kernelIN5flash19enable_sm80_to_sm89INS1_16FlashAttnFwdSm80INS1_25CollectiveMainloopFwdSm80ILi8ELi1ELb1EN4cute5tupleIJNS5_1CILi128EEENS7_ILi48EEENS7_ILi256EEEEEELi256ENS_10bfloat16_tEfNS_4arch4Sm80ELb0ELb0ELb1ELb1ELb0ELb0ELb1ELb1EEENS1_21CollectiveEpilogueFwdINS6_IJS8_SA_S9_EEENS6_IJNS7_ILi1EEESI_SI_EEESC_SE_Li256ELb1ELb1ELb1ELb0EEENS1_36VarlenDynamicPersistentTileSchedulerILi128ELi48ELi256ELi256ELb1ELb1ELb0ELb0ELb1ELb1EEEEEEEEEvNT_6ParamsE)
        /*0048*/ 	.short	0x0210
        /*004a*/ 	.short	0x0438


	//----- nvinfo : EIATTR_SW_WAR
	.align		4
.L_248:
        /*004c*/ 	.byte	0x04, 0x36
        /*004e*/ 	.short	(.L_250 - .L_249)
.L_249:
        /*0050*/ 	.word	0x00000008
.L_250:


//--------------------- .nv.info._ZN7cutlass13device_kernelIN5flash19enable_sm80_to_sm89INS1_16FlashAttnFwdSm80INS1_25CollectiveMainloopFwdSm80ILi8ELi1ELb0EN4cute5tupleIJNS5_1CILi128EEENS7_ILi32EEENS7_ILi256EEEEEELi256ENS_10bfloat16_tEfNS_4arch4Sm80ELb0ELb0ELb1ELb1ELb0ELb1ELb1ELb1EEENS1_21CollectiveEpilogueFwdINS6_IJS8_SA_S9_EEENS6_IJNS7_ILi1EEESI_SI_EEESC_SE_Li256ELb1ELb1ELb1ELb0EEENS1_36VarlenDynamicPersistentTileSchedulerILi128ELi32ELi256ELi256ELb1ELb1ELb0ELb0ELb1ELb1EEEEEEEEEvNT_6ParamsE --------------------------
	.section	.nv.info._ZN7cutlass13device_kernelIN5flash19enable_sm80_to_sm89INS1_16FlashAttnFwdSm80INS1_25CollectiveMainloopFwdSm80ILi8ELi1ELb0EN4cute5tupleIJNS5_1CILi128EEENS7_ILi32EEENS7_ILi256EEEEEELi256ENS_10bfloat16_tEfNS_4arch4Sm80ELb0ELb0ELb1ELb1ELb0ELb1ELb1ELb1EEENS1_21CollectiveEpilogueFwdINS6_IJS8_SA_S9_EEENS6_IJNS7_ILi1EEESI_SI_EEESC_SE_Li256ELb1ELb1ELb1ELb0EEENS1_36VarlenDynamicPersistentTileSchedulerILi128ELi32ELi256ELi256ELb1ELb1ELb0ELb0ELb1ELb1EEEEEEEEEvNT_6ParamsE,"",@"SHT_CUDA_INFO"
	.sectionflags	@""
	.align	4


	//----- nvinfo : EIATTR_CUDA_API_VERSION
	.align		4
        /*0000*/ 	.byte	0x04, 0x37
        /*0002*/ 	.short	(.L_252 - .L_251)
.L_251:
        /*0004*/ 	.word	0x00000082


	//----- nvinfo : EIATTR_KPARAM_INFO
	.align		4
.L_252:
        /*0008*/ 	.byte	0x04, 0x17
        /*000a*/ 	.short	(.L_254 - .L_253)
.L_253:
        /*000c*/ 	.word	0x00000000
        /*0010*/ 	.short	0x0000
        /*0012*/ 	.short	0x0000
        /*0014*/ 	.byte	0x00, 0xf0, 0xe1, 0x10


	//----- nvinfo : EIATTR_SPARSE_MMA_MASK
	.align		4
.L_254:
        /*0018*/ 	.byte	0x03, 0x50
        /*001a*/ 	.short	0x0000


	//----- nvinfo : EIATTR_MAXREG_COUNT
	.align		4
        /*001c*/ 	.byte	0x03, 0x1b
        /*001e*/ 	.short	0x00ff


	//----- nvinfo : EIATTR_MERCURY_ISA_VERSION
	.align		4
        /*0020*/ 	.byte	0x03, 0x5f
        /*0022*/ 	.short	0x0101


	//----- nvinfo : EIATTR_EXIT_INSTR_OFFSETS
	.align		4
        /*0024*/ 	.byte	0x04, 0x1c
        /*0026*/ 	.short	(.L_256 - .L_255)


	//   ....[0]....
.L_255:
        /*0028*/ 	.word	0x00000010


	//----- nvinfo : EIATTR_MAX_THREADS
	.align		4
.L_256:
        /*002c*/ 	.byte	0x04, 0x05
        /*002e*/ 	.short	(.L_258 - .L_257)
.L_257:
        /*0030*/ 	.word	0x00000100
        /*0034*/ 	.word	0x00000001
        /*0038*/ 	.word	0x00000001


	//----- nvinfo : EIATTR_CBANK_PARAM_SIZE
	.align		4
.L_258:
        /*003c*/ 	.byte	0x03, 0x19
        /*003e*/ 	.short	0x0438


	//----- nvinfo : EIATTR_PARAM_CBANK
	.align		4
        /*0040*/ 	.byte	0x04, 0x0a
        /*0042*/ 	.short	(.L_260 - .L_259)
	.align		4
.L_259:
        /*0044*/ 	.word	index@(.nv.constant0._ZN7cutlass13device_kernelIN5flash19enable_sm80_to_sm89INS1_16FlashAttnFwdSm80INS1_25CollectiveMainloopFwdSm80ILi8ELi1ELb0EN4cute5tupleIJNS5_1CILi128EEENS7_ILi32EEENS7_ILi256EEEEEELi256ENS_10bfloat16_tEfNS_4arch4Sm80ELb0ELb0ELb1ELb1ELb0ELb1ELb1ELb1EEENS1_21CollectiveEpilogueFwdINS6_IJS8_SA_S9_EEENS6_IJNS7_ILi1EEESI_SI_EEESC_SE_Li256ELb1ELb1ELb1ELb0EEENS1_36VarlenDynamicPersistentTileSchedulerILi128ELi32ELi256ELi256ELb1ELb1ELb0ELb0ELb1ELb1EEEEEEEEEvNT_6ParamsE)
        /*0048*/ 	.short	0x0210
        /*004a*/ 	.short	0x0438


	//----- nvinfo : EIATTR_SW_WAR
	.align		4
.L_260:
        /*004c*/ 	.byte	0x04, 0x36
        /*004e*/ 	.short	(.L_262 - .L_261)
.L_261:
        /*0050*/ 	.word	0x00000008
.L_262:


//--------------------- .nv.info._ZN7cutlass13device_kernelIN5flash19enable_sm80_to_sm89INS1_16FlashAttnFwdSm80INS1_25CollectiveMainloopFwdSm80ILi8ELi1ELb1EN4cute5tupleIJNS5_1CILi128EEENS7_ILi48EEENS7_ILi256EEEEEELi256ENS_10bfloat16_tEfNS_4arch4Sm80ELb0ELb1ELb1ELb0ELb0ELb0ELb1ELb1EEENS1_21CollectiveEpilogueFwdINS6_IJS8_SA_S9_EEENS6_IJNS7_ILi1EEESI_SI_EEESC_SE_Li256ELb0ELb1ELb1ELb0EEENS1_19SingleTileSchedulerILb0ELb1ELb1ELi128EEEEEEEEEvNT_6ParamsE --------------------------
	.section	.nv.info._ZN7cutlass13device_kernelIN5flash19enable_sm80_to_sm89INS1_16FlashAttnFwdSm80INS1_25CollectiveMainloopFwdSm80ILi8ELi1ELb1EN4cute5tupleIJNS5_1CILi128EEENS7_ILi48EEENS7_ILi256EEEEEELi256ENS_10bfloat16_tEfNS_4arch4Sm80ELb0ELb1ELb1ELb0ELb0ELb0ELb1ELb1EEENS1_21CollectiveEpilogueFwdINS6_IJS8_SA_S9_EEENS6_IJNS7_ILi1EEESI_SI_EEESC_SE_Li256ELb0ELb1ELb1ELb0EEENS1_19SingleTileSchedulerILb0ELb1ELb1ELi128EEEEEEEEEvNT_6ParamsE,"",@"SHT_CUDA_INFO"
	.sectionflags	@""
	.align	4


	//----- nvinfo : EIATTR_CUDA_API_VERSION
	.align		4
        /*0000*/ 	.byte	0x04, 0x37
        /*0002*/ 	.short	(.L_264 - .L_263)
.L_263:
        /*0004*/ 	.word	0x00000082


	//----- nvinfo : EIATTR_KPARAM_INFO
	.align		4
.L_264:
        /*0008*/ 	.byte	0x04, 0x17
        /*000a*/ 	.short	(.L_266 - .L_265)
.L_265:
        /*000c*/ 	.word	0x00000000
        /*0010*/ 	.short	0x0000
        /*0012*/ 	.short	0x0000
        /*0014*/ 	.byte	0x00, 0xf0, 0x61, 0x10


	//----- nvinfo : EIATTR_SPARSE_MMA_MASK
	.align		4
.L_266:
        /*0018*/ 	.byte	0x03, 0x50
        /*001a*/ 	.short	0x0000


	//----- nvinfo : EIATTR_MAXREG_COUNT
	.align		4
        /*001c*/ 	.byte	0x03, 0x1b
        /*001e*/ 	.short	0x00ff


	//----- nvinfo : EIATTR_MERCURY_ISA_VERSION
	.align		4
        /*0020*/ 	.byte	0x03, 0x5f
        /*0022*/ 	.short	0x0101


	//----- nvinfo : EIATTR_EXIT_INSTR_OFFSETS
	.align		4
        /*0024*/ 	.byte	0x04, 0x1c
        /*0026*/ 	.short	(.L_268 - .L_267)


	//   ....[0]....
.L_267:
        /*0028*/ 	.word	0x00000010


	//----- nvinfo : EIATTR_MAX_THREADS
	.align		4
.L_268:
        /*002c*/ 	.byte	0x04, 0x05
        /*002e*/ 	.short	(.L_270 - .L_269)
.L_269:
        /*0030*/ 	.word	0x00000100
        /*0034*/ 	.word	0x00000001
        /*0038*/ 	.word	0x00000001


	//----- nvinfo : EIATTR_CBANK_PARAM_SIZE
	.align		4
.L_270:
        /*003c*/ 	.byte	0x03, 0x19
        /*003e*/ 	.short	0x0418


	//----- nvinfo : EIATTR_PARAM_CBANK
	.align		4
        /*0040*/ 	.byte	0x04, 0x0a
        /*0042*/ 	.short	(.L_272 - .L_271)
	.align		4
.L_271:
        /*0044*/ 	.word	index@(.nv.constant0._ZN7cutlass13device_kernelIN5flash19enable_sm80_to_sm89INS1_16FlashAttnFwdSm80INS1_25CollectiveMainloopFwdSm80ILi8ELi1ELb1EN4cute5tupleIJNS5_1CILi128EEENS7_ILi48EEENS7_ILi256EEEEEELi256ENS_10bfloat16_tEfNS_4arch4Sm80ELb0ELb1ELb1ELb0ELb0ELb0ELb1ELb1EEENS1_21CollectiveEpilogueFwdINS6_IJS8_SA_S9_EEENS6_IJNS7_ILi1EEESI_SI_EEESC_SE_Li256ELb0ELb1ELb1ELb0EEENS1_19SingleTileSchedulerILb0ELb1ELb1ELi128EEEEEEEEEvNT_6ParamsE)
        /*0048*/ 	.short	0x0210
        /*004a*/ 	.short	0x0418


	//----- nvinfo : EIATTR_SW_WAR
	.align		4
.L_272:
        /*004c*/ 	.byte	0x04, 0x36
        /*004e*/ 	.short	(.L_274 - .L_273)
.L_273:
        /*0050*/ 	.word	0x00000008
.L_274:


//--------------------- .nv.info._ZN7cutlass13device_kernelIN5flash19enable_sm80_to_sm89INS1_16FlashAttnFwdSm80INS1_25CollectiveMainloopFwdSm80ILi8ELi1ELb1EN4cute5tupleIJNS5_1CILi128EEENS7_ILi48EEENS7_ILi256EEEEEELi256ENS_10bfloat16_tEfNS_4arch4Sm80ELb0ELb1ELb1ELb1ELb0ELb0ELb1ELb1EEENS1_21CollectiveEpilogueFwdINS6_IJS8_SA_S9_EEENS6_IJNS7_ILi1EEESI_SI_EEESC_SE_Li256ELb1ELb1ELb1ELb0EEENS1_36VarlenDynamicPersistentTileSchedulerILi128ELi48ELi256ELi256ELb1ELb1ELb0ELb1ELb0ELb1EEEEEEEEEvNT_6ParamsE --------------------------
	.section	.nv.info._ZN7cutlass13device_kernelIN5flash19enable_sm80_to_sm89INS1_16FlashAttnFwdSm80INS1_25CollectiveMainloopFwdSm80ILi8ELi1ELb1EN4cute5tupleIJNS5_1CILi128EEENS7_ILi48EEENS7_ILi256EEEEEELi256ENS_10bfloat16_tEfNS_4arch4Sm80ELb0ELb1ELb1ELb1ELb0ELb0ELb1ELb1EEENS1_21CollectiveEpilogueFwdINS6_IJS8_SA_S9_EEENS6_IJNS7_ILi1EEESI_SI_EEESC_SE_Li256ELb1ELb1ELb1ELb0EEENS1_36VarlenDynamicPersistentTileSchedulerILi128ELi48ELi256ELi256ELb1ELb1ELb0ELb1ELb0ELb1EEEEEEEEEvNT_6ParamsE,"",@"SHT_CUDA_INFO"
	.sectionflags	@""
	.align	4


	//----- nvinfo : EIATTR_CUDA_API_VERSION
	.align		4
        /*0000*/ 	.byte	0x04, 0x37
        /*0002*/ 	.short	(.L_276 - .L_275)
.L_275:
        /*0004*/ 	.word	0x00000082


	//----- nvinfo : EIATTR_KPARAM_INFO
	.align		4
.L_276:
        /*0008*/ 	.byte	0x04, 0x17
        /*000a*/ 	.short	(.L_278 - .L_277)
.L_277:
        /*000c*/ 	.word	0x00000000
        /*0010*/ 	.short	0x0000
        /*0012*/ 	.short	0x0000
        /*0014*/ 	.byte	0x00, 0xf0, 0xe1, 0x10


	//----- nvinfo : EIATTR_SPARSE_MMA_MASK
	.align		4
.L_278:
        /*0018*/ 	.byte	0x03, 0x50
        /*001a*/ 	.short	0x0000


	//----- nvinfo : EIATTR_MAXREG_COUNT
	.align		4
        /*001c*/ 	.byte	0x03, 0x1b
        /*001e*/ 	.short	0x00ff


	//----- nvinfo : EIATTR_MERCURY_ISA_VERSION
	.align		4
        /*0020*/ 	.byte	0x03, 0x5f
        /*0022*/ 	.short	0x0101


	//----- nvinfo : EIATTR_EXIT_INSTR_OFFSETS
	.align		4
        /*0024*/ 	.byte	0x04, 0x1c
        /*0026*/ 	.short	(.L_280 - .L_279)


	//   ....[0]....
.L_279:
        /*0028*/ 	.word	0x00000010


	//----- nvinfo : EIATTR_MAX_THREADS
	.align		4
.L_280:
        /*002c*/ 	.byte	0x04, 0x05
        /*002e*/ 	.short	(.L_282 - .L_281)
.L_281:
        /*0030*/ 	.word	0x00000100
        /*0034*/ 	.word	0x00000001
        /*0038*/ 	.word	0x00000001


	//----- nvinfo : EIATTR_CBANK_PARAM_SIZE
	.align		4
.L_282:
        /*003c*/ 	.byte	0x03, 0x19
        /*003e*/ 	.short	0x0438


	//----- nvinfo : EIATTR_PARAM_CBANK
	.align		4
        /*0040*/ 	.byte	0x04, 0x0a
        /*0042*/ 	.short	(.L_284 - .L_283)
	.align		4
.L_283:
        /*0044*/ 	.word	index@(.nv.constant0._ZN7cutlass13device_kernelIN5flash19enable_sm80_to_sm89INS1_16FlashAttnFwdSm80INS1_25CollectiveMainloopFwdSm80ILi8ELi1ELb1EN4cute5tupleIJNS5_1CILi128EEENS7_ILi48EEENS7_ILi256EEEEEELi256ENS_10bfloat16_tEfNS_4arch4Sm80ELb0ELb1ELb1ELb1ELb0ELb0ELb1ELb1EEENS1_21CollectiveEpilogueFwdINS6_IJS8_SA_S9_EEENS6_IJNS7_ILi1EEESI_SI_EEESC_SE_Li256ELb1ELb1ELb1ELb0EEENS1_36VarlenDynamicPersistentTileSchedulerILi128ELi48ELi256ELi256ELb1ELb1ELb0ELb1ELb0ELb1EEEEEEEEEvNT_6ParamsE)
        /*0048*/ 	.short	0x0210
        /*004a*/ 	.short	0x0438


	//----- nvinfo : EIATTR_SW_WAR
	.align		4
.L_284:
        /*004c*/ 	.byte	0x04, 0x36
        /*004e*/ 	.short	(.L_286 - .L_285)
.L_285:
        /*0050*/ 	.word	0x00000008
.L_286:


//--------------------- .nv.info._ZN7cutlass13device_kernelIN5flash19enable_sm80_to_sm89INS1_16FlashAttnFwdSm80INS1_25CollectiveMainloopFwdSm80ILi8ELi1ELb0EN4cute5tupleIJNS5_1CILi128EEENS7_ILi32EEENS7_ILi256EEEEEELi256ENS_10bfloat16_tEfNS_4arch4Sm80ELb0ELb1ELb1ELb1ELb0ELb1ELb1ELb1EEENS1_21CollectiveEpilogueFwdINS6_IJS8_SA_S9_EEENS6_IJNS7_ILi1EEESI_SI_EEESC_SE_Li256ELb1ELb1ELb1ELb0EEENS1_36VarlenDynamicPersistentTileSchedulerILi128ELi32ELi256ELi256ELb1ELb1ELb0ELb1ELb0ELb1EEEEEEEEEvNT_6ParamsE --------------------------
	.section	.nv.info._ZN7cutlass13device_kernelIN5flash19enable_sm80_to_sm89INS1_16FlashAttnFwdSm80INS1_25CollectiveMainloopFwdSm80ILi8ELi1ELb0EN4cute5tupleIJNS5_1CILi128EEENS7_ILi32EEENS7_ILi256EEEEEELi256ENS_10bfloat16_tEfNS_4arch4Sm80ELb0ELb1ELb1ELb1ELb0ELb1ELb1ELb1EEENS1_21CollectiveEpilogueFwdINS6_IJS8_SA_S9_EEENS6_IJNS7_ILi1EEESI_SI_EEESC_SE_Li256ELb1ELb1ELb1ELb0EEENS1_36VarlenDynamicPersistentTileSchedulerILi128ELi32ELi256ELi256ELb1ELb1ELb0ELb1ELb0ELb1EEEEEEEEEvNT_6ParamsE,"",@"SHT_CUDA_INFO"
	.sectionflags	@""
	.align	4


	//----- nvinfo : EIATTR_CUDA_API_VERSION
	.align		4
        /*0000*/ 	.byte	0x04, 0x37
        /*0002*/ 	.short	(.L_288 - .L_287)
.L_287:
        /*0004*/ 	.word	0x00000082


	//----- nvinfo : EIATTR_KPARAM_INFO
	.align		4
.L_288:
        /*0008*/ 	.byte	0x04, 0x17
        /*000a*/ 	.short	(.L_290 - .L_289)
.L_289:
        /*000c*/ 	.word	0x00000000
        /*0010*/ 	.short	0x0000
        /*0012*/ 	.short	0x0000
        /*0014*/ 	.byte	0x00, 0xf0, 0xe1, 0x10


	//----- nvinfo : EIATTR_SPARSE_MMA_MASK
	.align		4
.L_290:
        /*0018*/ 	.byte	0x03, 0x50
        /*001a*/ 	.short	0x0000


	//----- nvinfo : EIATTR_MAXREG_COUNT
	.align		4
        /*001c*/ 	.byte	0x03, 0x1b
        /*001e*/ 	.short	0x00ff


	//----- nvinfo : EIATTR_MERCURY_ISA_VERSION
	.align		4
        /*0020*/ 	.byte	0x03, 0x5f
        /*0022*/ 	.short	0x0101


	//----- nvinfo : EIATTR_EXIT_INSTR_OFFSETS
	.align		4
        /*0024*/ 	.byte	0x04, 0x1c
        /*0026*/ 	.short	(.L_292 - .L_291)


	//   ....[0]....
.L_291:
        /*0028*/ 	.word	0x00000010


	//----- nvinfo : EIATTR_MAX_THREADS
	.align		4
.L_292:
        /*002c*/ 	.byte	0x04, 0x05
        /*002e*/ 	.short	(.L_294 - .L_293)
.L_293:
        /*0030*/ 	.word	0x00000100
        /*0034*/ 	.word	0x00000001
        /*0038*/ 	.word	0x00000001


	//----- nvinfo : EIATTR_CBANK_PARAM_SIZE
	.align		4
.L_294:
        /*003c*/ 	.byte	0x03, 0x19
        /*003e*/ 	.short	0x0438


	//----- nvinfo : EIATTR_PARAM_CBANK
	.align		4
        /*0040*/ 	.byte	0x04, 0x0a
        /*0042*/ 	.short	(.L_296 - .L_295)
	.align		4
.L_295:
        /*0044*/ 	.word	index@(.nv.constant0._ZN7cutlass13device_kernelIN5flash19enable_sm80_to_sm89INS1_16FlashAttnFwdSm80INS1_25CollectiveMainloopFwdSm80ILi8ELi1ELb0EN4cute5tupleIJNS5_1CILi128EEENS7_ILi32EEENS7_ILi256EEEEEELi256ENS_10bfloat16_tEfNS_4arch4Sm80ELb0ELb1ELb1ELb1ELb0ELb1ELb1ELb1EEENS1_21CollectiveEpilogueFwdINS6_IJS8_SA_S9_EEENS6_IJNS7_ILi1EEESI_SI_EEESC_SE_Li256ELb1ELb1ELb1ELb0EEENS1_36VarlenDynamicPersistentTileSchedulerILi128ELi32ELi256ELi256ELb1ELb1ELb0ELb1ELb0ELb1EEEEEEEEEvNT_6ParamsE)
        /*0048*/ 	.short	0x0210
        /*004a*/ 	.short	0x0438


	//----- nvinfo : EIATTR_SW_WAR
	.align		4
.L_296:
        /*004c*/ 	.byte	0x04, 0x36
        /*004e*/ 	.short	(.L_298 - .L_297)
.L_297:
        /*0050*/ 	.word	0x00000008
.L_298:


//--------------------- .nv.info._ZN7cutlass13device_kernelIN5flash19enable_sm80_to_sm89INS1_16FlashAttnFwdSm80INS1_25CollectiveMainloopFwdSm80ILi8ELi1ELb1EN4cute5tupleIJNS5_1CILi128EEENS7_ILi64EEENS7_ILi256EEEEEELi256ENS_10bfloat16_tEfNS_4arch4Sm80ELb1ELb0ELb1ELb0ELb0ELb0ELb1ELb1EEENS1_21CollectiveEpilogueFwdINS6_IJS8_SA_S9_EEENS6_IJNS7_ILi1EEESI_SI_EEESC_SE_Li256ELb0ELb1ELb1ELb0EEENS1_30DynamicPersistentTileSchedulerILi256ELi256ELb1ELb1ELb0EEEEEEEEEvNT_6ParamsE --------------------------
	.section	.nv.info._ZN7cutlass13device_kernelIN5flash19enable_sm80_to_sm89INS1_16FlashAttnFwdSm80INS1_25CollectiveMainloopFwdSm80ILi8ELi1ELb1EN4cute5tupleIJNS5_1CILi128EEENS7_ILi64EEENS7_ILi256EEEEEELi256ENS_10bfloat16_tEfNS_4arch4Sm80ELb1ELb0ELb1ELb0ELb0ELb0ELb1ELb1EEENS1_21CollectiveEpilogueFwdINS6_IJS8_SA_S9_EEENS6_IJNS7_ILi1EEESI_SI_EEESC_SE_Li256ELb0ELb1ELb1ELb0EEENS1_30DynamicPersistentTileSchedulerILi256ELi256ELb1ELb1ELb0EEEEEEEEEvNT_6ParamsE,"",@"SHT_CUDA_INFO"
	.sectionflags	@""
	.align	4


	//----- nvinfo : EIATTR_CUDA_API_VERSION
	.align		4
        /*0000*/ 	.byte	0x04, 0x37
        /*0002*/ 	.short	(.L_300 - .L_299)
.L_299:
        /*0004*/ 	.word	0x00000082


	//----- nvinfo : EIATTR_KPARAM_INFO
	.align		4
.L_300:
        /*0008*/ 	.byte	0x04, 0x17
        /*000a*/ 	.short	(.L_302 - .L_301)
.L_301:
        /*000c*/ 	.word	0x00000000
        /*0010*/ 	.short	0x0000
        /*0012*/ 	.short	0x0000
        /*0014*/ 	.byte	0x00, 0xf0, 0xa1, 0x10


	//----- nvinfo : EIATTR_SPARSE_MMA_MASK
	.align		4
.L_302:
        /*0018*/ 	.byte	0x03, 0x50
        /*001a*/ 	.short	0x0000


	//----- nvinfo : EIATTR_MAXREG_COUNT
	.align		4
        /*001c*/ 	.byte	0x03, 0x1b
        /*001e*/ 	.short	0x00ff


	//----- nvinfo : EIATTR_MERCURY_ISA_VERSION
	.align		4
        /*0020*/ 	.byte	0x03, 0x5f
        /*0022*/ 	.short	0x0101


	//----- nvinfo : EIATTR_EXIT_INSTR_OFFSETS
	.align		4
        /*0024*/ 	.byte	0x04, 0x1c
        /*0026*/ 	.short	(.L_304 - .L_303)


	//   ....[0]....
.L_303:
        /*0028*/ 	.word	0x00000010


	//----- nvinfo : EIATTR_MAX_THREADS
	.align		4
.L_304:
        /*002c*/ 	.byte	0x04, 0x05
        /*002e*/ 	.short	(.L_306 - .L_305)
.L_305:
        /*0030*/ 	.word	0x00000100
        /*0034*/ 	.word	0x00000001
        /*0038*/ 	.word	0x00000001


	//----- nvinfo : EIATTR_CBANK_PARAM_SIZE
	.align		4
.L_306:
        /*003c*/ 	.byte	0x03, 0x19
        /*003e*/ 	.short	0x0428


	//----- nvinfo : EIATTR_PARAM_CBANK
	.align		4
        /*0040*/ 	.byte	0x04, 0x0a
        /*0042*/ 	.short	(.L_308 - .L_307)
	.align		4
.L_307:
        /*0044*/ 	.word	index@(.nv.constant0._ZN7cutlass13device_kernelIN5flash19enable_sm80_to_sm89INS1_16FlashAttnFwdSm80INS1_25CollectiveMainloopFwdSm80ILi8ELi1ELb1EN4cute5tupleIJNS5_1CILi128EEENS7_ILi64EEENS7_ILi256EEEEEELi256ENS_10bfloat16_tEfNS_4arch4Sm80ELb1ELb0ELb1ELb0ELb0ELb0ELb1ELb1EEENS1_21CollectiveEpilogueFwdINS6_IJS8_SA_S9_EEENS6_IJNS7_ILi1EEESI_SI_EEESC_SE_Li256ELb0ELb1ELb1ELb0EEENS1_30DynamicPersistentTileSchedulerILi256ELi256ELb1ELb1ELb0EEEEEEEEEvNT_6ParamsE)
        /*0048*/ 	.short	0x0210
        /*004a*/ 	.short	0x0428


	//----- nvinfo : EIATTR_SW_WAR
	.align		4
.L_308:
        /*004c*/ 	.byte	0x04, 0x36
        /*004e*/ 	.short	(.L_310 - .L_309)
.L_309:
        /*0050*/ 	.word	0x00000008
.L_310:


//--------------------- .nv.info._ZN7cutlass13device_kernelIN5flash19enable_sm80_to_sm89INS1_16FlashAttnFwdSm80INS1_25CollectiveMainloopFwdSm80ILi8ELi1ELb1EN4cute5tupleIJNS5_1CILi128EEENS7_ILi48EEENS7_ILi256EEEEEELi256ENS_10bfloat16_tEfNS_4arch4Sm80ELb1ELb0ELb1ELb1ELb0ELb0ELb1ELb1EEENS1_21CollectiveEpilogueFwdINS6_IJS8_SA_S9_EEENS6_IJNS7_ILi1EEESI_SI_EEESC_SE_Li256ELb1ELb1ELb1ELb0EEENS1_36VarlenDynamicPersistentTileSchedulerILi128ELi48ELi256ELi256ELb1ELb1ELb0ELb1ELb1ELb1EEEEEEEEEvNT_6ParamsE --------------------------
	.section	.nv.info._ZN7cutlass13device_kernelIN5flash19enable_sm80_to_sm89INS1_16FlashAttnFwdSm80INS1_25CollectiveMainloopFwdSm80ILi8ELi1ELb1EN4cute5tupleIJNS5_1CILi128EEENS7_ILi48EEENS7_ILi256EEEEEELi256ENS_10bfloat16_tEfNS_4arch4Sm80ELb1ELb0ELb1ELb1ELb0ELb0ELb1ELb1EEENS1_21CollectiveEpilogueFwdINS6_IJS8_SA_S9_EEENS6_IJNS7_ILi1EEESI_SI_EEESC_SE_Li256ELb1ELb1ELb1ELb0EEENS1_36VarlenDynamicPersistentTileSchedulerILi128ELi48ELi256ELi256ELb1ELb1ELb0ELb1ELb1ELb1EEEEEEEEEvNT_6ParamsE,"",@"SHT_CUDA_INFO"
	.sectionflags	@""
	.align	4


	//----- nvinfo : EIATTR_CUDA_API_VERSION
	.align		4
        /*0000*/ 	.byte	0x04, 0x37
        /*0002*/ 	.short	(.L_312 - .L_311)
.L_311:
        /*0004*/ 	.word	0x00000082


	//----- nvinfo : EIATTR_KPARAM_INFO
	.align		4
.L_312:
        /*0008*/ 	.byte	0x04, 0x17
        /*000a*/ 	.short	(.L_314 - .L_313)
.L_313:
        /*000c*/ 	.word	0x00000000
        /*0010*/ 	.short	0x0000
        /*0012*/ 	.short	0x0000
        /*0014*/ 	.byte	0x00, 0xf0, 0xe1, 0x10


	//----- nvinfo : EIATTR_SPARSE_MMA_MASK
	.align		4
.L_314:
        /*0018*/ 	.byte	0x03, 0x50
        /*001a*/ 	.short	0x0000


	//----- nvinfo : EIATTR_MAXREG_COUNT
	.align		4
        /*001c*/ 	.byte	0x03, 0x1b
        /*001e*/ 	.short	0x00ff


	//----- nvinfo : EIATTR_MERCURY_ISA_VERSION
	.align		4
        /*0020*/ 	.byte	0x03, 0x5f
        /*0022*/ 	.short	0x0101


	//----- nvinfo : EIATTR_EXIT_INSTR_OFFSETS
	.align		4
        /*0024*/ 	.byte	0x04, 0x1c
        /*0026*/ 	.short	(.L_316 - .L_315)


	//   ....[0]....
.L_315:
        /*0028*/ 	.word	0x00000010


	//----- nvinfo : EIATTR_MAX_THREADS
	.align		4
.L_316:
        /*002c*/ 	.byte	0x04, 0x05
        /*002e*/ 	.short	(.L_318 - .L_317)
.L_317:
        /*0030*/ 	.word	0x00000100
        /*0034*/ 	.word	0x00000001
        /*0038*/ 	.word	0x00000001


	//----- nvinfo : EIATTR_CBANK_PARAM_SIZE
	.align		4
.L_318:
        /*003c*/ 	.byte	0x03, 0x19
        /*003e*/ 	.short	0x0438


	//----- nvinfo : EIATTR_PARAM_CBANK
	.align		4
        /*0040*/ 	.byte	0x04, 0x0a
        /*0042*/ 	.short	(.L_320 - .L_319)
	.align		4
.L_319:
        /*0044*/ 	.word	index@(.nv.constant0._ZN7cutlass13device_kernelIN5flash19enable_sm80_to_sm89INS1_16FlashAttnFwdSm80INS1_25CollectiveMainloopFwdSm80ILi8ELi1ELb1EN4cute5tupleIJNS5_1CILi128EEENS7_ILi48EEENS7_ILi256EEEEEELi256ENS_10bfloat16_tEfNS_4arch4Sm80ELb1ELb0ELb1ELb1ELb0ELb0ELb1ELb1EEENS1_21CollectiveEpilogueFwdINS6_IJS8_SA_S9_EEENS6_IJNS7_ILi1EEESI_SI_EEESC_SE_Li256ELb1ELb1ELb1ELb0EEENS1_36VarlenDynamicPersistentTileSchedulerILi128ELi48ELi256ELi256ELb1ELb1ELb0ELb1ELb1ELb1EEEEEEEEEvNT_6ParamsE)
        /*0048*/ 	.short	0x0210
        /*004a*/ 	.short	0x0438


	//----- nvinfo : EIATTR_SW_WAR
	.align		4
.L_320:
        /*004c*/ 	.byte	0x04, 0x36
        /*004e*/ 	.short	(.L_322 - .L_321)
.L_321:
        /*0050*/ 	.word	0x00000008
.L_322:


//--------------------- .nv.info._ZN7cutlass13device_kernelIN5flash19enable_sm80_to_sm89INS1_16FlashAttnFwdSm80INS1_25CollectiveMainloopFwdSm80ILi8ELi1ELb0EN4cute5tupleIJNS5_1CILi128EEENS7_ILi32EEENS7_ILi256EEEEEELi256ENS_10bfloat16_tEfNS_4arch4Sm80ELb1ELb0ELb1ELb1ELb0ELb1ELb1ELb1EEENS1_21CollectiveEpilogueFwdINS6_IJS8_SA_S9_EEENS6_IJNS7_ILi1EEESI_SI_EEESC_SE_Li256ELb1ELb1ELb1ELb0EEENS1_36VarlenDynamicPersistentTileSchedulerILi128ELi32ELi256ELi256ELb1ELb1ELb0ELb1ELb1ELb1EEEEEEEEEvNT_6ParamsE --------------------------
	.section	.nv.info._ZN7cutlass13device_kernelIN5flash19enable_sm80_to_sm89INS1_16FlashAttnFwdSm80INS1_25CollectiveMainloopFwdSm80ILi8ELi1ELb0EN4cute5tupleIJNS5_1CILi128EEENS7_ILi32EEENS7_ILi256EEEEEELi256ENS_10bfloat16_tEfNS_4arch4Sm80ELb1ELb0ELb1ELb1ELb0ELb1ELb1ELb1EEENS1_21CollectiveEpilogueFwdINS6_IJS8_SA_S9_EEENS6_IJNS7_ILi1EEESI_SI_EEESC_SE_Li256ELb1ELb1ELb1ELb0EEENS1_36VarlenDynamicPersistentTileSchedulerILi128ELi32ELi256ELi256ELb1ELb1ELb0ELb1ELb1ELb1EEEEEEEEEvNT_6ParamsE,"",@"SHT_CUDA_INFO"
	.sectionflags	@""
	.align	4


	//----- nvinfo : EIATTR_CUDA_API_VERSION
	.align		4
        /*0000*/ 	.byte	0x04, 0x37
        /*0002*/ 	.short	(.L_324 - .L_323)
.L_323:
        /*0004*/ 	.word	0x00000082


	//----- nvinfo : EIATTR_KPARAM_INFO
	.align		4
.L_324:
        /*0008*/ 	.byte	0x04, 0x17
        /*000a*/ 	.short	(.L_326 - .L_325)
.L_325:
        /*000c*/ 	.word	0x00000000
        /*0010*/ 	.short	0x0000
        /*0012*/ 	.short	0x0000
        /*0014*/ 	.byte	0x00, 0xf0, 0xe1, 0x10


	//----- nvinfo : EIATTR_SPARSE_MMA_MASK
	.align		4
.L_326:
        /*0018*/ 	.byte	0x03, 0x50
        /*001a*/ 	.short	0x0000


	//----- nvinfo : EIATTR_MAXREG_COUNT
	.align		4
        /*001c*/ 	.byte	0x03, 0x1b
        /*001e*/ 	.short	0x00ff


	//----- nvinfo : EIATTR_MERCURY_ISA_VERSION
	.align		4
        /*0020*/ 	.byte	0x03, 0x5f
        /*0022*/ 	.short	0x0101


	//----- nvinfo : EIATTR_EXIT_INSTR_OFFSETS
	.align		4
        /*0024*/ 	.byte	0x04, 0x1c
        /*0026*/ 	.short	(.L_328 - .L_327)


	//   ....[0]....
.L_327:
        /*0028*/ 	.word	0x00000010


	//----- nvinfo : EIATTR_MAX_THREADS
	.align		4
.L_328:
        /*002c*/ 	.byte	0x04, 0x05
        /*002e*/ 	.short	(.L_330 - .L_329)
.L_329:
        /*0030*/ 	.word	0x00000100
        /*0034*/ 	.word	0x00000001
        /*0038*/ 	.word	0x00000001


	//----- nvinfo : EIATTR_CBANK_PARAM_SIZE
	.align		4
.L_330:
        /*003c*/ 	.byte	0x03, 0x19
        /*003e*/ 	.short	0x0438


	//----- nvinfo : EIATTR_PARAM_CBANK
	.align		4
        /*0040*/ 	.byte	0x04, 0x0a
        /*0042*/ 	.short	(.L_332 - .L_331)
	.align		4
.L_331:
        /*0044*/ 	.word	index@(.nv.constant0._ZN7cutlass13device_kernelIN5flash19enable_sm80_to_sm89INS1_16FlashAttnFwdSm80INS1_25CollectiveMainloopFwdSm80ILi8ELi1ELb0EN4cute5tupleIJNS5_1CILi128EEENS7_ILi32EEENS7_ILi256EEEEEELi256ENS_10bfloat16_tEfNS_4arch4Sm80ELb1ELb0ELb1ELb1ELb0ELb1ELb1ELb1EEENS1_21CollectiveEpilogueFwdINS6_IJS8_SA_S9_EEENS6_IJNS7_ILi1EEESI_SI_EEESC_SE_Li256ELb1ELb1ELb1ELb0EEENS1_36VarlenDynamicPersistentTileSchedulerILi128ELi32ELi256ELi256ELb1ELb1ELb0ELb1ELb1ELb1EEEEEEEEEvNT_6ParamsE)
        /*0048*/ 	.short	0x0210
        /*004a*/ 	.short	0x0438


	//----- nvinfo : EIATTR_SW_WAR
	.align		4
.L_332:
        /*004c*/ 	.byte	0x04, 0x36
        /*004e*/ 	.short	(.L_334 - .L_333)
.L_333:
        /*0050*/ 	.word	0x00000008
.L_334:


//--------------------- .nv.info._ZN7cutlass13device_kernelIN5flash19enable_sm80_to_sm89INS1_16FlashAttnFwdSm80INS1_25CollectiveMainloopFwdSm80ILi8ELi1ELb0EN4cute5tupleIJNS5_1CILi128EEENS7_ILi96EEENS7_ILi256EEEEEELi256ENS_10bfloat16_tEfNS_4arch4Sm80ELb0ELb0ELb1ELb0ELb0ELb0ELb1ELb1EEENS1_21CollectiveEpilogueFwdINS6_IJS8_SA_S9_EEENS6_IJNS7_ILi1EEESI_SI_EEESC_SE_Li256ELb0ELb1ELb1ELb0EEENS1_19SingleTileSchedulerILb0ELb1ELb1ELi128EEEEEEEEEvNT_6ParamsE --------------------------
	.section	.nv.info._ZN7cutlass13device_kernelIN5flash19enable_sm80_to_sm89INS1_16FlashAttnFwdSm80INS1_25CollectiveMainloopFwdSm80ILi8ELi1ELb0EN4cute5tupleIJNS5_1CILi128EEENS7_ILi96EEENS7_ILi256EEEEEELi256ENS_10bfloat16_tEfNS_4arch4Sm80ELb0ELb0ELb1ELb0ELb0ELb0ELb1ELb1EEENS1_21CollectiveEpilogueFwdINS6_IJS8_SA_S9_EEENS6_IJNS7_ILi1EEESI_SI_EEESC_SE_Li256ELb0ELb1ELb1ELb0EEENS1_19SingleTileSchedulerILb0ELb1ELb1ELi128EEEEEEEEEvNT_6ParamsE,"",@"SHT_CUDA_INFO"
	.sectionflags	@""
	.align	4


	//----- nvinfo : EIATTR_CUDA_API_VERSION
	.align		4
        /*0000*/ 	.byte	0x04, 0x37
        /*0002*/ 	.short	(.L_336 - .L_335)
.L_335:
        /*0004*/ 	.word	0x00000082


	//----- nvinfo : EIATTR_KPARAM_INFO
	.align		4
.L_336:
        /*0008*/ 	.byte	0x04, 0x17
        /*000a*/ 	.short	(.L_338 - .L_337)
.L_337:
        /*000c*/ 	.word	0x00000000
        /*0010*/ 	.short	0x0000
        /*0012*/ 	.short	0x0000
        /*0014*/ 	.byte	0x00, 0xf0, 0x61, 0x10


	//----- nvinfo : EIATTR_SPARSE_MMA_MASK
	.align		4
.L_338:
        /*0018*/ 	.byte	0x03, 0x50
        /*001a*/ 	.short	0x0000


	//----- nvinfo : EIATTR_MAXREG_COUNT
	.align		4
        /*001c*/ 	.byte	0x03, 0x1b
        /*001e*/ 	.short	0x00ff


	//----- nvinfo : EIATTR_MERCURY_ISA_VERSION
	.align		4
        /*0020*/ 	.byte	0x03, 0x5f
        /*0022*/ 	.short	0x0101


	//----- nvinfo : EIATTR_EXIT_INSTR_OFFSETS
	.align		4
        /*0024*/ 	.byte	0x04, 0x1c
        /*0026*/ 	.short	(.L_340 - .L_339)


	//   ....[0]....
.L_339:
        /*0028*/ 	.word	0x00000010


	//----- nvinfo : EIATTR_MAX_THREADS
	.align		4
.L_340:
        /*002c*/ 	.byte	0x04, 0x05
        /*002e*/ 	.short	(.L_342 - .L_341)
.L_341:
        /*0030*/ 	.word	0x00000100
        /*0034*/ 	.word	0x00000001
        /*0038*/ 	.word	0x00000001


	//----- nvinfo : EIATTR_CBANK_PARAM_SIZE
	.align		4
.L_342:
        /*003c*/ 	.byte	0x03, 0x19
        /*003e*/ 	.short	0x0418


	//----- nvinfo : EIATTR_PARAM_CBANK
	.align		4
        /*0040*/ 	.byte	0x04, 0x0a
        /*0042*/ 	.short	(.L_344 - .L_343)
	.align		4
.L_343:
        /*0044*/ 	.word	index@(.nv.constant0._ZN7cutlass13device_kernelIN5flash19enable_sm80_to_sm89INS1_16FlashAttnFwdSm80INS1_25CollectiveMainloopFwdSm80ILi8ELi1ELb0EN4cute5tupleIJNS5_1CILi128EEENS7_ILi96EEENS7_ILi256EEEEEELi256ENS_10bfloat16_tEfNS_4arch4Sm80ELb0ELb0ELb1ELb0ELb0ELb0ELb1ELb1EEENS1_21CollectiveEpilogueFwdINS6_IJS8_SA_S9_EEENS6_IJNS7_ILi1EEESI_SI_EEESC_SE_Li256ELb0ELb1ELb1ELb0EEENS1_19SingleTileSchedulerILb0ELb1ELb1ELi128EEEEEEEEEvNT_6ParamsE)
        /*0048*/ 	.short	0x0210
        /*004a*/ 	.short	0x0418


	//----- nvinfo : EIATTR_SW_WAR
	.align		4
.L_344:
        /*004c*/ 	.byte	0x04, 0x36
        /*004e*/ 	.short	(.L_346 - .L_345)
.L_345:
        /*0050*/ 	.word	0x00000008
.L_346:


//--------------------- .nv.info._ZN7cutlass13device_kernelIN5flash19enable_sm80_to_sm89INS1_16FlashAttnFwdSm80INS1_25CollectiveMainloopFwdSm80ILi8ELi1ELb0EN4cute5tupleIJNS5_1CILi128EEENS7_ILi64EEENS7_ILi256EEEEEELi256ENS_10bfloat16_tEfNS_4arch4Sm80ELb0ELb0ELb1ELb1ELb0ELb0ELb1ELb1EEENS1_21CollectiveEpilogueFwdINS6_IJS8_SA_S9_EEENS6_IJNS7_ILi1EEESI_SI_EEESC_SE_Li256ELb1ELb1ELb1ELb0EEENS1_36VarlenDynamicPersistentTileSchedulerILi128ELi64ELi256ELi256ELb1ELb1ELb0ELb0ELb1ELb1EEEEEEEEEvNT_6ParamsE --------------------------
	.section	.nv.info._ZN7cutlass13device_kernelIN5flash19enable_sm80_to_sm89INS1_16FlashAttnFwdSm80INS1_25CollectiveMainloopFwdSm80ILi8ELi1ELb0EN4cute5tupleIJNS5_1CILi128EEENS7_ILi64EEENS7_ILi256EEEEEELi256ENS_10bfloat16_tEfNS_4arch4Sm80ELb0ELb0ELb1ELb1ELb0ELb0ELb1ELb1EEENS1_21CollectiveEpilogueFwdINS6_IJS8_SA_S9_EEENS6_IJNS7_ILi1EEESI_SI_EEESC_SE_Li256ELb1ELb1ELb1ELb0EEENS1_36VarlenDynamicPersistentTileSchedulerILi128ELi64ELi256ELi256ELb1ELb1ELb0ELb0ELb1ELb1EEEEEEEEEvNT_6ParamsE,"",@"SHT_CUDA_INFO"
	.sectionflags	@""
	.align	4


	//----- nvinfo : EIATTR_CUDA_API_VERSION
	.align		4
        /*0000*/ 	.byte	0x04, 0x37
        /*0002*/ 	.short	(.L_348 - .L_347)
.L_347:
        /*0004*/ 	.word	0x00000082


	//----- nvinfo : EIATTR_KPARAM_INFO
	.align		4
.L_348:
        /*0008*/ 	.byte	0x04, 0x17
        /*000a*/ 	.short	(.L_350 - .L_349)
.L_349:
        /*000c*/ 	.word	0x00000000
        /*0010*/ 	.short	0x0000
        /*0012*/ 	.short	0x0000
        /*0014*/ 	.byte	0x00, 0xf0, 0xe1, 0x10


	//----- nvinfo : EIATTR_SPARSE_MMA_MASK
	.align		4
.L_350:
        /*0018*/ 	.byte	0x03, 0x50
        /*001a*/ 	.short	0x0000


	//----- nvinfo : EIATTR_MAXREG_COUNT
	.align		4
        /*001c*/ 	.byte	0x03, 0x1b
        /*001e*/ 	.short	0x00ff


	//----- nvinfo : EIATTR_MERCURY_ISA_VERSION
	.align		4
        /*0020*/ 	.byte	0x03, 0x5f
        /*0022*/ 	.short	0x0101


	//----- nvinfo : EIATTR_EXIT_INSTR_OFFSETS
	.align		4
        /*0024*/ 	.byte	0x04, 0x1c
        /*0026*/ 	.short	(.L_352 - .L_351)


	//   ....[0]....
.L_351:
        /*0028*/ 	.word	0x00000010


	//----- nvinfo : EIATTR_MAX_THREADS
	.align		4
.L_352:
        /*002c*/ 	.byte	0x04, 0x05
        /*002e*/ 	.short	(.L_354 - .L_353)
.L_353:
        /*0030*/ 	.word	0x00000100
        /*0034*/ 	.word	0x00000001
        /*0038*/ 	.word	0x00000001


	//----- nvinfo : EIATTR_CBANK_PARAM_SIZE
	.align		4
.L_354:
        /*003c*/ 	.byte	0x03, 0x19
        /*003e*/ 	.short	0x0438


	//----- nvinfo : EIATTR_PARAM_CBANK
	.align		4
        /*0040*/ 	.byte	0x04, 0x0a
        /*0042*/ 	.short	(.L_356 - .L_355)
	.align		4
.L_355:
        /*0044*/ 	.word	index@(.nv.constant0._ZN7cutlass13device_kernelIN5flash19enable_sm80_to_sm89INS1_16FlashAttnFwdSm80INS1_25CollectiveMainloopFwdSm80ILi8ELi1ELb0EN4cute5tupleIJNS5_1CILi128EEENS7_ILi64EEENS7_ILi256EEEEEELi256ENS_10bfloat16_tEfNS_4arch4Sm80ELb0ELb0ELb1ELb1ELb0ELb0ELb1ELb1EEENS1_21CollectiveEpilogueFwdINS6_IJS8_SA_S9_EEENS6_IJNS7_ILi1EEESI_SI_EEESC_SE_Li256ELb1ELb1ELb1ELb0EEENS1_36VarlenDynamicPersistentTileSchedulerILi128ELi64ELi256ELi256ELb1ELb1ELb0ELb0ELb1ELb1EEEEEEEEEvNT_6ParamsE)
        /*0048*/ 	.short	0x0210
        /*004a*/ 	.short	0x0438


	//----- nvinfo : EIATTR_SW_WAR
	.align		4
.L_356:
        /*004c*/ 	.byte	0x04, 0x36
        /*004e*/ 	.short	(.L_358 - .L_357)
.L_357:
        /*0050*/ 	.word	0x00000008
.L_358:


//--------------------- .nv.info._ZN7cutlass13device_kernelIN5flash19enable_sm80_to_sm89INS1_16FlashAttnFwdSm80INS1_25CollectiveMainloopFwdSm80ILi8ELi1ELb0EN4cute5tupleIJNS5_1CILi128EEENS7_ILi48EEENS7_ILi256EEEEEELi256ENS_10bfloat16_tEfNS_4arch4Sm80ELb0ELb0ELb1ELb1ELb0ELb1ELb1ELb1EEENS1_21CollectiveEpilogueFwdINS6_IJS8_SA_S9_EEENS6_IJNS7_ILi1EEESI_SI_EEESC_SE_Li256ELb1ELb1ELb1ELb0EEENS1_36VarlenDynamicPersistentTileSchedulerILi128ELi48ELi256ELi256ELb1ELb1ELb0ELb0ELb1ELb1EEEEEEEEEvNT_6ParamsE --------------------------
	.section	.nv.info._ZN7cutlass13device_kernelIN5flash19enable_sm80_to_sm89INS1_16FlashAttnFwdSm80INS1_25CollectiveMainloopFwdSm80ILi8ELi1ELb0EN4cute5tupleIJNS5_1CILi128EEENS7_ILi48EEENS7_ILi256EEEEEELi256ENS_10bfloat16_tEfNS_4arch4Sm80ELb0ELb0ELb1ELb1ELb0ELb1ELb1ELb1EEENS1_21CollectiveEpilogueFwdINS6_IJS8_SA_S9_EEENS6_IJNS7_ILi1EEESI_SI_EEESC_SE_Li256ELb1ELb1ELb1ELb0EEENS1_36VarlenDynamicPersistentTileSchedulerILi128ELi48ELi256ELi256ELb1ELb1ELb0ELb0ELb1ELb1EEEEEEEEEvNT_6ParamsE,"",@"SHT_CUDA_INFO"
	.sectionflags	@""
	.align	4


	//----- nvinfo : EIATTR_CUDA_API_VERSION
	.align		4
        /*0000*/ 	.byte	0x04, 0x37
        /*0002*/ 	.short	(.L_360 - .L_359)
.L_359:
        /*0004*/ 	.word	0x00000082


	//----- nvinfo : EIATTR_KPARAM_INFO
	.align		4
.L_360:
        /*0008*/ 	.byte	0x04, 0x17
        /*000a*/ 	.short	(.L_362 - .L_361)
.L_361:
        /*000c*/ 	.word	0x00000000
        /*0010*/ 	.short	0x0000
        /*0012*/ 	.short	0x0000
        /*0014*/ 	.byte	0x00, 0xf0, 0xe1, 0x10


	//----- nvinfo : EIATTR_SPARSE_MMA_MASK
	.align		4
.L_362:
        /*0018*/ 	.byte	0x03, 0x50
        /*001a*/ 	.short	0x0000


	//----- nvinfo : EIATTR_MAXREG_COUNT
	.align		4
        /*001c*/ 	.byte	0x03, 0x1b
        /*001e*/ 	.short	0x00ff


	//----- nvinfo : EIATTR_MERCURY_ISA_VERSION
	.align		4
        /*0020*/ 	.byte	0x03, 0x5f
        /*0022*/ 	.short	0x0101


	//----- nvinfo : EIATTR_EXIT_INSTR_OFFSETS
	.align		4
        /*0024*/ 	.byte	0x04, 0x1c
        /*0026*/ 	.short	(.L_364 - .L_363)


	//   ....[0]....
.L_363:
        /*0028*/ 	.word	0x00000010


	//----- nvinfo : EIATTR_MAX_THREADS
	.align		4
.L_364:
        /*002c*/ 	.byte	0x04, 0x05
        /*002e*/ 	.short	(.L_366 - .L_365)
.L_365:
        /*0030*/ 	.word	0x00000100
        /*0034*/ 	.word	0x00000001
        /*0038*/ 	.word	0x00000001


	//----- nvinfo : EIATTR_CBANK_PARAM_SIZE
	.align		4
.L_366:
        /*003c*/ 	.byte	0x03, 0x19
        /*003e*/ 	.short	0x0438


	//----- nvinfo : EIATTR_PARAM_CBANK
	.align		4
        /*0040*/ 	.byte	0x04, 0x0a
        /*0042*/ 	.short	(.L_368 - .L_367)
	.align		4
.L_367:
        /*0044*/ 	.word	index@(.nv.constant0._ZN7cutlass13device_kernelIN5flash19enable_sm80_to_sm89INS1_16FlashAttnFwdSm80INS1_25CollectiveMainloopFwdSm80ILi8ELi1ELb0EN4cute5tupleIJNS5_1CILi128EEENS7_ILi48EEENS7_ILi256EEEEEELi256ENS_10bfloat16_tEfNS_4arch4Sm80ELb0ELb0ELb1ELb1ELb0ELb1ELb1ELb1EEENS1_21CollectiveEpilogueFwdINS6_IJS8_SA_S9_EEENS6_IJNS7_ILi1EEESI_SI_EEESC_SE_Li256ELb1ELb1ELb1ELb0EEENS1_36VarlenDynamicPersistentTileSchedulerILi128ELi48ELi256ELi256ELb1ELb1ELb0ELb0ELb1ELb1EEEEEEEEEvNT_6ParamsE)
        /*0048*/ 	.short	0x0210
        /*004a*/ 	.short	0x0438


	//----- nvinfo : EIATTR_SW_WAR
	.align		4
.L_368:
        /*004c*/ 	.byte	0x04, 0x36
        /*004e*/ 	.short	(.L_370 - .L_369)
.L_369:
        /*0050*/ 	.word	0x00000008
.L_370:


//--------------------- .nv.info._ZN7cutlass13device_kernelIN5flash19enable_sm80_to_sm89INS1_16FlashAttnFwdSm80INS1_25CollectiveMainloopFwdSm80ILi8ELi1ELb0EN4cute5tupleIJNS5_1CILi128EEENS7_ILi64EEENS7_ILi256EEEEEELi256ENS_10bfloat16_tEfNS_4arch4Sm80ELb0ELb1ELb1ELb0ELb0ELb0ELb1ELb1EEENS1_21CollectiveEpilogueFwdINS6_IJS8_SA_S9_EEENS6_IJNS7_ILi1EEESI_SI_EEESC_SE_Li256ELb0ELb1ELb1ELb0EEENS1_19SingleTileSchedulerILb0ELb1ELb1ELi128EEEEEEEEEvNT_6ParamsE --------------------------
	.section	.nv.info._ZN7cutlass13device_kernelIN5flash19enable_sm80_to_sm89INS1_16FlashAttnFwdSm80INS1_25CollectiveMainloopFwdSm80ILi8ELi1ELb0EN4cute5tupleIJNS5_1CILi128EEENS7_ILi64EEENS7_ILi256EEEEEELi256ENS_10bfloat16_tEfNS_4arch4Sm80ELb0ELb1ELb1ELb0ELb0ELb0ELb1ELb1EEENS1_21CollectiveEpilogueFwdINS6_IJS8_SA_S9_EEENS6_IJNS7_ILi1EEESI_SI_EEESC_SE_Li256ELb0ELb1ELb1ELb0EEENS1_19SingleTileSchedulerILb0ELb1ELb1ELi128EEEEEEEEEvNT_6ParamsE,"",@"SHT_CUDA_INFO"
	.sectionflags	@""
	.align	4


	//----- nvinfo : EIATTR_CUDA_API_VERSION
	.align		4
        /*0000*/ 	.byte	0x04, 0x37
        /*0002*/ 	.short	(.L_372 - .L_371)
.L_371:
        /*0004*/ 	.word	0x00000082


	//----- nvinfo : EIATTR_KPARAM_INFO
	.align		4
.L_372:
        /*0008*/ 	.byte	0x04, 0x17
        /*000a*/ 	.short	(.L_374 - .L_373)
.L_373:
        /*000c*/ 	.word	0x00000000
        /*0010*/ 	.short	0x0000
        /*0012*/ 	.short	0x0000
        /*0014*/ 	.byte	0x00, 0xf0, 0x61, 0x10


	//----- nvinfo : EIATTR_SPARSE_MMA_MASK
	.align		4
.L_374:
        /*0018*/ 	.byte	0x03, 0x50
        /*001a*/ 	.short	0x0000


	//----- nvinfo : EIATTR_MAXREG_COUNT
	.align		4
        /*001c*/ 	.byte	0x03, 0x1b
        /*001e*/ 	.short	0x00ff


	//----- nvinfo : EIATTR_MERCURY_ISA_VERSION
	.align		4
        /*0020*/ 	.byte	0x03, 0x5f
        /*0022*/ 	.short	0x0101


	//----- nvinfo : EIATTR_EXIT_INSTR_OFFSETS
	.align		4
        /*0024*/ 	.byte	0x04, 0x1c
        /*0026*/ 	.short	(.L_376 - .L_375)


	//   ....[0]....
.L_375:
        /*0028*/ 	.word	0x00000010


	//----- nvinfo : EIATTR_MAX_THREADS
	.align		4
.L_376:
        /*002c*/ 	.byte	0x04, 0x05
        /*002e*/ 	.short	(.L_378 - .L_377)
.L_377:
        /*0030*/ 	.word	0x00000100
        /*0034*/ 	.word	0x00000001
        /*0038*/ 	.word	0x00000001


	//----- nvinfo : EIATTR_CBANK_PARAM_SIZE
	.align		4
.L_378:
        /*003c*/ 	.byte	0x03, 0x19
        /*003e*/ 	.short	0x0418


	//----- nvinfo : EIATTR_PARAM_CBANK
	.align		4
        /*0040*/ 	.byte	0x04, 0x0a
        /*0042*/ 	.short	(.L_380 - .L_379)
	.align		4
.L_379:
        /*0044*/ 	.word	index@(.nv.constant0._ZN7cutlass13device_kernelIN5flash19enable_sm80_to_sm89INS1_16FlashAttnFwdSm80INS1_25CollectiveMainloopFwdSm80ILi8ELi1ELb0EN4cute5tupleIJNS5_1CILi128EEENS7_ILi64EEENS7_ILi256EEEEEELi256ENS_10bfloat16_tEfNS_4arch4Sm80ELb0ELb1ELb1ELb0ELb0ELb0ELb1ELb1EEENS1_21CollectiveEpilogueFwdINS6_IJS8_SA_S9_EEENS6_IJNS7_ILi1EEESI_SI_EEESC_SE_Li256ELb0ELb1ELb1ELb0EEENS1_19SingleTileSchedulerILb0ELb1ELb1ELi128EEEEEEEEEvNT_6ParamsE)
        /*0048*/ 	.short	0x0210
        /*004a*/ 	.short	0x0418


	//----- nvinfo : EIATTR_SW_WAR
	.align		4
.L_380:
        /*004c*/ 	.byte	0x04, 0x36
        /*004e*/ 	.short	(.L_382 - .L_381)
.L_381:
        /*0050*/ 	.word	0x00000008
.L_382:


//--------------------- .nv.info._ZN7cutlass13device_kernelIN5flash19enable_sm80_to_sm89INS1_16FlashAttnFwdSm80INS1_25CollectiveMainloopFwdSm80ILi8ELi1ELb0EN4cute5tupleIJNS5_1CILi128EEENS7_ILi64EEENS7_ILi256EEEEEELi256ENS_10bfloat16_tEfNS_4arch4Sm80ELb0ELb1ELb1ELb1ELb0ELb0ELb1ELb1EEENS1_21CollectiveEpilogueFwdINS6_IJS8_SA_S9_EEENS6_IJNS7_ILi1EEESI_SI_EEESC_SE_Li256ELb1ELb1ELb1ELb0EEENS1_36VarlenDynamicPersistentTileSchedulerILi128ELi64ELi256ELi256ELb1ELb1ELb0ELb1ELb0ELb1EEEEEEEEEvNT_6ParamsE --------------------------
	.section	.nv.info._ZN7cutlass13device_kernelIN5flash19enable_sm80_to_sm89INS1_16FlashAttnFwdSm80INS1_25CollectiveMainloopFwdSm80ILi8ELi1ELb0EN4cute5tupleIJNS5_1CILi128EEENS7_ILi64EEENS7_ILi256EEEEEELi256ENS_10bfloat16_tEfNS_4arch4Sm80ELb0ELb1ELb1ELb1ELb0ELb0ELb1ELb1EEENS1_21CollectiveEpilogueFwdINS6_IJS8_SA_S9_EEENS6_IJNS7_ILi1EEESI_SI_EEESC_SE_Li256ELb1ELb1ELb1ELb0EEENS1_36VarlenDynamicPersistentTileSchedulerILi128ELi64ELi256ELi256ELb1ELb1ELb0ELb1ELb0ELb1EEEEEEEEEvNT_6ParamsE,"",@"SHT_CUDA_INFO"
	.sectionflags	@""
	.align	4


	//----- nvinfo : EIATTR_CUDA_API_VERSION
	.align		4
        /*0000*/ 	.byte	0x04, 0x37
        /*0002*/ 	.short	(.L_384 - .L_383)
.L_383:
        /*0004*/ 	.word	0x00000082


	//----- nvinfo : EIATTR_KPARAM_INFO
	.align		4
.L_384:
        /*0008*/ 	.byte	0x04, 0x17
        /*000a*/ 	.short	(.L_386 - .L_385)
.L_385:
        /*000c*/ 	.word	0x00000000
        /*0010*/ 	.short	0x0000
        /*0012*/ 	.short	0x0000
        /*0014*/ 	.byte	0x00, 0xf0, 0xe1, 0x10


	//----- nvinfo : EIATTR_SPARSE_MMA_MASK
	.align		4
.L_386:
        /*0018*/ 	.byte	0x03, 0x50
        /*001a*/ 	.short	0x0000


	//----- nvinfo : EIATTR_MAXREG_COUNT
	.align		4
        /*001c*/ 	.byte	0x03, 0x1b
        /*001e*/ 	.short	0x00ff


	//----- nvinfo : EIATTR_MERCURY_ISA_VERSION
	.align		4
        /*0020*/ 	.byte	0x03, 0x5f
        /*0022*/ 	.short	0x0101


	//----- nvinfo : EIATTR_EXIT_INSTR_OFFSETS
	.align		4
        /*0024*/ 	.byte	0x04, 0x1c
        /*0026*/ 	.short	(.L_388 - .L_387)


	//   ....[0]....
.L_387:
        /*0028*/ 	.word	0x00000010


	//----- nvinfo : EIATTR_MAX_THREADS
	.align		4
.L_388:
        /*002c*/ 	.byte	0x04, 0x05
        /*002e*/ 	.short	(.L_390 - .L_389)
.L_389:
        /*0030*/ 	.word	0x00000100
        /*0034*/ 	.word	0x00000001
        /*0038*/ 	.word	0x00000001


	//----- nvinfo : EIATTR_CBANK_PARAM_SIZE
	.align		4
.L_390:
        /*003c*/ 	.byte	0x03, 0x19
        /*003e*/ 	.short	0x0438


	//----- nvinfo : EIATTR_PARAM_CBANK
	.align		4
        /*0040*/ 	.byte	0x04, 0x0a
        /*0042*/ 	.short	(.L_392 - .L_391)
	.align		4
.L_391:
        /*0044*/ 	.word	index@(.nv.constant0._ZN7cutlass13device_kernelIN5flash19enable_sm80_to_sm89INS1_16FlashAttnFwdSm80INS1_25CollectiveMainloopFwdSm80ILi8ELi1ELb0EN4cute5tupleIJNS5_1CILi128EEENS7_ILi64EEENS7_ILi256EEEEEELi256ENS_10bfloat16_tEfNS_4arch4Sm80ELb0ELb1ELb1ELb1ELb0ELb0ELb1ELb1EEENS1_21CollectiveEpilogueFwdINS6_IJS8_SA_S9_EEENS6_IJNS7_ILi1EEESI_SI_EEESC_SE_Li256ELb1ELb1ELb1ELb0EEENS1_36VarlenDynamicPersistentTileSchedulerILi128ELi64ELi256ELi256ELb1ELb1ELb0ELb1ELb0ELb1EEEEEEEEEvNT_6ParamsE)
        /*0048*/ 	.short	0x0210
        /*004a*/ 	.short	0x0438


	//----- nvinfo : EIATTR_SW_WAR
	.align		4
.L_392:
        /*004c*/ 	.byte	0x04, 0x36
        /*004e*/ 	.short	(.L_394 - .L_393)
.L_393:
        /*0050*/ 	.word	0x00000008
.L_394:


//--------------------- .nv.info._ZN7cutlass13device_kernelIN5flash19enable_sm80_to_sm89INS1_16FlashAttnFwdSm80INS1_25CollectiveMainloopFwdSm80ILi8ELi1ELb0EN4cute5tupleIJNS5_1CILi128EEENS7_ILi48EEENS7_ILi256EEEEEELi256ENS_10bfloat16_tEfNS_4arch4Sm80ELb0ELb1ELb1ELb1ELb0ELb1ELb1ELb1EEENS1_21CollectiveEpilogueFwdINS6_IJS8_SA_S9_EEENS6_IJNS7_ILi1EEESI_SI_EEESC_SE_Li256ELb1ELb1ELb1ELb0EEENS1_36VarlenDynamicPersistentTileSchedulerILi128ELi48ELi256ELi256ELb1ELb1ELb0ELb1ELb0ELb1EEEEEEEEEvNT_6ParamsE --------------------------
	.section	.nv.info._ZN7cutlass13device_kernelIN5flash19enable_sm80_to_sm89INS1_16FlashAttnFwdSm80INS1_25CollectiveMainloopFwdSm80ILi8ELi1ELb0EN4cute5tupleIJNS5_1CILi128EEENS7_ILi48EEENS7_ILi256EEEEEELi256ENS_10bfloat16_tEfNS_4arch4Sm80ELb0ELb1ELb1ELb1ELb0ELb1ELb1ELb1EEENS1_21CollectiveEpilogueFwdINS6_IJS8_SA_S9_EEENS6_IJNS7_ILi1EEESI_SI_EEESC_SE_Li256ELb1ELb1ELb1ELb0EEENS1_36VarlenDynamicPersistentTileSchedulerILi128ELi48ELi256ELi256ELb1ELb1ELb0ELb1ELb0ELb1EEEEEEEEEvNT_6ParamsE,"",@"SHT_CUDA_INFO"
	.sectionflags	@""
	.align	4


	//----- nvinfo : EIATTR_CUDA_API_VERSION
	.align		4
        /*0000*/ 	.byte	0x04, 0x37
        /*0002*/ 	.short	(.L_396 - .L_395)
.L_395:
        /*0004*/ 	.word	0x00000082


	//----- nvinfo : EIATTR_KPARAM_INFO
	.align		4
.L_396:
        /*0008*/ 	.byte	0x04, 0x17
        /*000a*/ 	.short	(.L_398 - .L_397)
.L_397:
        /*000c*/ 	.word	0x00000000
        /*0010*/ 	.short	0x0000
        /*0012*/ 	.short	0x0000
        /*0014*/ 	.byte	0x00, 0xf0, 0xe1, 0x10


	//----- nvinfo : EIATTR_SPARSE_MMA_MASK
	.align		4
.L_398:
        /*0018*/ 	.byte	0x03, 0x50
        /*001a*/ 	.short	0x0000


	//----- nvinfo : EIATTR_MAXREG_COUNT
	.align		4
        /*001c*/ 	.byte	0x03, 0x1b
        /*001e*/ 	.short	0x00ff


	//----- nvinfo : EIATTR_MERCURY_ISA_VERSION
	.align		4
        /*0020*/ 	.byte	0x03, 0x5f
        /*0022*/ 	.short	0x0101


	//----- nvinfo : EIATTR_EXIT_INSTR_OFFSETS
	.align		4
        /*0024*/ 	.byte	0x04, 0x1c
        /*0026*/ 	.short	(.L_400 - .L_399)


	//   ....[0]....
.L_399:
        /*0028*/ 	.word	0x00000010


	//----- nvinfo : EIATTR_MAX_THREADS
	.align		4
.L_400:
        /*002c*/ 	.byte	0x04, 0x05
        /*002e*/ 	.short	(.L_402 - .L_401)
.L_401:
        /*0030*/ 	.word	0x00000100
        /*0034*/ 	.word	0x00000001
        /*0038*/ 	.word	0x00000001


	//----- nvinfo : EIATTR_CBANK_PARAM_SIZE
	.align		4
.L_402:
        /*003c*/ 	.byte	0x03, 0x19
        /*003e*/ 	.short	0x0438


	//----- nvinfo : EIATTR_PARAM_CBANK
	.align		4
        /*0040*/ 	.byte	0x04, 0x0a
        /*0042*/ 	.short	(.L_404 - .L_403)
	.align		4
.L_403:
        /*0044*/ 	.word	index@(.nv.constant0._ZN7cutlass13device_kernelIN5flash19enable_sm80_to_sm89INS1_16FlashAttnFwdSm80INS1_25CollectiveMainloopFwdSm80ILi8ELi1ELb0EN4cute5tupleIJNS5_1CILi128EEENS7_ILi48EEENS7_ILi256EEEEEELi256ENS_10bfloat16_tEfNS_4arch4Sm80ELb0ELb1ELb1ELb1ELb0ELb1ELb1ELb1EEENS1_21CollectiveEpilogueFwdINS6_IJS8_SA_S9_EEENS6_IJNS7_ILi1EEESI_SI_EEESC_SE_Li256ELb1ELb1ELb1ELb0EEENS1_36VarlenDynamicPersistentTileSchedulerILi128ELi48ELi256ELi256ELb1ELb1ELb0ELb1ELb0ELb1EEEEEEEEEvNT_6ParamsE)
        /*0048*/ 	.short	0x0210
        /*004a*/ 	.short	0x0438


	//----- nvinfo : EIATTR_SW_WAR
	.align		4
.L_404:
        /*004c*/ 	.byte	0x04, 0x36
        /*004e*/ 	.short	(.L_406 - .L_405)
.L_405:
        /*0050*/ 	.word	0x00000008
.L_406:


//--------------------- .nv.info._ZN7cutlass13device_kernelIN5flash19enable_sm80_to_sm89INS1_16FlashAttnFwdSm80INS1_25CollectiveMainloopFwdSm80ILi8ELi1ELb0EN4cute5tupleIJNS5_1CILi128EEENS7_ILi96EEENS7_ILi256EEEEEELi256ENS_10bfloat16_tEfNS_4arch4Sm80ELb1ELb0ELb1ELb0ELb0ELb0ELb1ELb1EEENS1_21CollectiveEpilogueFwdINS6_IJS8_SA_S9_EEENS6_IJNS7_ILi1EEESI_SI_EEESC_SE_Li256ELb0ELb1ELb1ELb0EEENS1_30DynamicPersistentTileSchedulerILi256ELi256ELb1ELb1ELb0EEEEEEEEEvNT_6ParamsE --------------------------
	.section	.nv.info._ZN7cutlass13device_kernelIN5flash19enable_sm80_to_sm89INS1_16FlashAttnFwdSm80INS1_25CollectiveMainloopFwdSm80ILi8ELi1ELb0EN4cute5tupleIJNS5_1CILi128EEENS7_ILi96EEENS7_ILi256EEEEEELi256ENS_10bfloat16_tEfNS_4arch4Sm80ELb1ELb0ELb1ELb0ELb0ELb0ELb1ELb1EEENS1_21CollectiveEpilogueFwdINS6_IJS8_SA_S9_EEENS6_IJNS7_ILi1EEESI_SI_EEESC_SE_Li256ELb0ELb1ELb1ELb0EEENS1_30DynamicPersistentTileSchedulerILi256ELi256ELb1ELb1ELb0EEEEEEEEEvNT_6ParamsE,"",@"SHT_CUDA_INFO"
	.sectionflags	@""
	.align	4


	//----- nvinfo : EIATTR_CUDA_API_VERSION
	.align		4
        /*0000*/ 	.byte	0x04, 0x37
        /*0002*/ 	.short	(.L_408 - .L_407)
.L_407:
        /*0004*/ 	.word	0x00000082


	//----- nvinfo : EIATTR_KPARAM_INFO
	.align		4
.L_408:
        /*0008*/ 	.byte	0x04, 0x17
        /*000a*/ 	.short	(.L_410 - .L_409)
.L_409:
        /*000c*/ 	.word	0x00000000
        /*0010*/ 	.short	0x0000
        /*0012*/ 	.short	0x0000
        /*0014*/ 	.byte	0x00, 0xf0, 0xa1, 0x10


	//----- nvinfo : EIATTR_SPARSE_MMA_MASK
	.align		4
.L_410:
        /*0018*/ 	.byte	0x03, 0x50
        /*001a*/ 	.short	0x0000


	//----- nvinfo : EIATTR_MAXREG_COUNT
	.align		4
        /*001c*/ 	.byte	0x03, 0x1b
        /*001e*/ 	.short	0x00ff


	//----- nvinfo : EIATTR_MERCURY_ISA_VERSION
	.align		4
        /*0020*/ 	.byte	0x03, 0x5f
        /*0022*/ 	.short	0x0101


	//----- nvinfo : EIATTR_EXIT_INSTR_OFFSETS
	.align		4
        /*0024*/ 	.byte	0x04, 0x1c
        /*0026*/ 	.short	(.L_412 - .L_411)


	//   ....[0]....
.L_411:
        /*0028*/ 	.word	0x00000010


	//----- nvinfo : EIATTR_MAX_THREADS
	.align		4
.L_412:
        /*002c*/ 	.byte	0x04, 0x05
        /*002e*/ 	.short	(.L_414 - .L_413)
.L_413:
        /*0030*/ 	.word	0x00000100
        /*0034*/ 	.word	0x00000001
        /*0038*/ 	.word	0x00000001


	//----- nvinfo : EIATTR_CBANK_PARAM_SIZE
	.align		4
.L_414:
        /*003c*/ 	.byte	0x03, 0x19
        /*003e*/ 	.short	0x0428


	//----- nvinfo : EIATTR_PARAM_CBANK
	.align		4
        /*0040*/ 	.byte	0x04, 0x0a
        /*0042*/ 	.short	(.L_416 - .L_415)
	.align		4
.L_415:
        /*0044*/ 	.word	index@(.nv.constant0._ZN7cutlass13device_kernelIN5flash19enable_sm80_to_sm89INS1_16FlashAttnFwdSm80INS1_25CollectiveMainloopFwdSm80ILi8ELi1ELb0EN4cute5tupleIJNS5_1CILi128EEENS7_ILi96EEENS7_ILi256EEEEEELi256ENS_10bfloat16_tEfNS_4arch4Sm80ELb1ELb0ELb1ELb0ELb0ELb0ELb1ELb1EEENS1_21CollectiveEpilogueFwdINS6_IJS8_SA_S9_EEENS6_IJNS7_ILi1EEESI_SI_EEESC_SE_Li256ELb0ELb1ELb1ELb0EEENS1_30DynamicPersistentTileSchedulerILi256ELi256ELb1ELb1ELb0EEEEEEEEEvNT_6ParamsE)
        /*0048*/ 	.short	0x0210
        /*004a*/ 	.short	0x0428


	//----- nvinfo : EIATTR_SW_WAR
	.align		4
.L_416:
        /*004c*/ 	.byte	0x04, 0x36
        /*004e*/ 	.short	(.L_418 - .L_417)
.L_417:
        /*0050*/ 	.word	0x00000008
.L_418:


//--------------------- .nv.info._ZN7cutlass13device_kernelIN5flash19enable_sm80_to_sm89INS1_16FlashAttnFwdSm80INS1_25CollectiveMainloopFwdSm80ILi8ELi1ELb0EN4cute5tupleIJNS5_1CILi128EEENS7_ILi64EEENS7_ILi256EEEEEELi256ENS_10bfloat16_tEfNS_4arch4Sm80ELb1ELb0ELb1ELb1ELb0ELb0ELb1ELb1EEENS1_21CollectiveEpilogueFwdINS6_IJS8_SA_S9_EEENS6_IJNS7_ILi1EEESI_SI_EEESC_SE_Li256ELb1ELb1ELb1ELb0EEENS1_36VarlenDynamicPersistentTileSchedulerILi128ELi64ELi256ELi256ELb1ELb1ELb0ELb1ELb1ELb1EEEEEEEEEvNT_6ParamsE --------------------------
	.section	.nv.info._ZN7cutlass13device_kernelIN5flash19enable_sm80_to_sm89INS1_16FlashAttnFwdSm80INS1_25CollectiveMainloopFwdSm80ILi8ELi1ELb0EN4cute5tupleIJNS5_1CILi128EEENS7_ILi64EEENS7_ILi256EEEEEELi256ENS_10bfloat16_tEfNS_4arch4Sm80ELb1ELb0ELb1ELb1ELb0ELb0ELb1ELb1EEENS1_21CollectiveEpilogueFwdINS6_IJS8_SA_S9_EEENS6_IJNS7_ILi1EEESI_SI_EEESC_SE_Li256ELb1ELb1ELb1ELb0EEENS1_36VarlenDynamicPersistentTileSchedulerILi128ELi64ELi256ELi256ELb1ELb1ELb0ELb1ELb1ELb1EEEEEEEEEvNT_6ParamsE,"",@"SHT_CUDA_INFO"
	.sectionflags	@""
	.align	4


	//----- nvinfo : EIATTR_CUDA_API_VERSION
	.align		4
        /*0000*/ 	.byte	0x04, 0x37
        /*0002*/ 	.short	(.L_420 - .L_419)
.L_419:
        /*0004*/ 	.word	0x00000082


	//----- nvinfo : EIATTR_KPARAM_INFO
	.align		4
.L_420:
        /*0008*/ 	.byte	0x04, 0x17
        /*000a*/ 	.short	(.L_422 - .L_421)
.L_421:
        /*000c*/ 	.word	0x00000000
        /*0010*/ 	.short	0x0000
        /*0012*/ 	.short	0x0000
        /*0014*/ 	.byte	0x00, 0xf0, 0xe1, 0x10


	//----- nvinfo : EIATTR_SPARSE_MMA_MASK
	.align		4
.L_422:
        /*0018*/ 	.byte	0x03, 0x50
        /*001a*/ 	.short	0x0000


	//----- nvinfo : EIATTR_MAXREG_COUNT
	.align		4
        /*001c*/ 	.byte	0x03, 0x1b
        /*001e*/ 	.short	0x00ff


	//----- nvinfo : EIATTR_MERCURY_ISA_VERSION
	.align		4
        /*0020*/ 	.byte	0x03, 0x5f
        /*0022*/ 	.short	0x0101


	//----- nvinfo : EIATTR_EXIT_INSTR_OFFSETS
	.align		4
        /*0024*/ 	.byte	0x04, 0x1c
        /*0026*/ 	.short	(.L_424 - .L_423)


	//   ....[0]....
.L_423:
        /*0028*/ 	.word	0x00000010


	//----- nvinfo : EIATTR_MAX_THREADS
	.align		4
.L_424:
        /*002c*/ 	.byte	0x04, 0x05
        /*002e*/ 	.short	(.L_426 - .L_425)
.L_425:
        /*0030*/ 	.word	0x00000100
        /*0034*/ 	.word	0x00000001
        /*0038*/ 	.word	0x00000001


	//----- nvinfo : EIATTR_CBANK_PARAM_SIZE
	.align		4
.L_426:
        /*003c*/ 	.byte	0x03, 0x19
        /*003e*/ 	.short	0x0438


	//----- nvinfo : EIATTR_PARAM_CBANK
	.align		4
        /*0040*/ 	.byte	0x04, 0x0a
        /*0042*/ 	.short	(.L_428 - .L_427)
	.align		4
.L_427:
        /*0044*/ 	.word	index@(.nv.constant0._ZN7cutlass13device_kernelIN5flash19enable_sm80_to_sm89INS1_16FlashAttnFwdSm80INS1_25CollectiveMainloopFwdSm80ILi8ELi1ELb0EN4cute5tupleIJNS5_1CILi128EEENS7_ILi64EEENS7_ILi256EEEEEELi256ENS_10bfloat16_tEfNS_4arch4Sm80ELb1ELb0ELb1ELb1ELb0ELb0ELb1ELb1EEENS1_21CollectiveEpilogueFwdINS6_IJS8_SA_S9_EEENS6_IJNS7_ILi1EEESI_SI_EEESC_SE_Li256ELb1ELb1ELb1ELb0EEENS1_36VarlenDynamicPersistentTileSchedulerILi128ELi64ELi256ELi256ELb1ELb1ELb0ELb1ELb1ELb1EEEEEEEEEvNT_6ParamsE)
        /*0048*/ 	.short	0x0210
        /*004a*/ 	.short	0x0438


	//----- nvinfo : EIATTR_SW_WAR
	.align		4
.L_428:
        /*004c*/ 	.byte	0x04, 0x36
        /*004e*/ 	.short	(.L_430 - .L_429)
.L_429:
        /*0050*/ 	.word	0x00000008
.L_430:


//--------------------- .nv.info._ZN7cutlass13device_kernelIN5flash19enable_sm80_to_sm89INS1_16FlashAttnFwdSm80INS1_25CollectiveMainloopFwdSm80ILi8ELi1ELb0EN4cute5tupleIJNS5_1CILi128EEENS7_ILi48EEENS7_ILi256EEEEEELi256ENS_10bfloat16_tEfNS_4arch4Sm80ELb1ELb0ELb1ELb1ELb0ELb1ELb1ELb1EEENS1_21CollectiveEpilogueFwdINS6_IJS8_SA_S9_EEENS6_IJNS7_ILi1EEESI_SI_EEESC_SE_Li256ELb1ELb1ELb1ELb0EEENS1_36VarlenDynamicPersistentTileSchedulerILi128ELi48ELi256ELi256ELb1ELb1ELb0ELb1ELb1ELb1EEEEEEEEEvNT_6ParamsE --------------------------
	.section	.nv.info._ZN7cutlass13device_kernelIN5flash19enable_sm80_to_sm89INS1_16FlashAttnFwdSm80INS1_25CollectiveMainloopFwdSm80ILi8ELi1ELb0EN4cute5tupleIJNS5_1CILi128EEENS7_ILi48EEENS7_ILi256EEEEEELi256ENS_10bfloat16_tEfNS_4arch4Sm80ELb1ELb0ELb1ELb1ELb0ELb1ELb1ELb1EEENS1_21CollectiveEpilogueFwdINS6_IJS8_SA_S9_EEENS6_IJNS7_ILi1EEESI_SI_EEESC_SE_Li256ELb1ELb1ELb1ELb0EEENS1_36VarlenDynamicPersistentTileSchedulerILi128ELi48ELi256ELi256ELb1ELb1ELb0ELb1ELb1ELb1EEEEEEEEEvNT_6ParamsE,"",@"SHT_CUDA_INFO"
	.sectionflags	@""
	.align	4


	//----- nvinfo : EIATTR_CUDA_API_VERSION
	.align		4
        /*0000*/ 	.byte	0x04, 0x37
        /*0002*/ 	.short	(.L_432 - .L_431)
.L_431:
        /*0004*/ 	.word	0x00000082


	//----- nvinfo : EIATTR_KPARAM_INFO
	.align		4
.L_432:
        /*0008*/ 	.byte	0x04, 0x17
        /*000a*/ 	.short	(.L_434 - .L_433)
.L_433:
        /*000c*/ 	.word	0x00000000
        /*0010*/ 	.short	0x0000
        /*0012*/ 	.short	0x0000
        /*0014*/ 	.byte	0x00, 0xf0, 0xe1, 0x10


	//----- nvinfo : EIATTR_SPARSE_MMA_MASK
	.align		4
.L_434:
        /*0018*/ 	.byte	0x03, 0x50
        /*001a*/ 	.short	0x0000


	//----- nvinfo : EIATTR_MAXREG_COUNT
	.align		4
        /*001c*/ 	.byte	0x03, 0x1b
        /*001e*/ 	.short	0x00ff


	//----- nvinfo : EIATTR_MERCURY_ISA_VERSION
	.align		4
        /*0020*/ 	.byte	0x03, 0x5f
        /*0022*/ 	.short	0x0101


	//----- nvinfo : EIATTR_EXIT_INSTR_OFFSETS
	.align		4
        /*0024*/ 	.byte	0x04, 0x1c
        /*0026*/ 	.short	(.L_436 - .L_435)


	//   ....[0]....
.L_435:
        /*0028*/ 	.word	0x00000010


	//----- nvinfo : EIATTR_MAX_THREADS
	.align		4
.L_436:
        /*002c*/ 	.byte	0x04, 0x05
        /*002e*/ 	.short	(.L_438 - .L_437)
.L_437:
        /*0030*/ 	.word	0x00000100
        /*0034*/ 	.word	0x00000001
        /*0038*/ 	.word	0x00000001


	//----- nvinfo : EIATTR_CBANK_PARAM_SIZE
	.align		4
.L_438:
        /*003c*/ 	.byte	0x03, 0x19
        /*003e*/ 	.short	0x0438


	//----- nvinfo : EIATTR_PARAM_CBANK
	.align		4
        /*0040*/ 	.byte	0x04, 0x0a
        /*0042*/ 	.short	(.L_440 - .L_439)
	.align		4
.L_439:
        /*0044*/ 	.word	index@(.nv.constant0._ZN7cutlass13device_kernelIN5flash19enable_sm80_to_sm89INS1_16FlashAttnFwdSm80INS1_25CollectiveMainloopFwdSm80ILi8ELi1ELb0EN4cute5tupleIJNS5_1CILi128EEENS7_ILi48EEENS7_ILi256EEEEEELi256ENS_10bfloat16_tEfNS_4arch4Sm80ELb1ELb0ELb1ELb1ELb0ELb1ELb1ELb1EEENS1_21CollectiveEpilogueFwdINS6_IJS8_SA_S9_EEENS6_IJNS7_ILi1EEESI_SI_EEESC_SE_Li256ELb1ELb1ELb1ELb0EEENS1_36VarlenDynamicPersistentTileSchedulerILi128ELi48ELi256ELi256ELb1ELb1ELb0ELb1ELb1ELb1EEEEEEEEEvNT_6ParamsE)
        /*0048*/ 	.short	0x0210
        /*004a*/ 	.short	0x0438


	//----- nvinfo : EIATTR_SW_WAR
	.align		4
.L_440:
        /*004c*/ 	.byte	0x04, 0x36
        /*004e*/ 	.short	(.L_442 - .L_441)
.L_441:
        /*0050*/ 	.word	0x00000008
.L_442:


//--------------------- .nv.info._ZN7cutlass13device_kernelIN5flash19enable_sm80_to_sm89INS1_16FlashAttnFwdSm80INS1_25CollectiveMainloopFwdSm80ILi8ELi1ELb1EN4cute5tupleIJNS5_1CILi128EEENS7_ILi64EEENS7_ILi256EEEEEELi256ENS_10bfloat16_tEfNS_4arch4Sm80ELb0ELb0ELb0ELb0ELb0ELb0ELb1ELb1EEENS1_21CollectiveEpilogueFwdINS6_IJS8_SA_S9_EEENS6_IJNS7_ILi1EEESI_SI_EEESC_SE_Li256ELb0ELb1ELb1ELb0EEENS1_19SingleTileSchedulerILb0ELb1ELb1ELi128EEEEEEEEEvNT_6ParamsE --------------------------
	.section	.nv.info._ZN7cutlass13device_kernelIN5flash19enable_sm80_to_sm89INS1_16FlashAttnFwdSm80INS1_25CollectiveMainloopFwdSm80ILi8ELi1ELb1EN4cute5tupleIJNS5_1CILi128EEENS7_ILi64EEENS7_ILi256EEEEEELi256ENS_10bfloat16_tEfNS_4arch4Sm80ELb0ELb0ELb0ELb0ELb0ELb0ELb1ELb1EEENS1_21CollectiveEpilogueFwdINS6_IJS8_SA_S9_EEENS6_IJNS7_ILi1EEESI_SI_EEESC_SE_Li256ELb0ELb1ELb1ELb0EEENS1_19SingleTileSchedulerILb0ELb1ELb1ELi128EEEEEEEEEvNT_6ParamsE,"",@"SHT_CUDA_INFO"
	.sectionflags	@""
	.align	4


	//----- nvinfo : EIATTR_CUDA_API_VERSION
	.align		4
        /*0000*/ 	.byte	0x04, 0x37
        /*0002*/ 	.short	(.L_444 - .L_443)
.L_443:
        /*0004*/ 	.word	0x00000082


	//----- nvinfo : EIATTR_KPARAM_INFO
	.align		4
.L_444:
        /*0008*/ 	.byte	0x04, 0x17
        /*000a*/ 	.short	(.L_446 - .L_445)
.L_445:
        /*000c*/ 	.word	0x00000000
        /*0010*/ 	.short	0x0000
        /*0012*/ 	.short	0x0000
        /*0014*/ 	.byte	0x00, 0xf0, 0x61, 0x10


	//----- nvinfo : EIATTR_SPARSE_MMA_MASK
	.align		4
.L_446:
        /*0018*/ 	.byte	0x03, 0x50
        /*001a*/ 	.short	0x0000


	//----- nvinfo : EIATTR_MAXREG_COUNT
	.align		4
        /*001c*/ 	.byte	0x03, 0x1b
        /*001e*/ 	.short	0x00ff


	//----- nvinfo : EIATTR_MERCURY_ISA_VERSION
	.align		4
        /*0020*/ 	.byte	0x03, 0x5f
        /*0022*/ 	.short	0x0101


	//----- nvinfo : EIATTR_EXIT_INSTR_OFFSETS
	.align		4
        /*0024*/ 	.byte	0x04, 0x1c
        /*0026*/ 	.short	(.L_448 - .L_447)


	//   ....[0]....
.L_447:
        /*0028*/ 	.word	0x00000010


	//----- nvinfo : EIATTR_MAX_THREADS
	.align		4
.L_448:
        /*002c*/ 	.byte	0x04, 0x05
        /*002e*/ 	.short	(.L_450 - .L_449)
.L_449:
        /*0030*/ 	.word	0x00000100
        /*0034*/ 	.word	0x00000001
        /*0038*/ 	.word	0x00000001


	//----- nvinfo : EIATTR_CBANK_PARAM_SIZE
	.align		4
.L_450:
        /*003c*/ 	.byte	0x03, 0x19
        /*003e*/ 	.short	0x0418


	//----- nvinfo : EIATTR_PARAM_CBANK
	.align		4
        /*0040*/ 	.byte	0x04, 0x0a
        /*0042*/ 	.short	(.L_452 - .L_451)
	.align		4
.L_451:
        /*0044*/ 	.word	index@(.nv.constant0._ZN7cutlass13device_kernelIN5flash19enable_sm80_to_sm89INS1_16FlashAttnFwdSm80INS1_25CollectiveMainloopFwdSm80ILi8ELi1ELb1EN4cute5tupleIJNS5_1CILi128EEENS7_ILi64EEENS7_ILi256EEEEEELi256ENS_10bfloat16_tEfNS_4arch4Sm80ELb0ELb0ELb0ELb0ELb0ELb0ELb1ELb1EEENS1_21CollectiveEpilogueFwdINS6_IJS8_SA_S9_EEENS6_IJNS7_ILi1EEESI_SI_EEESC_SE_Li256ELb0ELb1ELb1ELb0EEENS1_19SingleTileSchedulerILb0ELb1ELb1ELi128EEEEEEEEEvNT_6ParamsE)
        /*0048*/ 	.short	0x0210
        /*004a*/ 	.short	0x0418


	//----- nvinfo : EIATTR_SW_WAR
	.align		4
.L_452:
        /*004c*/ 	.byte	0x04, 0x36
        /*004e*/ 	.short	(.L_454 - .L_453)
.L_453:
        /*0050*/ 	.word	0x00000008
.L_454:


//--------------------- .nv.info._ZN7cutlass13device_kernelIN5flash19enable_sm80_to_sm89INS1_16FlashAttnFwdSm80INS1_25CollectiveMainloopFwdSm80ILi8ELi1ELb1EN4cute5tupleIJNS5_1CILi128EEENS7_ILi48EEENS7_ILi256EEEEEELi256ENS_10bfloat16_tEfNS_4arch4Sm80ELb0ELb0ELb0ELb1ELb0ELb0ELb1ELb1EEENS1_21CollectiveEpilogueFwdINS6_IJS8_SA_S9_EEENS6_IJNS7_ILi1EEESI_SI_EEESC_SE_Li256ELb1ELb1ELb1ELb0EEENS1_36VarlenDynamicPersistentTileSchedulerILi128ELi48ELi256ELi256ELb1ELb1ELb0ELb0ELb1ELb1EEEEEEEEEvNT_6ParamsE --------------------------
	.section	.nv.info._ZN7cutlass13device_kernelIN5flash19enable_sm80_to_sm89INS1_16FlashAttnFwdSm80INS1_25CollectiveMainloopFwdSm80ILi8ELi1ELb1EN4cute5tupleIJNS5_1CILi128EEENS7_ILi48EEENS7_ILi256EEEEEELi256ENS_10bfloat16_tEfNS_4arch4Sm80ELb0ELb0ELb0ELb1ELb0ELb0ELb1ELb1EEENS1_21CollectiveEpilogueFwdINS6_IJS8_SA_S9_EEENS6_IJNS7_ILi1EEESI_SI_EEESC_SE_Li256ELb1ELb1ELb1ELb0EEENS1_36VarlenDynamicPersistentTileSchedulerILi128ELi48ELi256ELi256ELb1ELb1ELb0ELb0ELb1ELb1EEEEEEEEEvNT_6ParamsE,"",@"SHT_CUDA_INFO"
	.sectionflags	@""
	.align	4


	//----- nvinfo : EIATTR_CUDA_API_VERSION
	.align		4
        /*0000*/ 	.byte	0x04, 0x37
        /*0002*/ 	.short	(.L_456 - .L_455)
.L_455:
        /*0004*/ 	.word	0x00000082


	//----- nvinfo : EIATTR_KPARAM_INFO
	.align		4
.L_456:
        /*0008*/ 	.byte	0x04, 0x17
        /*000a*/ 	.short	(.L_458 - .L_457)
.L_457:
        /*000c*/ 	.word	0x00000000
        /*0010*/ 	.short	0x0000
        /*0012*/ 	.short	0x0000
        /*0014*/ 	.byte	0x00, 0xf0, 0xe1, 0x10


	//----- nvinfo : EIATTR_SPARSE_MMA_MASK
	.align		4
.L_458:
        /*0018*/ 	.byte	0x03, 0x50
        /*001a*/ 	.short	0x0000


	//----- nvinfo : EIATTR_MAXREG_COUNT
	.align		4
        /*001c*/ 	.byte	0x03, 0x1b
        /*001e*/ 	.short	0x00ff


	//----- nvinfo : EIATTR_MERCURY_ISA_VERSION
	.align		4
        /*0020*/ 	.byte	0x03, 0x5f
        /*0022*/ 	.short	0x0101


	//----- nvinfo : EIATTR_EXIT_INSTR_OFFSETS
	.align		4
        /*0024*/ 	.byte	0x04, 0x1c
        /*0026*/ 	.short	(.L_460 - .L_459)


	//   ....[0]....
.L_459:
        /*0028*/ 	.word	0x00000010


	//----- nvinfo : EIATTR_MAX_THREADS
	.align		4
.L_460:
        /*002c*/ 	.byte	0x04, 0x05
        /*002e*/ 	.short	(.L_462 - .L_461)
.L_461:
        /*0030*/ 	.word	0x00000100
        /*0034*/ 	.word	0x00000001
        /*0038*/ 	.word	0x00000001


	//----- nvinfo : EIATTR_CBANK_PARAM_SIZE
	.align		4
.L_462:
        /*003c*/ 	.byte	0x03, 0x19
        /*003e*/ 	.short	0x0438


	//----- nvinfo : EIATTR_PARAM_CBANK
	.align		4
        /*0040*/ 	.byte	0x04, 0x0a
        /*0042*/ 	.short	(.L_464 - .L_463)
	.align		4
.L_463:
        /*0044*/ 	.word	index@(.nv.constant0._ZN7cutlass13device_kernelIN5flash19enable_sm80_to_sm89INS1_16FlashAttnFwdSm80INS1_25CollectiveMainloopFwdSm80ILi8ELi1ELb1EN4cute5tupleIJNS5_1CILi128EEENS7_ILi48EEENS7_ILi256EEEEEELi256ENS_10bfloat16_tEfNS_4arch4Sm80ELb0ELb0ELb0ELb1ELb0ELb0ELb1ELb1EEENS1_21CollectiveEpilogueFwdINS6_IJS8_SA_S9_EEENS6_IJNS7_ILi1EEESI_SI_EEESC_SE_Li256ELb1ELb1ELb1ELb0EEENS1_36VarlenDynamicPersistentTileSchedulerILi128ELi48ELi256ELi256ELb1ELb1ELb0ELb0ELb1ELb1EEEEEEEEEvNT_6ParamsE)
        /*0048*/ 	.short	0x0210
        /*004a*/ 	.short	0x0438


	//----- nvinfo : EIATTR_SW_WAR
	.align		4
.L_464:
        /*004c*/ 	.byte	0x04, 0x36
        /*004e*/ 	.short	(.L_466 - .L_465)
.L_465:
        /*0050*/ 	.word	0x00000008
.L_466:


//--------------------- .nv.info._ZN7cutlass13device_kernelIN5flash19enable_sm80_to_sm89INS1_16FlashAttnFwdSm80INS1_25CollectiveMainloopFwdSm80ILi8ELi1ELb0EN4cute5tupleIJNS5_1CILi128EEENS7_ILi32EEENS7_ILi256EEEEEELi256ENS_10bfloat16_tEfNS_4arch4Sm80ELb0ELb0ELb0ELb1ELb0ELb1ELb1ELb1EEENS1_21CollectiveEpilogueFwdINS6_IJS8_SA_S9_EEENS6_IJNS7_ILi1EEESI_SI_EEESC_SE_Li256ELb1ELb1ELb1ELb0EEENS1_36VarlenDynamicPersistentTileSchedulerILi128ELi32ELi256ELi256ELb1ELb1ELb0ELb0ELb1ELb1EEEEEEEEEvNT_6ParamsE --------------------------
	.section	.nv.info._ZN7cutlass13device_kernelIN5flash19enable_sm80_to_sm89INS1_16FlashAttnFwdSm80INS1_25CollectiveMainloopFwdSm80ILi8ELi1ELb0EN4cute5tupleIJNS5_1CILi128EEENS7_ILi32EEENS7_ILi256EEEEEELi256ENS_10bfloat16_tEfNS_4arch4Sm80ELb0ELb0ELb0ELb1ELb0ELb1ELb1ELb1EEENS1_21CollectiveEpilogueFwdINS6_IJS8_SA_S9_EEENS6_IJNS7_ILi1EEESI_SI_EEESC_SE_Li256ELb1ELb1ELb1ELb0EEENS1_36VarlenDynamicPersistentTileSchedulerILi128ELi32ELi256ELi256ELb1ELb1ELb0ELb0ELb1ELb1EEEEEEEEEvNT_6ParamsE,"",@"SHT_CUDA_INFO"
	.sectionflags	@""
	.align	4


	//----- nvinfo : EIATTR_CUDA_API_VERSION
	.align		4
        /*0000*/ 	.byte	0x04, 0x37
        /*0002*/ 	.short	(.L_468 - .L_467)
.L_467:
        /*0004*/ 	.word	0x00000082


	//----- nvinfo : EIATTR_KPARAM_INFO
	.align		4
.L_468:
        /*0008*/ 	.byte	0x04, 0x17
        /*000a*/ 	.short	(.L_470 - .L_469)
.L_469:
        /*000c*/ 	.word	0x00000000
        /*0010*/ 	.short	0x0000
        /*0012*/ 	.short	0x0000
        /*0014*/ 	.byte	0x00, 0xf0, 0xe1, 0x10


	//----- nvinfo : EIATTR_SPARSE_MMA_MASK
	.align		4
.L_470:
        /*0018*/ 	.byte	0x03, 0x50
        /*001a*/ 	.short	0x0000


	//----- nvinfo : EIATTR_MAXREG_COUNT
	.align		4
        /*001c*/ 	.byte	0x03, 0x1b
        /*001e*/ 	.short	0x00ff


	//----- nvinfo : EIATTR_MERCURY_ISA_VERSION
	.align		4
        /*0020*/ 	.byte	0x03, 0x5f
        /*0022*/ 	.short	0x0101


	//----- nvinfo : EIATTR_EXIT_INSTR_OFFSETS
	.align		4
        /*0024*/ 	.byte	0x04, 0x1c
        /*0026*/ 	.short	(.L_472 - .L_471)


	//   ....[0]....
.L_471:
        /*0028*/ 	.word	0x00000010


	//----- nvinfo : EIATTR_MAX_THREADS
	.align		4
.L_472:
        /*002c*/ 	.byte	0x04, 0x05
        /*002e*/ 	.short	(.L_474 - .L_473)
.L_473:
        /*0030*/ 	.word	0x00000100
        /*0034*/ 	.word	0x00000001
        /*0038*/ 	.word	0x00000001


	//----- nvinfo : EIATTR_CBANK_PARAM_SIZE
	.align		4
.L_474:
        /*003c*/ 	.byte	0x03, 0x19
        /*003e*/ 	.short	0x0438


	//----- nvinfo : EIATTR_PARAM_CBANK
	.align		4
        /*0040*/ 	.byte	0x04, 0x0a
        /*0042*/ 	.short	(.L_476 - .L_475)
	.align		4
.L_475:
        /*0044*/ 	.word	index@(.nv.constant0._ZN7cutlass13device_kernelIN5flash19enable_sm80_to_sm89INS1_16FlashAttnFwdSm80INS1_25CollectiveMainloopFwdSm80ILi8ELi1ELb0EN4cute5tupleIJNS5_1CILi128EEENS7_ILi32EEENS7_ILi256EEEEEELi256ENS_10bfloat16_tEfNS_4arch4Sm80ELb0ELb0ELb0ELb1ELb0ELb1ELb1ELb1EEENS1_21CollectiveEpilogueFwdINS6_IJS8_SA_S9_EEENS6_IJNS7_ILi1EEESI_SI_EEESC_SE_Li256ELb1ELb1ELb1ELb0EEENS1_36VarlenDynamicPersistentTileSchedulerILi128ELi32ELi256ELi256ELb1ELb1ELb0ELb0ELb1ELb1EEEEEEEEEvNT_6ParamsE)
        /*0048*/ 	.short	0x0210
        /*004a*/ 	.short	0x0438


	//----- nvinfo : EIATTR_SW_WAR
	.align		4
.L_476:
        /*004c*/ 	.byte	0x04, 0x36
        /*004e*/ 	.short	(.L_478 - .L_477)
.L_477:
        /*0050*/ 	.word	0x00000008
.L_478:


//--------------------- .nv.info._ZN7cutlass13device_kernelIN5flash19enable_sm80_to_sm89INS1_16FlashAttnFwdSm80INS1_25CollectiveMainloopFwdSm80ILi8ELi1ELb1EN4cute5tupleIJNS5_1CILi128EEENS7_ILi48EEENS7_ILi256EEEEEELi256ENS_10bfloat16_tEfNS_4arch4Sm80ELb0ELb1ELb0ELb0ELb0ELb0ELb1ELb1EEENS1_21CollectiveEpilogueFwdINS6_IJS8_SA_S9_EEENS6_IJNS7_ILi1EEESI_SI_EEESC_SE_Li256ELb0ELb1ELb1ELb0EEENS1_19SingleTileSchedulerILb0ELb1ELb1ELi128EEEEEEEEEvNT_6ParamsE --------------------------
	.section	.nv.info._ZN7cutlass13device_kernelIN5flash19enable_sm80_to_sm89INS1_16FlashAttnFwdSm80INS1_25CollectiveMainloopFwdSm80ILi8ELi1ELb1EN4cute5tupleIJNS5_1CILi128EEENS7_ILi48EEENS7_ILi256EEEEEELi256ENS_10bfloat16_tEfNS_4arch4Sm80ELb0ELb1ELb0ELb0ELb0ELb0ELb1ELb1EEENS1_21CollectiveEpilogueFwdINS6_IJS8_SA_S9_EEENS6_IJNS7_ILi1EEESI_SI_EEESC_SE_Li256ELb0ELb1ELb1ELb0EEENS1_19SingleTileSchedulerILb0ELb1ELb1ELi128EEEEEEEEEvNT_6ParamsE,"",@"SHT_CUDA_INFO"
	.sectionflags	@""
	.align	4


	//----- nvinfo : EIATTR_CUDA_API_VERSION
	.align		4
        /*0000*/ 	.byte	0x04, 0x37
        /*0002*/ 	.short	(.L_480 - .L_479)
.L_479:
        /*0004*/ 	.word	0x00000082


	//----- nvinfo : EIATTR_KPARAM_INFO
	.align		4
.L_480:
        /*0008*/ 	.byte	0x04, 0x17
        /*000a*/ 	.short	(.L_482 - .L_481)
.L_481:
        /*000c*/ 	.word	0x00000000
        /*0010*/ 	.short	0x0000
        /*0012*/ 	.short	0x0000
        /*0014*/ 	.byte	0x00, 0xf0, 0x61, 0x10


	//----- nvinfo : EIATTR_SPARSE_MMA_MASK
	.align		4
.L_482:
        /*0018*/ 	.byte	0x03, 0x50
        /*001a*/ 	.short	0x0000


	//----- nvinfo : EIATTR_MAXREG_COUNT
	.align		4
        /*001c*/ 	.byte	0x03, 0x1b
        /*001e*/ 	.short	0x00ff


	//----- nvinfo : EIATTR_MERCURY_ISA_VERSION
	.align		4
        /*0020*/ 	.byte	0x03, 0x5f
        /*0022*/ 	.short	0x0101


	//----- nvinfo : EIATTR_EXIT_INSTR_OFFSETS
	.align		4
        /*0024*/ 	.byte	0x04, 0x1c
        /*0026*/ 	.short	(.L_484 - .L_483)


	//   ....[0]....
.L_483:
        /*0028*/ 	.word	0x00000010


	//----- nvinfo : EIATTR_MAX_THREADS
	.align		4
.L_484:
        /*002c*/ 	.byte	0x04, 0x05
        /*002e*/ 	.short	(.L_486 - .L_485)
.L_485:
        /*0030*/ 	.word	0x00000100
        /*0034*/ 	.word	0x00000001
        /*0038*/ 	.word	0x00000001


	//----- nvinfo : EIATTR_CBANK_PARAM_SIZE
	.align		4
.L_486:
        /*003c*/ 	.byte	0x03, 0x19
        /*003e*/ 	.short	0x0418


	//----- nvinfo : EIATTR_PARAM_CBANK
	.align		4
        /*0040*/ 	.byte	0x04, 0x0a
        /*0042*/ 	.short	(.L_488 - .L_487)
	.align		4
.L_487:
        /*0044*/ 	.word	index@(.nv.constant0._ZN7cutlass13device_kernelIN5flash19enable_sm80_to_sm89INS1_16FlashAttnFwdSm80INS1_25CollectiveMainloopFwdSm80ILi8ELi1ELb1EN4cute5tupleIJNS5_1CILi128EEENS7_ILi48EEENS7_ILi256EEEEEELi256ENS_10bfloat16_tEfNS_4arch4Sm80ELb0ELb1ELb0ELb0ELb0ELb0ELb1ELb1EEENS1_21CollectiveEpilogueFwdINS6_IJS8_SA_S9_EEENS6_IJNS7_ILi1EEESI_SI_EEESC_SE_Li256ELb0ELb1ELb1ELb0EEENS1_19SingleTileSchedulerILb0ELb1ELb1ELi128EEEEEEEEEvNT_6ParamsE)
        /*0048*/ 	.short	0x0210
        /*004a*/ 	.short	0x0418


	//----- nvinfo : EIATTR_SW_WAR
	.align		4
.L_488:
        /*004c*/ 	.byte	0x04, 0x36
        /*004e*/ 	.short	(.L_490 - .L_489)
.L_489:
        /*0050*/ 	.word	0x00000008
.L_490:


//--------------------- .nv.info._ZN7cutlass13device_kernelIN5flash19enable_sm80_to_sm89INS1_16FlashAttnFwdSm80INS1_25CollectiveMainloopFwdSm80ILi8ELi1ELb1EN4cute5tupleIJNS5_1CILi128EEENS7_ILi48EEENS7_ILi256EEEEEELi256ENS_10bfloat16_tEfNS_4arch4Sm80ELb0ELb1ELb0ELb1ELb0ELb0ELb1ELb1EEENS1_21CollectiveEpilogueFwdINS6_IJS8_SA_S9_EEENS6_IJNS7_ILi1EEESI_SI_EEESC_SE_Li256ELb1ELb1ELb1ELb0EEENS1_36VarlenDynamicPersistentTileSchedulerILi128ELi48ELi256ELi256ELb1ELb1ELb0ELb1ELb0ELb1EEEEEEEEEvNT_6ParamsE --------------------------
	.section	.nv.info._ZN7cutlass13device_kernelIN5flash19enable_sm80_to_sm89INS1_16FlashAttnFwdSm80INS1_25CollectiveMainloopFwdSm80ILi8ELi1ELb1EN4cute5tupleIJNS5_1CILi128EEENS7_ILi48EEENS7_ILi256EEEEEELi256ENS_10bfloat16_tEfNS_4arch4Sm80ELb0ELb1ELb0ELb1ELb0ELb0ELb1ELb1EEENS1_21CollectiveEpilogueFwdINS6_IJS8_SA_S9_EEENS6_IJNS7_ILi1EEESI_SI_EEESC_SE_Li256ELb1ELb1ELb1ELb0EEENS1_36VarlenDynamicPersistentTileSchedulerILi128ELi48ELi256ELi256ELb1ELb1ELb0ELb1ELb0ELb1EEEEEEEEEvNT_6ParamsE,"",@"SHT_CUDA_INFO"
	.sectionflags	@""
	.align	4


	//----- nvinfo : EIATTR_CUDA_API_VERSION
	.align		4
        /*0000*/ 	.byte	0x04, 0x37
        /*0002*/ 	.short	(.L_492 - .L_491)
.L_491:
        /*0004*/ 	.word	0x00000082


	//----- nvinfo : EIATTR_KPARAM_INFO
	.align		4
.L_492:
        /*0008*/ 	.byte	0x04, 0x17
        /*000a*/ 	.short	(.L_494 - .L_493)
.L_493:
        /*000c*/ 	.word	0x00000000
        /*0010*/ 	.short	0x0000
        /*0012*/ 	.short	0x0000
        /*0014*/ 	.byte	0x00, 0xf0, 0xe1, 0x10


	//----- nvinfo : EIATTR_SPARSE_MMA_MASK
	.align		4
.L_494:
        /*0018*/ 	.byte	0x03, 0x50
        /*001a*/ 	.short	0x0000


	//----- nvinfo : EIATTR_MAXREG_COUNT
	.align		4
        /*001c*/ 	.byte	0x03, 0x1b
        /*001e*/ 	.short	0x00ff


	//----- nvinfo : EIATTR_MERCURY_ISA_VERSION
	.align		4
        /*0020*/ 	.byte	0x03, 0x5f
        /*0022*/ 	.short	0x0101


	//----- nvinfo : EIATTR_EXIT_INSTR_OFFSETS
	.align		4
        /*0024*/ 	.byte	0x04, 0x1c
        /*0026*/ 	.short	(.L_496 - .L_495)


	//   ....[0]....
.L_495:
        /*0028*/ 	.word	0x00000010


	//----- nvinfo : EIATTR_MAX_THREADS
	.align		4
.L_496:
        /*002c*/ 	.byte	0x04, 0x05
        /*002e*/ 	.short	(.L_498 - .L_497)
.L_497:
        /*0030*/ 	.word	0x00000100
        /*0034*/ 	.word	0x00000001
        /*0038*/ 	.word	0x00000001


	//----- nvinfo : EIATTR_CBANK_PARAM_SIZE
	.align		4
.L_498:
        /*003c*/ 	.byte	0x03, 0x19
        /*003e*/ 	.short	0x0438


	//----- nvinfo : EIATTR_PARAM_CBANK
	.align		4
        /*0040*/ 	.byte	0x04, 0x0a
        /*0042*/ 	.short	(.L_500 - .L_499)
	.align		4
.L_499:
        /*0044*/ 	.word	index@(.nv.constant0._ZN7cutlass13device_kernelIN5flash19enable_sm80_to_sm89INS1_16FlashAttnFwdSm80INS1_25CollectiveMainloopFwdSm80ILi8ELi1ELb1EN4cute5tupleIJNS5_1CILi128EEENS7_ILi48EEENS7_ILi256EEEEEELi256ENS_10bfloat16_tEfNS_4arch4Sm80ELb0ELb1ELb0ELb1ELb0ELb0ELb1ELb1EEENS1_21CollectiveEpilogueFwdINS6_IJS8_SA_S9_EEENS6_IJNS7_ILi1EEESI_SI_EEESC_SE_Li256ELb1ELb1ELb1ELb0EEENS1_36VarlenDynamicPersistentTileSchedulerILi128ELi48ELi256ELi256ELb1ELb1ELb0ELb1ELb0ELb1EEEEEEEEEvNT_6ParamsE)
        /*0048*/ 	.short	0x0210
        /*004a*/ 	.short	0x0438


	//----- nvinfo : EIATTR_SW_WAR
	.align		4
.L_500:
        /*004c*/ 	.byte	0x04, 0x36
        /*004e*/ 	.short	(.L_502 - .L_501)
.L_501:
        /*0050*/ 	.word	0x00000008
.L_502:


//--------------------- .nv.info._ZN7cutlass13device_kernelIN5flash19enable_sm80_to_sm89INS1_16FlashAttnFwdSm80INS1_25CollectiveMainloopFwdSm80ILi8ELi1ELb0EN4cute5tupleIJNS5_1CILi128EEENS7_ILi32EEENS7_ILi256EEEEEELi256ENS_10bfloat16_tEfNS_4arch4Sm80ELb0ELb1ELb0ELb1ELb0ELb1ELb1ELb1EEENS1_21CollectiveEpilogueFwdINS6_IJS8_SA_S9_EEENS6_IJNS7_ILi1EEESI_SI_EEESC_SE_Li256ELb1ELb1ELb1ELb0EEENS1_36VarlenDynamicPersistentTileSchedulerILi128ELi32ELi256ELi256ELb1ELb1ELb0ELb1ELb0ELb1EEEEEEEEEvNT_6ParamsE --------------------------
	.section	.nv.info._ZN7cutlass13device_kernelIN5flash19enable_sm80_to_sm89INS1_16FlashAttnFwdSm80INS1_25CollectiveMainloopFwdSm80ILi8ELi1ELb0EN4cute5tupleIJNS5_1CILi128EEENS7_ILi32EEENS7_ILi256EEEEEELi256ENS_10bfloat16_tEfNS_4arch4Sm80ELb0ELb1ELb0ELb1ELb0ELb1ELb1ELb1EEENS1_21CollectiveEpilogueFwdINS6_IJS8_SA_S9_EEENS6_IJNS7_ILi1EEESI_SI_EEESC_SE_Li256ELb1ELb1ELb1ELb0EEENS1_36VarlenDynamicPersistentTileSchedulerILi128ELi32ELi256ELi256ELb1ELb1ELb0ELb1ELb0ELb1EEEEEEEEEvNT_6ParamsE,"",@"SHT_CUDA_INFO"
	.sectionflags	@""
	.align	4


	//----- nvinfo : EIATTR_CUDA_API_VERSION
	.align		4
        /*0000*/ 	.byte	0x04, 0x37
        /*0002*/ 	.short	(.L_504 - .L_503)
.L_503:
        /*0004*/ 	.word	0x00000082


	//----- nvinfo : EIATTR_KPARAM_INFO
	.align		4
.L_504:
        /*0008*/ 	.byte	0x04, 0x17
        /*000a*/ 	.short	(.L_506 - .L_505)
.L_505:
        /*000c*/ 	.word	0x00000000
        /*0010*/ 	.short	0x0000
        /*0012*/ 	.short	0x0000
        /*0014*/ 	.byte	0x00, 0xf0, 0xe1, 0x10


	//----- nvinfo : EIATTR_SPARSE_MMA_MASK
	.align		4
.L_506:
        /*0018*/ 	.byte	0x03, 0x50
        /*001a*/ 	.short	0x0000


	//----- nvinfo : EIATTR_MAXREG_COUNT
	.align		4
        /*001c*/ 	.byte	0x03, 0x1b
        /*001e*/ 	.short	0x00ff


	//----- nvinfo : EIATTR_MERCURY_ISA_VERSION
	.align		4
        /*0020*/ 	.byte	0x03, 0x5f
        /*0022*/ 	.short	0x0101


	//----- nvinfo : EIATTR_EXIT_INSTR_OFFSETS
	.align		4
        /*0024*/ 	.byte	0x04, 0x1c
        /*0026*/ 	.short	(.L_508 - .L_507)


	//   ....[0]....
.L_507:
        /*0028*/ 	.word	0x00000010


	//----- nvinfo : EIATTR_MAX_THREADS
	.align		4
.L_508:
        /*002c*/ 	.byte	0x04, 0x05
        /*002e*/ 	.short	(.L_510 - .L_509)
.L_509:
        /*0030*/ 	.word	0x00000100
        /*0034*/ 	.word	0x00000001
        /*0038*/ 	.word	0x00000001


	//----- nvinfo : EIATTR_CBANK_PARAM_SIZE
	.align		4
.L_510:
        /*003c*/ 	.byte	0x03, 0x19
        /*003e*/ 	.short	0x0438


	//----- nvinfo : EIATTR_PARAM_CBANK
	.align		4
        /*0040*/ 	.byte	0x04, 0x0a
        /*0042*/ 	.short	(.L_512 - .L_511)
	.align		4
.L_511:
        /*0044*/ 	.word	index@(.nv.constant0._ZN7cutlass13device_kernelIN5flash19enable_sm80_to_sm89INS1_16FlashAttnFwdSm80INS1_25CollectiveMainloopFwdSm80ILi8ELi1ELb0EN4cute5tupleIJNS5_1CILi128EEENS7_ILi32EEENS7_ILi256EEEEEELi256ENS_10bfloat16_tEfNS_4arch4Sm80ELb0ELb1ELb0ELb1ELb0ELb1ELb1ELb1EEENS1_21CollectiveEpilogueFwdINS6_IJS8_SA_S9_EEENS6_IJNS7_ILi1EEESI_SI_EEESC_SE_Li256ELb1ELb1ELb1ELb0EEENS1_36VarlenDynamicPersistentTileSchedulerILi128ELi32ELi256ELi256ELb1ELb1ELb0ELb1ELb0ELb1EEEEEEEEEvNT_6ParamsE)
        /*0048*/ 	.short	0x0210
        /*004a*/ 	.short	0x0438


	//----- nvinfo : EIATTR_SW_WAR
	.align		4
.L_512:
        /*004c*/ 	.byte	0x04, 0x36
        /*004e*/ 	.short	(.L_514 - .L_513)
.L_513:
        /*0050*/ 	.word	0x00000008
.L_514:


//--------------------- .nv.info._ZN7cutlass13device_kernelIN5flash19enable_sm80_to_sm89INS1_16FlashAttnFwdSm80INS1_25CollectiveMainloopFwdSm80ILi8ELi1ELb1EN4cute5tupleIJNS5_1CILi128EEENS7_ILi64EEENS7_ILi256EEEEEELi256ENS_10bfloat16_tEfNS_4arch4Sm80ELb1ELb0ELb0ELb0ELb0ELb0ELb1ELb1EEENS1_21CollectiveEpilogueFwdINS6_IJS8_SA_S9_EEENS6_IJNS7_ILi1EEESI_SI_EEESC_SE_Li256ELb0ELb1ELb1ELb0EEENS1_30DynamicPersistentTileSchedulerILi256ELi256ELb1ELb1ELb0EEEEEEEEEvNT_6ParamsE --------------------------
	.section	.nv.info._ZN7cutlass13device_kernelIN5flash19enable_sm80_to_sm89INS1_16FlashAttnFwdSm80INS1_25CollectiveMainloopFwdSm80ILi8ELi1ELb1EN4cute5tupleIJNS5_1CILi128EEENS7_ILi64EEENS7_ILi256EEEEEELi256ENS_10bfloat16_tEfNS_4arch4Sm80ELb1ELb0ELb0ELb0ELb0ELb0ELb1ELb1EEENS1_21CollectiveEpilogueFwdINS6_IJS8_SA_S9_EEENS6_IJNS7_ILi1EEESI_SI_EEESC_SE_Li256ELb0ELb1ELb1ELb0EEENS1_30DynamicPersistentTileSchedulerILi256ELi256ELb1ELb1ELb0EEEEEEEEEvNT_6ParamsE,"",@"SHT_CUDA_INFO"
	.sectionflags	@""
	.align	4


	//----- nvinfo : EIATTR_CUDA_API_VERSION
	.align		4
        /*0000*/ 	.byte	0x04, 0x37
        /*0002*/ 	.short	(.L_516 - .L_515)
.L_515:
        /*0004*/ 	.word	0x00000082


	//----- nvinfo : EIATTR_KPARAM_INFO
	.align		4
.L_516:
        /*0008*/ 	.byte	0x04, 0x17
        /*000a*/ 	.short	(.L_518 - .L_517)
.L_517:
        /*000c*/ 	.word	0x00000000
        /*0010*/ 	.short	0x0000
        /*0012*/ 	.short	0x0000
        /*0014*/ 	.byte	0x00, 0xf0, 0xa1, 0x10


	//----- nvinfo : EIATTR_SPARSE_MMA_MASK
	.align		4
.L_518:
        /*0018*/ 	.byte	0x03, 0x50
        /*001a*/ 	.short	0x0000


	//----- nvinfo : EIATTR_MAXREG_COUNT
	.align		4
        /*001c*/ 	.byte	0x03, 0x1b
        /*001e*/ 	.short	0x00ff


	//----- nvinfo : EIATTR_MERCURY_ISA_VERSION
	.align		4
        /*0020*/ 	.byte	0x03, 0x5f
        /*0022*/ 	.short	0x0101


	//----- nvinfo : EIATTR_EXIT_INSTR_OFFSETS
	.align		4
        /*0024*/ 	.byte	0x04, 0x1c
        /*0026*/ 	.short	(.L_520 - .L_519)


	//   ....[0]....
.L_519:
        /*0028*/ 	.word	0x00000010


	//----- nvinfo : EIATTR_MAX_THREADS
	.align		4
.L_520:
        /*002c*/ 	.byte	0x04, 0x05
        /*002e*/ 	.short	(.L_522 - .L_521)
.L_521:
        /*0030*/ 	.word	0x00000100
        /*0034*/ 	.word	0x00000001
        /*0038*/ 	.word	0x00000001


	//----- nvinfo : EIATTR_CBANK_PARAM_SIZE
	.align		4
.L_522:
        /*003c*/ 	.byte	0x03, 0x19
        /*003e*/ 	.short	0x0428


	//----- nvinfo : EIATTR_PARAM_CBANK
	.align		4
        /*0040*/ 	.byte	0x04, 0x0a
        /*0042*/ 	.short	(.L_524 - .L_523)
	.align		4
.L_523:
        /*0044*/ 	.word	index@(.nv.constant0._ZN7cutlass13device_kernelIN5flash19enable_sm80_to_sm89INS1_16FlashAttnFwdSm80INS1_25CollectiveMainloopFwdSm80ILi8ELi1ELb1EN4cute5tupleIJNS5_1CILi128EEENS7_ILi64EEENS7_ILi256EEEEEELi256ENS_10bfloat16_tEfNS_4arch4Sm80ELb1ELb0ELb0ELb0ELb0ELb0ELb1ELb1EEENS1_21CollectiveEpilogueFwdINS6_IJS8_SA_S9_EEENS6_IJNS7_ILi1EEESI_SI_EEESC_SE_Li256ELb0ELb1ELb1ELb0EEENS1_30DynamicPersistentTileSchedulerILi256ELi256ELb1ELb1ELb0EEEEEEEEEvNT_6ParamsE)
        /*0048*/ 	.short	0x0210
        /*004a*/ 	.short	0x0428


	//----- nvinfo : EIATTR_SW_WAR
	.align		4
.L_524:
        /*004c*/ 	.byte	0x04, 0x36
        /*004e*/ 	.short	(.L_526 - .L_525)
.L_525:
        /*0050*/ 	.word	0x00000008
.L_526:


//--------------------- .nv.info._ZN7cutlass13device_kernelIN5flash19enable_sm80_to_sm89INS1_16FlashAttnFwdSm80INS1_25CollectiveMainloopFwdSm80ILi8ELi1ELb1EN4cute5tupleIJNS5_1CILi128EEENS7_ILi48EEENS7_ILi256EEEEEELi256ENS_10bfloat16_tEfNS_4arch4Sm80ELb1ELb0ELb0ELb1ELb0ELb0ELb1ELb1EEENS1_21CollectiveEpilogueFwdINS6_IJS8_SA_S9_EEENS6_IJNS7_ILi1EEESI_SI_EEESC_SE_Li256ELb1ELb1ELb1ELb0EEENS1_36VarlenDynamicPersistentTileSchedulerILi128ELi48ELi256ELi256ELb1ELb1ELb0ELb1ELb1ELb1EEEEEEEEEvNT_6ParamsE --------------------------
	.section	.nv.info._ZN7cutlass13device_kernelIN5flash19enable_sm80_to_sm89INS1_16FlashAttnFwdSm80INS1_25CollectiveMainloopFwdSm80ILi8ELi1ELb1EN4cute5tupleIJNS5_1CILi128EEENS7_ILi48EEENS7_ILi256EEEEEELi256ENS_10bfloat16_tEfNS_4arch4Sm80ELb1ELb0ELb0ELb1ELb0ELb0ELb1ELb1EEENS1_21CollectiveEpilogueFwdINS6_IJS8_SA_S9_EEENS6_IJNS7_ILi1EEESI_SI_EEESC_SE_Li256ELb1ELb1ELb1ELb0EEENS1_36VarlenDynamicPersistentTileSchedulerILi128ELi48ELi256ELi256ELb1ELb1ELb0ELb1ELb1ELb1EEEEEEEEEvNT_6ParamsE,"",@"SHT_CUDA_INFO"
	.sectionflags	@""
	.align	4


	//----- nvinfo : EIATTR_CUDA_API_VERSION
	.align		4
        /*0000*/ 	.byte	0x04, 0x37
        /*0002*/ 	.short	(.L_528 - .L_527)
.L_527:
        /*0004*/ 	.word	0x00000082


	//----- nvinfo : EIATTR_KPARAM_INFO
	.align		4
.L_528:
        /*0008*/ 	.byte	0x04, 0x17
        /*000a*/ 	.short	(.L_530 - .L_529)
.L_529:
        /*000c*/ 	.word	0x00000000
        /*0010*/ 	.short	0x0000
        /*0012*/ 	.short	0x0000
        /*0014*/ 	.byte	0x00, 0xf0, 0xe1, 0x10


	//----- nvinfo : EIATTR_SPARSE_MMA_MASK
	.align		4
.L_530:
        /*0018*/ 	.byte	0x03, 0x50
        /*001a*/ 	.short	0x0000


	//----- nvinfo : EIATTR_MAXREG_COUNT
	.align		4
        /*001c*/ 	.byte	0x03, 0x1b
        /*001e*/ 	.short	0x00ff


	//----- nvinfo : EIATTR_MERCURY_ISA_VERSION
	.align		4
        /*0020*/ 	.byte	0x03, 0x5f
        /*0022*/ 	.short	0x0101


	//----- nvinfo : EIATTR_EXIT_INSTR_OFFSETS
	.align		4
        /*0024*/ 	.byte	0x04, 0x1c
        /*0026*/ 	.short	(.L_532 - .L_531)


	//   ....[0]....
.L_531:
        /*0028*/ 	.word	0x00000010


	//----- nvinfo : EIATTR_MAX_THREADS
	.align		4
.L_532:
        /*002c*/ 	.byte	0x04, 0x05
        /*002e*/ 	.short	(.L_534 - .L_533)
.L_533:
        /*0030*/ 	.word	0x00000100
        /*0034*/ 	.word	0x00000001
        /*0038*/ 	.word	0x00000001


	//----- nvinfo : EIATTR_CBANK_PARAM_SIZE
	.align		4
.L_534:
        /*003c*/ 	.byte	0x03, 0x19
        /*003e*/ 	.short	0x0438


	//----- nvinfo : EIATTR_PARAM_CBANK
	.align		4
        /*0040*/ 	.byte	0x04, 0x0a
        /*0042*/ 	.short	(.L_536 - .L_535)
	.align		4
.L_535:
        /*0044*/ 	.word	index@(.nv.constant0._ZN7cutlass13device_kernelIN5flash19enable_sm80_to_sm89INS1_16FlashAttnFwdSm80INS1_25CollectiveMainloopFwdSm80ILi8ELi1ELb1EN4cute5tupleIJNS5_1CILi128EEENS7_ILi48EEENS7_ILi256EEEEEELi256ENS_10bfloat16_tEfNS_4arch4Sm80ELb1ELb0ELb0ELb1ELb0ELb0ELb1ELb1EEENS1_21CollectiveEpilogueFwdINS6_IJS8_SA_S9_EEENS6_IJNS7_ILi1EEESI_SI_EEESC_SE_Li256ELb1ELb1ELb1ELb0EEENS1_36VarlenDynamicPersistentTileSchedulerILi128ELi48ELi256ELi256ELb1ELb1ELb0ELb1ELb1ELb1EEEEEEEEEvNT_6ParamsE)
        /*0048*/ 	.short	0x0210
        /*004a*/ 	.short	0x0438


	//----- nvinfo : EIATTR_SW_WAR
	.align		4
.L_536:
        /*004c*/ 	.byte	0x04, 0x36
        /*004e*/ 	.short	(.L_538 - .L_537)
.L_537:
        /*0050*/ 	.word	0x00000008
.L_538:


//--------------------- .nv.info._ZN7cutlass13device_kernelIN5flash19enable_sm80_to_sm89INS1_16FlashAttnFwdSm80INS1_25CollectiveMainloopFwdSm80ILi8ELi1ELb0EN4cute5tupleIJNS5_1CILi128EEENS7_ILi32EEENS7_ILi256EEEEEELi256ENS_10bfloat16_tEfNS_4arch4Sm80ELb1ELb0ELb0ELb1ELb0ELb1ELb1ELb1EEENS1_21CollectiveEpilogueFwdINS6_IJS8_SA_S9_EEENS6_IJNS7_ILi1EEESI_SI_EEESC_SE_Li256ELb1ELb1ELb1ELb0EEENS1_36VarlenDynamicPersistentTileSchedulerILi128ELi32ELi256ELi256ELb1ELb1ELb0ELb1ELb1ELb1EEEEEEEEEvNT_6ParamsE --------------------------
	.section	.nv.info._ZN7cutlass13device_kernelIN5flash19enable_sm80_to_sm89INS1_16FlashAttnFwdSm80INS1_25CollectiveMainloopFwdSm80ILi8ELi1ELb0EN4cute5tupleIJNS5_1CILi128EEENS7_ILi32EEENS7_ILi256EEEEEELi256ENS_10bfloat16_tEfNS_4arch4Sm80ELb1ELb0ELb0ELb1ELb0ELb1ELb1ELb1EEENS1_21CollectiveEpilogueFwdINS6_IJS8_SA_S9_EEENS6_IJNS7_ILi1EEESI_SI_EEESC_SE_Li256ELb1ELb1ELb1ELb0EEENS1_36VarlenDynamicPersistentTileSchedulerILi128ELi32ELi256ELi256ELb1ELb1ELb0ELb1ELb1ELb1EEEEEEEEEvNT_6ParamsE,"",@"SHT_CUDA_INFO"
	.sectionflags	@""
	.align	4


	//----- nvinfo : EIATTR_CUDA_API_VERSION
	.align		4
        /*0000*/ 	.byte	0x04, 0x37
        /*0002*/ 	.short	(.L_540 - .L_539)
.L_539:
        /*0004*/ 	.word	0x00000082


	//----- nvinfo : EIATTR_KPARAM_INFO
	.align		4
.L_540:
        /*0008*/ 	.byte	0x04, 0x17
        /*000a*/ 	.short	(.L_542 - .L_541)
.L_541:
        /*000c*/ 	.word	0x00000000
        /*0010*/ 	.short	0x0000
        /*0012*/ 	.short	0x0000
        /*0014*/ 	.byte	0x00, 0xf0, 0xe1, 0x10


	//----- nvinfo : EIATTR_SPARSE_MMA_MASK
	.align		4
.L_542:
        /*0018*/ 	.byte	0x03, 0x50
        /*001a*/ 	.short	0x0000


	//----- nvinfo : EIATTR_MAXREG_COUNT
	.align		4
        /*001c*/ 	.byte	0x03, 0x1b
        /*001e*/ 	.short	0x00ff


	//----- nvinfo : EIATTR_MERCURY_ISA_VERSION
	.align		4
        /*0020*/ 	.byte	0x03, 0x5f
        /*0022*/ 	.short	0x0101


	//----- nvinfo : EIATTR_EXIT_INSTR_OFFSETS
	.align		4
        /*0024*/ 	.byte	0x04, 0x1c
        /*0026*/ 	.short	(.L_544 - .L_543)


	//   ....[0]....
.L_543:
        /*0028*/ 	.word	0x00000010


	//----- nvinfo : EIATTR_MAX_THREADS
	.align		4
.L_544:
        /*002c*/ 	.byte	0x04, 0x05
        /*002e*/ 	.short	(.L_546 - .L_545)
.L_545:
        /*0030*/ 	.word	0x00000100
        /*0034*/ 	.word	0x00000001
        /*0038*/ 	.word	0x00000001


	//----- nvinfo : EIATTR_CBANK_PARAM_SIZE
	.align		4
.L_546:
        /*003c*/ 	.byte	0x03, 0x19
        /*003e*/ 	.short	0x0438


	//----- nvinfo : EIATTR_PARAM_CBANK
	.align		4
        /*0040*/ 	.byte	0x04, 0x0a
        /*0042*/ 	.short	(.L_548 - .L_547)
	.align		4
.L_547:
        /*0044*/ 	.word	index@(.nv.constant0._ZN7cutlass13device_kernelIN5flash19enable_sm80_to_sm89INS1_16FlashAttnFwdSm80INS1_25CollectiveMainloopFwdSm80ILi8ELi1ELb0EN4cute5tupleIJNS5_1CILi128EEENS7_ILi32EEENS7_ILi256EEEEEELi256ENS_10bfloat16_tEfNS_4arch4Sm80ELb1ELb0ELb0ELb1ELb0ELb1ELb1ELb1EEENS1_21CollectiveEpilogueFwdINS6_IJS8_SA_S9_EEENS6_IJNS7_ILi1EEESI_SI_EEESC_SE_Li256ELb1ELb1ELb1ELb0EEENS1_36VarlenDynamicPersistentTileSchedulerILi128ELi32ELi256ELi256ELb1ELb1ELb0ELb1ELb1ELb1EEEEEEEEEvNT_6ParamsE)
        /*0048*/ 	.short	0x0210
        /*004a*/ 	.short	0x0438


	//----- nvinfo : EIATTR_SW_WAR
	.align		4
.L_548:
        /*004c*/ 	.byte	0x04, 0x36
        /*004e*/ 	.short	(.L_550 - .L_549)
.L_549:
        /*0050*/ 	.word	0x00000008
.L_550:


//--------------------- .nv.info._ZN7cutlass13device_kernelIN5flash19enable_sm80_to_sm89INS1_16FlashAttnFwdSm80INS1_25CollectiveMainloopFwdSm80ILi8ELi1ELb0EN4cute5tupleIJNS5_1CILi128EEENS7_ILi96EEENS7_ILi256EEEEEELi256ENS_10bfloat16_tEfNS_4arch4Sm80ELb0ELb0ELb0ELb0ELb0ELb0ELb1ELb1EEENS1_21CollectiveEpilogueFwdINS6_IJS8_SA_S9_EEENS6_IJNS7_ILi1EEESI_SI_EEESC_SE_Li256ELb0ELb1ELb1ELb0EEENS1_19SingleTileSchedulerILb0ELb1ELb1ELi128EEEEEEEEEvNT_6ParamsE --------------------------
	.section	.nv.info._ZN7cutlass13device_kernelIN5flash19enable_sm80_to_sm89INS1_16FlashAttnFwdSm80INS1_25CollectiveMainloopFwdSm80ILi8ELi1ELb0EN4cute5tupleIJNS5_1CILi128EEENS7_ILi96EEENS7_ILi256EEEEEELi256ENS_10bfloat16_tEfNS_4arch4Sm80ELb0ELb0ELb0ELb0ELb0ELb0ELb1ELb1EEENS1_21CollectiveEpilogueFwdINS6_IJS8_SA_S9_EEENS6_IJNS7_ILi1EEESI_SI_EEESC_SE_Li256ELb0ELb1ELb1ELb0EEENS1_19SingleTileSchedulerILb0ELb1ELb1ELi128EEEEEEEEEvNT_6ParamsE,"",@"SHT_CUDA_INFO"
	.sectionflags	@""
	.align	4


	//----- nvinfo : EIATTR_CUDA_API_VERSION
	.align		4
        /*0000*/ 	.byte	0x04, 0x37
        /*0002*/ 	.short	(.L_552 - .L_551)
.L_551:
        /*0004*/ 	.word	0x00000082


	//----- nvinfo : EIATTR_KPARAM_INFO
	.align		4
.L_552:
        /*0008*/ 	.byte	0x04, 0x17
        /*000a*/ 	.short	(.L_554 - .L_553)
.L_553:
        /*000c*/ 	.word	0x00000000
        /*0010*/ 	.short	0x0000
        /*0012*/ 	.short	0x0000
        /*0014*/ 	.byte	0x00, 0xf0, 0x61, 0x10


	//----- nvinfo : EIATTR_SPARSE_MMA_MASK
	.align		4
.L_554:
        /*0018*/ 	.byte	0x03, 0x50
        /*001a*/ 	.short	0x0000


	//----- nvinfo : EIATTR_MAXREG_COUNT
	.align		4
        /*001c*/ 	.byte	0x03, 0x1b
        /*001e*/ 	.short	0x00ff


	//----- nvinfo : EIATTR_MERCURY_ISA_VERSION
	.align		4
        /*0020*/ 	.byte	0x03, 0x5f
        /*0022*/ 	.short	0x0101


	//----- nvinfo : EIATTR_EXIT_INSTR_OFFSETS
	.align		4
        /*0024*/ 	.byte	0x04, 0x1c
        /*0026*/ 	.short	(.L_556 - .L_555)


	//   ....[0]....
.L_555:
        /*0028*/ 	.word	0x00000010


	//----- nvinfo : EIATTR_MAX_THREADS
	.align		4
.L_556:
        /*002c*/ 	.byte	0x04, 0x05
        /*002e*/ 	.short	(.L_558 - .L_557)
.L_557:
        /*0030*/ 	.word	0x00000100
        /*0034*/ 	.word	0x00000001
        /*0038*/ 	.word	0x00000001


	//----- nvinfo : EIATTR_CBANK_PARAM_SIZE
	.align		4
.L_558:
        /*003c*/ 	.byte	0x03, 0x19
        /*003e*/ 	.short	0x0418


	//----- nvinfo : EIATTR_PARAM_CBANK
	.align		4
        /*0040*/ 	.byte	0x04, 0x0a
        /*0042*/ 	.short	(.L_560 - .L_559)
	.align		4
.L_559:
        /*0044*/ 	.word	index@(.nv.constant0._ZN7cutlass13device_kernelIN5flash19enable_sm80_to_sm89INS1_16FlashAttnFwdSm80INS1_25CollectiveMainloopFwdSm80ILi8ELi1ELb0EN4cute5tupleIJNS5_1CILi128EEENS7_ILi96EEENS7_ILi256EEEEEELi256ENS_10bfloat16_tEfNS_4arch4Sm80ELb0ELb0ELb0ELb0ELb0ELb0ELb1ELb1EEENS1_21CollectiveEpilogueFwdINS6_IJS8_SA_S9_EEENS6_IJNS7_ILi1EEESI_SI_EEESC_SE_Li256ELb0ELb1ELb1ELb0EEENS1_19SingleTileSchedulerILb0ELb1ELb1ELi128EEEEEEEEEvNT_6ParamsE)
        /*0048*/ 	.short	0x0210
        /*004a*/ 	.short	0x0418


	//----- nvinfo : EIATTR_SW_WAR
	.align		4
.L_560:
        /*004c*/ 	.byte	0x04, 0x36
        /*004e*/ 	.short	(.L_562 - .L_561)
.L_561:
        /*0050*/ 	.word	0x00000008
.L_562:


//--------------------- .nv.info._ZN7cutlass13device_kernelIN5flash19enable_sm80_to_sm89INS1_16FlashAttnFwdSm80INS1_25CollectiveMainloopFwdSm80ILi8ELi1ELb0EN4cute5tupleIJNS5_1CILi128EEENS7_ILi64EEENS7_ILi256EEEEEELi256ENS_10bfloat16_tEfNS_4arch4Sm80ELb0ELb0ELb0ELb1ELb0ELb0ELb1ELb1EEENS1_21CollectiveEpilogueFwdINS6_IJS8_SA_S9_EEENS6_IJNS7_ILi1EEESI_SI_EEESC_SE_Li256ELb1ELb1ELb1ELb0EEENS1_36VarlenDynamicPersistentTileSchedulerILi128ELi64ELi256ELi256ELb1ELb1ELb0ELb0ELb1ELb1EEEEEEEEEvNT_6ParamsE --------------------------
	.section	.nv.info._ZN7cutlass13device_kernelIN5flash19enable_sm80_to_sm89INS1_16FlashAttnFwdSm80INS1_25CollectiveMainloopFwdSm80ILi8ELi1ELb0EN4cute5tupleIJNS5_1CILi128EEENS7_ILi64EEENS7_ILi256EEEEEELi256ENS_10bfloat16_tEfNS_4arch4Sm80ELb0ELb0ELb0ELb1ELb0ELb0ELb1ELb1EEENS1_21CollectiveEpilogueFwdINS6_IJS8_SA_S9_EEENS6_IJNS7_ILi1EEESI_SI_EEESC_SE_Li256ELb1ELb1ELb1ELb0EEENS1_36VarlenDynamicPersistentTileSchedulerILi128ELi64ELi256ELi256ELb1ELb1ELb0ELb0ELb1ELb1EEEEEEEEEvNT_6ParamsE,"",@"SHT_CUDA_INFO"
	.sectionflags	@""
	.align	4


	//----- nvinfo : EIATTR_CUDA_API_VERSION
	.align		4
        /*0000*/ 	.byte	0x04, 0x37
        /*0002*/ 	.short	(.L_564 - .L_563)
.L_563:
        /*0004*/ 	.word	0x00000082


	//----- nvinfo : EIATTR_KPARAM_INFO
	.align		4
.L_564:
        /*0008*/ 	.byte	0x04, 0x17
        /*000a*/ 	.short	(.L_566 - .L_565)
.L_565:
        /*000c*/ 	.word	0x00000000
        /*0010*/ 	.short	0x0000
        /*0012*/ 	.short	0x0000
        /*0014*/ 	.byte	0x00, 0xf0, 0xe1, 0x10


	//----- nvinfo : EIATTR_SPARSE_MMA_MASK
	.align		4
.L_566:
        /*0018*/ 	.byte	0x03, 0x50
        /*001a*/ 	.short	0x0000


	//----- nvinfo : EIATTR_MAXREG_COUNT
	.align		4
        /*001c*/ 	.byte	0x03, 0x1b
        /*001e*/ 	.short	0x00ff


	//----- nvinfo : EIATTR_MERCURY_ISA_VERSION
	.align		4
        /*0020*/ 	.byte	0x03, 0x5f
        /*0022*/ 	.short	0x0101


	//----- nvinfo : EIATTR_EXIT_INSTR_OFFSETS
	.align		4
        /*0024*/ 	.byte	0x04, 0x1c
        /*0026*/ 	.short	(.L_568 - .L_567)


	//   ....[0]....
.L_567:
        /*0028*/ 	.word	0x00000010


	//----- nvinfo : EIATTR_MAX_THREADS
	.align		4
.L_568:
        /*002c*/ 	.byte	0x04, 0x05
        /*002e*/ 	.short	(.L_570 - .L_569)
.L_569:
        /*0030*/ 	.word	0x00000100
        /*0034*/ 	.word	0x00000001
        /*0038*/ 	.word	0x00000001


	//----- nvinfo : EIATTR_CBANK_PARAM_SIZE
	.align		4
.L_570:
        /*003c*/ 	.byte	0x03, 0x19
        /*003e*/ 	.short	0x0438


	//----- nvinfo : EIATTR_PARAM_CBANK
	.align		4
        /*0040*/ 	.byte	0x04, 0x0a
        /*0042*/ 	.short	(.L_572 - .L_571)
	.align		4
.L_571:
        /*0044*/ 	.word	index@(.nv.constant0._ZN7cutlass13device_kernelIN5flash19enable_sm80_to_sm89INS1_16FlashAttnFwdSm80INS1_25CollectiveMainloopFwdSm80ILi8ELi1ELb0EN4cute5tupleIJNS5_1CILi128EEENS7_ILi64EEENS7_ILi256EEEEEELi256ENS_10bfloat16_tEfNS_4arch4Sm80ELb0ELb0ELb0ELb1ELb0ELb0ELb1ELb1EEENS1_21CollectiveEpilogueFwdINS6_IJS8_SA_S9_EEENS6_IJNS7_ILi1EEESI_SI_EEESC_SE_Li256ELb1ELb1ELb1ELb0EEENS1_36VarlenDynamicPersistentTileSchedulerILi128ELi64ELi256ELi256ELb1ELb1ELb0ELb0ELb1ELb1EEEEEEEEEvNT_6ParamsE)
        /*0048*/ 	.short	0x0210
        /*004a*/ 	.short	0x0438


	//----- nvinfo : EIATTR_SW_WAR
	.align		4
.L_572:
        /*004c*/ 	.byte	0x04, 0x36
        /*004e*/ 	.short	(.L_574 - .L_573)
.L_573:
        /*0050*/ 	.word	0x00000008
.L_574:


//--------------------- .nv.info._ZN7cutlass13device_kernelIN5flash19enable_sm80_to_sm89INS1_16FlashAttnFwdSm80INS1_25CollectiveMainloopFwdSm80ILi8ELi1ELb0EN4cute5tupleIJNS5_1CILi128EEENS7_ILi48EEENS7_ILi256EEEEEELi256ENS_10bfloat16_tEfNS_4arch4Sm80ELb0ELb0ELb0ELb1ELb0ELb1ELb1ELb1EEENS1_21CollectiveEpilogueFwdINS6_IJS8_SA_S9_EEENS6_IJNS7_ILi1EEESI_SI_EEESC_SE_Li256ELb1ELb1ELb1ELb0EEENS1_36VarlenDynamicPersistentTileSchedulerILi128ELi48ELi256ELi256ELb1ELb1ELb0ELb0ELb1ELb1EEEEEEEEEvNT_6ParamsE --------------------------
	.section	.nv.info._ZN7cutlass13device_kernelIN5flash19enable_sm80_to_sm89INS1_16FlashAttnFwdSm80INS1_25CollectiveMainloopFwdSm80ILi8ELi1ELb0EN4cute5tupleIJNS5_1CILi128EEENS7_ILi48EEENS7_ILi256EEEEEELi256ENS_10bfloat16_tEfNS_4arch4Sm80ELb0ELb0ELb0ELb1ELb0ELb1ELb1ELb1EEENS1_21CollectiveEpilogueFwdINS6_IJS8_SA_S9_EEENS6_IJNS7_ILi1EEESI_SI_EEESC_SE_Li256ELb1ELb1ELb1ELb0EEENS1_36VarlenDynamicPersistentTileSchedulerILi128ELi48ELi256ELi256ELb1ELb1ELb0ELb0ELb1ELb1EEEEEEEEEvNT_6ParamsE,"",@"SHT_CUDA_INFO"
	.sectionflags	@""
	.align	4


	//----- nvinfo : EIATTR_CUDA_API_VERSION
	.align		4
        /*0000*/ 	.byte	0x04, 0x37
        /*0002*/ 	.short	(.L_576 - .L_575)
.L_575:
        /*0004*/ 	.word	0x00000082


	//----- nvinfo : EIATTR_KPARAM_INFO
	.align		4
.L_576:
        /*0008*/ 	.byte	0x04, 0x17
        /*000a*/ 	.short	(.L_578 - .L_577)
.L_577:
        /*000c*/ 	.word	0x00000000
        /*0010*/ 	.short	0x0000
        /*0012*/ 	.short	0x0000
        /*0014*/ 	.byte	0x00, 0xf0, 0xe1, 0x10


	//----- nvinfo : EIATTR_SPARSE_MMA_MASK
	.align		4
.L_578:
        /*0018*/ 	.byte	0x03, 0x50
        /*001a*/ 	.short	0x0000


	//----- nvinfo : EIATTR_MAXREG_COUNT
	.align		4
        /*001c*/ 	.byte	0x03, 0x1b
        /*001e*/ 	.short	0x00ff


	//----- nvinfo : EIATTR_MERCURY_ISA_VERSION
	.align		4
        /*0020*/ 	.byte	0x03, 0x5f
        /*0022*/ 	.short	0x0101


	//----- nvinfo : EIATTR_EXIT_INSTR_OFFSETS
	.align		4
        /*0024*/ 	.byte	0x04, 0x1c
        /*0026*/ 	.short	(.L_580 - .L_579)


	//   ....[0]....
.L_579:
        /*0028*/ 	.word	0x00000010


	//----- nvinfo : EIATTR_MAX_THREADS
	.align		4
.L_580:
        /*002c*/ 	.byte	0x04, 0x05
        /*002e*/ 	.short	(.L_582 - .L_581)
.L_581:
        /*0030*/ 	.word	0x00000100
        /*0034*/ 	.word	0x00000001
        /*0038*/ 	.word	0x00000001


	//----- nvinfo : EIATTR_CBANK_PARAM_SIZE
	.align		4
.L_582:
        /*003c*/ 	.byte	0x03, 0x19
        /*003e*/ 	.short	0x0438


	//----- nvinfo : EIATTR_PARAM_CBANK
	.align		4
        /*0040*/ 	.byte	0x04, 0x0a
        /*0042*/ 	.short	(.L_584 - .L_583)
	.align		4
.L_583:
        /*0044*/ 	.word	index@(.nv.constant0._ZN7cutlass13device_kernelIN5flash19enable_sm80_to_sm89INS1_16FlashAttnFwdSm80INS1_25CollectiveMainloopFwdSm80ILi8ELi1ELb0EN4cute5tupleIJNS5_1CILi128EEENS7_ILi48EEENS7_ILi256EEEEEELi256ENS_10bfloat16_tEfNS_4arch4Sm80ELb0ELb0ELb0ELb1ELb0ELb1ELb1ELb1EEENS1_21CollectiveEpilogueFwdINS6_IJS8_SA_S9_EEENS6_IJNS7_ILi1EEESI_SI_EEESC_SE_Li256ELb1ELb1ELb1ELb0EEENS1_36VarlenDynamicPersistentTileSchedulerILi128ELi48ELi256ELi256ELb1ELb1ELb0ELb0ELb1ELb1EEEEEEEEEvNT_6ParamsE)
        /*0048*/ 	.short	0x0210
        /*004a*/ 	.short	0x0438


	//----- nvinfo : EIATTR_SW_WAR
	.align		4
.L_584:
        /*004c*/ 	.byte	0x04, 0x36
        /*004e*/ 	.short	(.L_586 - .L_585)
.L_585:
        /*0050*/ 	.word	0x00000008
.L_586:


//--------------------- .nv.info._ZN7cutlass13device_kernelIN5flash19enable_sm80_to_sm89INS1_16FlashAttnFwdSm80INS1_25CollectiveMainloopFwdSm80ILi8ELi1ELb0EN4cute5tupleIJNS5_1CILi128EEENS7_ILi64EEENS7_ILi256EEEEEELi256ENS_10bfloat16_tEfNS_4arch4Sm80ELb0ELb1ELb0ELb0ELb0ELb0ELb1ELb1EEENS1_21CollectiveEpilogueFwdINS6_IJS8_SA_S9_EEENS6_IJNS7_ILi1EEESI_SI_EEESC_SE_Li256ELb0ELb1ELb1ELb0EEENS1_19SingleTileSchedulerILb0ELb1ELb1ELi128EEEEEEEEEvNT_6ParamsE --------------------------
	.section	.nv.info._ZN7cutlass13device_kernelIN5flash19enable_sm80_to_sm89INS1_16FlashAttnFwdSm80INS1_25CollectiveMainloopFwdSm80ILi8ELi1ELb0EN4cute5tupleIJNS5_1CILi128EEENS7_ILi64EEENS7_ILi256EEEEEELi256ENS_10bfloat16_tEfNS_4arch4Sm80ELb0ELb1ELb0ELb0ELb0ELb0ELb1ELb1EEENS1_21CollectiveEpilogueFwdINS6_IJS8_SA_S9_EEENS6_IJNS7_ILi1EEESI_SI_EEESC_SE_Li256ELb0ELb1ELb1ELb0EEENS1_19SingleTileSchedulerILb0ELb1ELb1ELi128EEEEEEEEEvNT_6ParamsE,"",@"SHT_CUDA_INFO"
	.sectionflags	@""
	.align	4


	//----- nvinfo : EIATTR_CUDA_API_VERSION
	.align		4
        /*0000*/ 	.byte	0x04, 0x37
        /*0002*/ 	.short	(.L_588 - .L_587)
.L_587:
        /*0004*/ 	.word	0x00000082


	//----- nvinfo : EIATTR_KPARAM_INFO
	.align		4
.L_588:
        /*0008*/ 	.byte	0x04, 0x17
        /*000a*/ 	.short	(.L_590 - .L_589)
.L_589:
        /*000c*/ 	.word	0x00000000
        /*0010*/ 	.short	0x0000
        /*0012*/ 	.short	0x0000
        /*0014*/ 	.byte	0x00, 0xf0, 0x61, 0x10


	//----- nvinfo : EIATTR_SPARSE_MMA_MASK
	.align		4
.L_590:
        /*0018*/ 	.byte	0x03, 0x50
        /*001a*/ 	.short	0x0000


	//----- nvinfo : EIATTR_MAXREG_COUNT
	.align		4
        /*001c*/ 	.byte	0x03, 0x1b
        /*001e*/ 	.short	0x00ff


	//----- nvinfo : EIATTR_MERCURY_ISA_VERSION
	.align		4
        /*0020*/ 	.byte	0x03, 0x5f
        /*0022*/ 	.short	0x0101


	//----- nvinfo : EIATTR_EXIT_INSTR_OFFSETS
	.align		4
        /*0024*/ 	.byte	0x04, 0x1c
        /*0026*/ 	.short	(.L_592 - .L_591)


	//   ....[0]....
.L_591:
        /*0028*/ 	.word	0x00000010


	//----- nvinfo : EIATTR_MAX_THREADS
	.align		4
.L_592:
        /*002c*/ 	.byte	0x04, 0x05
        /*002e*/ 	.short	(.L_594 - .L_593)
.L_593:
        /*0030*/ 	.word	0x00000100
        /*0034*/ 	.word	0x00000001
        /*0038*/ 	.word	0x00000001


	//----- nvinfo : EIATTR_CBANK_PARAM_SIZE
	.align		4
.L_594:
        /*003c*/ 	.byte	0x03, 0x19
        /*003e*/ 	.short	0x0418


	//----- nvinfo : EIATTR_PARAM_CBANK
	.align		4
        /*0040*/ 	.byte	0x04, 0x0a
        /*0042*/ 	.short	(.L_596 - .L_595)
	.align		4
.L_595:
        /*0044*/ 	.word	index@(.nv.constant0._ZN7cutlass13device_kernelIN5flash19enable_sm80_to_sm89INS1_16FlashAttnFwdSm80INS1_25CollectiveMainloopFwdSm80ILi8ELi1ELb0EN4cute5tupleIJNS5_1CILi128EEENS7_ILi64EEENS7_ILi256EEEEEELi256ENS_10bfloat16_tEfNS_4arch4Sm80ELb0ELb1ELb0ELb0ELb0ELb0ELb1ELb1EEENS1_21CollectiveEpilogueFwdINS6_IJS8_SA_S9_EEENS6_IJNS7_ILi1EEESI_SI_EEESC_SE_Li256ELb0ELb1ELb1ELb0EEENS1_19SingleTileSchedulerILb0ELb1ELb1ELi128EEEEEEEEEvNT_6ParamsE)
        /*0048*/ 	.short	0x0210
        /*004a*/ 	.short	0x0418


	//----- nvinfo : EIATTR_SW_WAR
	.align		4
.L_596:
        /*004c*/ 	.byte	0x04, 0x36
        /*004e*/ 	.short	(.L_598 - .L_597)
.L_597:
        /*0050*/ 	.word	0x00000008
.L_598:


//--------------------- .nv.info._ZN7cutlass13device_kernelIN5flash19enable_sm80_to_sm89INS1_16FlashAttnFwdSm80INS1_25CollectiveMainloopFwdSm80ILi8ELi1ELb0EN4cute5tupleIJNS5_1CILi128EEENS7_ILi64EEENS7_ILi256EEEEEELi256ENS_10bfloat16_tEfNS_4arch4Sm80ELb0ELb1ELb0ELb1ELb0ELb0ELb1ELb1EEENS1_21CollectiveEpilogueFwdINS6_IJS8_SA_S9_EEENS6_IJNS7_ILi1EEESI_SI_EEESC_SE_Li256ELb1ELb1ELb1ELb0EEENS1_36VarlenDynamicPersistentTileSchedulerILi128ELi64ELi256ELi256ELb1ELb1ELb0ELb1ELb0ELb1EEEEEEEEEvNT_6ParamsE --------------------------
	.section	.nv.info._ZN7cutlass13device_kernelIN5flash19enable_sm80_to_sm89INS1_16FlashAttnFwdSm80INS1_25CollectiveMainloopFwdSm80ILi8ELi1ELb0EN4cute5tupleIJNS5_1CILi128EEENS7_ILi64EEENS7_ILi256EEEEEELi256ENS_10bfloat16_tEfNS_4arch4Sm80ELb0ELb1ELb0ELb1ELb0ELb0ELb1ELb1EEENS1_21CollectiveEpilogueFwdINS6_IJS8_SA_S9_EEENS6_IJNS7_ILi1EEESI_SI_EEESC_SE_Li256ELb1ELb1ELb1ELb0EEENS1_36VarlenDynamicPersistentTileSchedulerILi128ELi64ELi256ELi256ELb1ELb1ELb0ELb1ELb0ELb1EEEEEEEEEvNT_6ParamsE,"",@"SHT_CUDA_INFO"
	.sectionflags	@""
	.align	4


	//----- nvinfo : EIATTR_CUDA_API_VERSION
	.align		4
        /*0000*/ 	.byte	0x04, 0x37
        /*0002*/ 	.short	(.L_600 - .L_599)
.L_599:
        /*0004*/ 	.word	0x00000082


	//----- nvinfo : EIATTR_KPARAM_INFO
	.align		4
.L_600:
        /*0008*/ 	.byte	0x04, 0x17
        /*000a*/ 	.short	(.L_602 - .L_601)
.L_601:
        /*000c*/ 	.word	0x00000000
        /*0010*/ 	.short	0x0000
        /*0012*/ 	.short	0x0000
        /*0014*/ 	.byte	0x00, 0xf0, 0xe1, 0x10


	//----- nvinfo : EIATTR_SPARSE_MMA_MASK
	.align		4
.L_602:
        /*0018*/ 	.byte	0x03, 0x50
        /*001a*/ 	.short	0x0000


	//----- nvinfo : EIATTR_MAXREG_COUNT
	.align		4
        /*001c*/ 	.byte	0x03, 0x1b
        /*001e*/ 	.short	0x00ff


	//----- nvinfo : EIATTR_MERCURY_ISA_VERSION
	.align		4
        /*0020*/ 	.byte	0x03, 0x5f
        /*0022*/ 	.short	0x0101


	//----- nvinfo : EIATTR_EXIT_INSTR_OFFSETS
	.align		4
        /*0024*/ 	.byte	0x04, 0x1c
        /*0026*/ 	.short	(.L_604 - .L_603)


	//   ....[0]....
.L_603:
        /*0028*/ 	.word	0x00000010


	//----- nvinfo : EIATTR_MAX_THREADS
	.align		4
.L_604:
        /*002c*/ 	.byte	0x04, 0x05
        /*002e*/ 	.short	(.L_606 - .L_605)
.L_605:
        /*0030*/ 	.word	0x00000100
        /*0034*/ 	.word	0x00000001
        /*0038*/ 	.word	0x00000001


	//----- nvinfo : EIATTR_CBANK_PARAM_SIZE
	.align		4
.L_606:
        /*003c*/ 	.byte	0x03, 0x19
        /*003e*/ 	.short	0x0438


	//----- nvinfo : EIATTR_PARAM_CBANK
	.align		4
        /*0040*/ 	.byte	0x04, 0x0a
        /*0042*/ 	.short	(.L_608 - .L_607)
	.align		4
.L_607:
        /*0044*/ 	.word	index@(.nv.constant0._ZN7cutlass13device_kernelIN5flash19enable_sm80_to_sm89INS1_16FlashAttnFwdSm80INS1_25CollectiveMainloopFwdSm80ILi8ELi1ELb0EN4cute5tupleIJNS5_1CILi128EEENS7_ILi64EEENS7_ILi256EEEEEELi256ENS_10bfloat16_tEfNS_4arch4Sm80ELb0ELb1ELb0ELb1ELb0ELb0ELb1ELb1EEENS1_21CollectiveEpilogueFwdINS6_IJS8_SA_S9_EEENS6_IJNS7_ILi1EEESI_SI_EEESC_SE_Li256ELb1ELb1ELb1ELb0EEENS1_36VarlenDynamicPersistentTileSchedulerILi128ELi64ELi256ELi256ELb1ELb1ELb0ELb1ELb0ELb1EEEEEEEEEvNT_6ParamsE)
        /*0048*/ 	.short	0x0210
        /*004a*/ 	.short	0x0438


	//----- nvinfo : EIATTR_SW_WAR
	.align		4
.L_608:
        /*004c*/ 	.byte	0x04, 0x36
        /*004e*/ 	.short	(.L_610 - .L_609)
.L_609:
        /*0050*/ 	.word	0x00000008
.L_610:


//--------------------- .nv.info._ZN7cutlass13device_kernelIN5flash19enable_sm80_to_sm89INS1_16FlashAttnFwdSm80INS1_25CollectiveMainloopFwdSm80ILi8ELi1ELb0EN4cute5tupleIJNS5_1CILi128EEENS7_ILi48EEENS7_ILi256EEEEEELi256ENS_10bfloat16_tEfNS_4arch4Sm80ELb0ELb1ELb0ELb1ELb0ELb1ELb1ELb1EEENS1_21CollectiveEpilogueFwdINS6_IJS8_SA_S9_EEENS6_IJNS7_ILi1EEESI_SI_EEESC_SE_Li256ELb1ELb1ELb1ELb0EEENS1_36VarlenDynamicPersistentTileSchedulerILi128ELi48ELi256ELi256ELb1ELb1ELb0ELb1ELb0ELb1EEEEEEEEEvNT_6ParamsE --------------------------
	.section	.nv.info._ZN7cutlass13device_kernelIN5flash19enable_sm80_to_sm89INS1_16FlashAttnFwdSm80INS1_25CollectiveMainloopFwdSm80ILi8ELi1ELb0EN4cute5tupleIJNS5_1CILi128EEENS7_ILi48EEENS7_ILi256EEEEEELi256ENS_10bfloat16_tEfNS_4arch4Sm80ELb0ELb1ELb0ELb1ELb0ELb1ELb1ELb1EEENS1_21CollectiveEpilogueFwdINS6_IJS8_SA_S9_EEENS6_IJNS7_ILi1EEESI_SI_EEESC_SE_Li256ELb1ELb1ELb1ELb0EEENS1_36VarlenDynamicPersistentTileSchedulerILi128ELi48ELi256ELi256ELb1ELb1ELb0ELb1ELb0ELb1EEEEEEEEEvNT_6ParamsE,"",@"SHT_CUDA_INFO"
	.sectionflags	@""
	.align	4


	//----- nvinfo : EIATTR_CUDA_API_VERSION
	.align		4
        /*0000*/ 	.byte	0x04, 0x37
        /*0002*/ 	.short	(.L_612 - .L_611)
.L_611:
        /*0004*/ 	.word	0x00000082


	//----- nvinfo : EIATTR_KPARAM_INFO
	.align		4
.L_612:
        /*0008*/ 	.byte	0x04, 0x17
        /*000a*/ 	.short	(.L_614 - .L_613)
.L_613:
        /*000c*/ 	.word	0x00000000
        /*0010*/ 	.short	0x0000
        /*0012*/ 	.short	0x0000
        /*0014*/ 	.byte	0x00, 0xf0, 0xe1, 0x10


	//----- nvinfo : EIATTR_SPARSE_MMA_MASK
	.align		4
.L_614:
        /*0018*/ 	.byte	0x03, 0x50
        /*001a*/ 	.short	0x0000


	//----- nvinfo : EIATTR_MAXREG_COUNT
	.align		4
        /*001c*/ 	.byte	0x03, 0x1b
        /*001e*/ 	.short	0x00ff


	//----- nvinfo : EIATTR_MERCURY_ISA_VERSION
	.align		4
        /*0020*/ 	.byte	0x03, 0x5f
        /*0022*/ 	.short	0x0101


	//----- nvinfo : EIATTR_EXIT_INSTR_OFFSETS
	.align		4
        /*0024*/ 	.byte	0x04, 0x1c
        /*0026*/ 	.short	(.L_616 - .L_615)


	//   ....[0]....
.L_615:
        /*0028*/ 	.word	0x00000010


	//----- nvinfo : EIATTR_MAX_THREADS
	.align		4
.L_616:
        /*002c*/ 	.byte	0x04, 0x05
        /*002e*/ 	.short	(.L_618 - .L_617)
.L_617:
        /*0030*/ 	.word	0x00000100
        /*0034*/ 	.word	0x00000001
        /*0038*/ 	.word	0x00000001


	//----- nvinfo : EIATTR_CBANK_PARAM_SIZE
	.align		4
.L_618:
        /*003c*/ 	.byte	0x03, 0x19
        /*003e*/ 	.short	0x0438


	//----- nvinfo : EIATTR_PARAM_CBANK
	.align		4
        /*0040*/ 	.byte	0x04, 0x0a
        /*0042*/ 	.short	(.L_620 - .L_619)
	.align		4
.L_619:
        /*0044*/ 	.word	index@(.nv.constant0._ZN7cutlass13device_kernelIN5flash19enable_sm80_to_sm89INS1_16FlashAttnFwdSm80INS1_25CollectiveMainloopFwdSm80ILi8ELi1ELb0EN4cute5tupleIJNS5_1CILi128EEENS7_ILi48EEENS7_ILi256EEEEEELi256ENS_10bfloat16_tEfNS_4arch4Sm80ELb0ELb1ELb0ELb1ELb0ELb1ELb1ELb1EEENS1_21CollectiveEpilogueFwdINS6_IJS8_SA_S9_EEENS6_IJNS7_ILi1EEESI_SI_EEESC_SE_Li256ELb1ELb1ELb1ELb0EEENS1_36VarlenDynamicPersistentTileSchedulerILi128ELi48ELi256ELi256ELb1ELb1ELb0ELb1ELb0ELb1EEEEEEEEEvNT_6ParamsE)
        /*0048*/ 	.short	0x0210
        /*004a*/ 	.short	0x0438


	//----- nvinfo : EIATTR_SW_WAR
	.align		4
.L_620:
        /*004c*/ 	.byte	0x04, 0x36
        /*004e*/ 	.short	(.L_622 - .L_621)
.L_621:
        /*0050*/ 	.word	0x00000008
.L_622:


//--------------------- .nv.info._ZN7cutlass13device_kernelIN5flash19enable_sm80_to_sm89INS1_16FlashAttnFwdSm80INS1_25CollectiveMainloopFwdSm80ILi8ELi1ELb0EN4cute5tupleIJNS5_1CILi128EEENS7_ILi96EEENS7_ILi256EEEEEELi256ENS_10bfloat16_tEfNS_4arch4Sm80ELb1ELb0ELb0ELb0ELb0ELb0ELb1ELb1EEENS1_21CollectiveEpilogueFwdINS6_IJS8_SA_S9_EEENS6_IJNS7_ILi1EEESI_SI_EEESC_SE_Li256ELb0ELb1ELb1ELb0EEENS1_30DynamicPersistentTileSchedulerILi256ELi256ELb1ELb1ELb0EEEEEEEEEvNT_6ParamsE --------------------------
	.section	.nv.info._ZN7cutlass13device_kernelIN5flash19enable_sm80_to_sm89INS1_16FlashAttnFwdSm80INS1_25CollectiveMainloopFwdSm80ILi8ELi1ELb0EN4cute5tupleIJNS5_1CILi128EEENS7_ILi96EEENS7_ILi256EEEEEELi256ENS_10bfloat16_tEfNS_4arch4Sm80ELb1ELb0ELb0ELb0ELb0ELb0ELb1ELb1EEENS1_21CollectiveEpilogueFwdINS6_IJS8_SA_S9_EEENS6_IJNS7_ILi1EEESI_SI_EEESC_SE_Li256ELb0ELb1ELb1ELb0EEENS1_30DynamicPersistentTileSchedulerILi256ELi256ELb1ELb1ELb0EEEEEEEEEvNT_6ParamsE,"",@"SHT_CUDA_INFO"
	.sectionflags	@""
	.align	4


	//----- nvinfo : EIATTR_CUDA_API_VERSION
	.align		4
        /*0000*/ 	.byte	0x04, 0x37
        /*0002*/ 	.short	(.L_624 - .L_623)
.L_623:
        /*0004*/ 	.word	0x00000082


	//----- nvinfo : EIATTR_KPARAM_INFO
	.align		4
.L_624:
        /*0008*/ 	.byte	0x04, 0x17
        /*000a*/ 	.short	(.L_626 - .L_625)
.L_625:
        /*000c*/ 	.word	0x00000000
        /*0010*/ 	.short	0x0000
        /*0012*/ 	.short	0x0000
        /*0014*/ 	.byte	0x00, 0xf0, 0xa1, 0x10


	//----- nvinfo : EIATTR_SPARSE_MMA_MASK
	.align		4
.L_626:
        /*0018*/ 	.byte	0x03, 0x50
        /*001a*/ 	.short	0x0000


	//----- nvinfo : EIATTR_MAXREG_COUNT
	.align		4
        /*001c*/ 	.byte	0x03, 0x1b
        /*001e*/ 	.short	0x00ff


	//----- nvinfo : EIATTR_MERCURY_ISA_VERSION
	.align		4
        /*0020*/ 	.byte	0x03, 0x5f
        /*0022*/ 	.short	0x0101


	//----- nvinfo : EIATTR_EXIT_INSTR_OFFSETS
	.align		4
        /*0024*/ 	.byte	0x04, 0x1c
        /*0026*/ 	.short	(.L_628 - .L_627)


	//   ....[0]....
.L_627:
        /*0028*/ 	.word	0x00000010


	//----- nvinfo : EIATTR_MAX_THREADS
	.align		4
.L_628:
        /*002c*/ 	.byte	0x04, 0x05
        /*002e*/ 	.short	(.L_630 - .L_629)
.L_629:
        /*0030*/ 	.word	0x00000100
        /*0034*/ 	.word	0x00000001
        /*0038*/ 	.word	0x00000001


	//----- nvinfo : EIATTR_CBANK_PARAM_SIZE
	.align		4
.L_630:
        /*003c*/ 	.byte	0x03, 0x19
        /*003e*/ 	.short	0x0428


	//----- nvinfo : EIATTR_PARAM_CBANK
	.align		4
        /*0040*/ 	.byte	0x04, 0x0a
        /*0042*/ 	.short	(.L_632 - .L_631)
	.align		4
.L_631:
        /*0044*/ 	.word	index@(.nv.constant0._ZN7cutlass13device_kernelIN5flash19enable_sm80_to_sm89INS1_16FlashAttnFwdSm80INS1_25CollectiveMainloopFwdSm80ILi8ELi1ELb0EN4cute5tupleIJNS5_1CILi128EEENS7_ILi96EEENS7_ILi256EEEEEELi256ENS_10bfloat16_tEfNS_4arch4Sm80ELb1ELb0ELb0ELb0ELb0ELb0ELb1ELb1EEENS1_21CollectiveEpilogueFwdINS6_IJS8_SA_S9_EEENS6_IJNS7_ILi1EEESI_SI_EEESC_SE_Li256ELb0ELb1ELb1ELb0EEENS1_30DynamicPersistentTileSchedulerILi256ELi256ELb1ELb1ELb0EEEEEEEEEvNT_6ParamsE)
        /*0048*/ 	.short	0x0210
        /*004a*/ 	.short	0x0428


	//----- nvinfo : EIATTR_SW_WAR
	.align		4
.L_632:
        /*004c*/ 	.byte	0x04, 0x36
        /*004e*/ 	.short	(.L_634 - .L_633)
.L_633:
        /*0050*/ 	.word	0x00000008
.L_634:


//--------------------- .nv.info._ZN7cutlass13device_kernelIN5flash19enable_sm80_to_sm89INS1_16FlashAttnFwdSm80INS1_25CollectiveMainloopFwdSm80ILi8ELi1ELb0EN4cute5tupleIJNS5_1CILi128EEENS7_ILi64EEENS7_ILi256EEEEEELi256ENS_10bfloat16_tEfNS_4arch4Sm80ELb1ELb0ELb0ELb1ELb0ELb0ELb1ELb1EEENS1_21CollectiveEpilogueFwdINS6_IJS8_SA_S9_EEENS6_IJNS7_ILi1EEESI_SI_EEESC_SE_Li256ELb1ELb1ELb1ELb0EEENS1_36VarlenDynamicPersistentTileSchedulerILi128ELi64ELi256ELi256ELb1ELb1ELb0ELb1ELb1ELb1EEEEEEEEEvNT_6ParamsE --------------------------
	.section	.nv.info._ZN7cutlass13device_kernelIN5flash19enable_sm80_to_sm89INS1_16FlashAttnFwdSm80INS1_25CollectiveMainloopFwdSm80ILi8ELi1ELb0EN4cute5tupleIJNS5_1CILi128EEENS7_ILi64EEENS7_ILi256EEEEEELi256ENS_10bfloat16_tEfNS_4arch4Sm80ELb1ELb0ELb0ELb1ELb0ELb0ELb1ELb1EEENS1_21CollectiveEpilogueFwdINS6_IJS8_SA_S9_EEENS6_IJNS7_ILi1EEESI_SI_EEESC_SE_Li256ELb1ELb1ELb1ELb0EEENS1_36VarlenDynamicPersistentTileSchedulerILi128ELi64ELi256ELi256ELb1ELb1ELb0ELb1ELb1ELb1EEEEEEEEEvNT_6ParamsE,"",@"SHT_CUDA_INFO"
	.sectionflags	@""
	.align	4


	//----- nvinfo : EIATTR_CUDA_API_VERSION
	.align		4
        /*0000*/ 	.byte	0x04, 0x37
        /*0002*/ 	.short	(.L_636 - .L_635)
.L_635:
        /*0004*/ 	.word	0x00000082


	//----- nvinfo : EIATTR_KPARAM_INFO
	.align		4
.L_636:
        /*0008*/ 	.byte	0x04, 0x17
        /*000a*/ 	.short	(.L_638 - .L_637)
.L_637:
        /*000c*/ 	.word	0x00000000
        /*0010*/ 	.short	0x0000
        /*0012*/ 	.short	0x0000
        /*0014*/ 	.byte	0x00, 0xf0, 0xe1, 0x10


	//----- nvinfo : EIATTR_SPARSE_MMA_MASK
	.align		4
.L_638:
        /*0018*/ 	.byte	0x03, 0x50
        /*001a*/ 	.short	0x0000


	//----- nvinfo : EIATTR_MAXREG_COUNT
	.align		4
        /*001c*/ 	.byte	0x03, 0x1b
        /*001e*/ 	.short	0x00ff


	//----- nvinfo : EIATTR_MERCURY_ISA_VERSION
	.align		4
        /*0020*/ 	.byte	0x03, 0x5f
        /*0022*/ 	.short	0x0101


	//----- nvinfo : EIATTR_EXIT_INSTR_OFFSETS
	.align		4
        /*0024*/ 	.byte	0x04, 0x1c
        /*0026*/ 	.short	(.L_640 - .L_639)


	//   ....[0]....
.L_639:
        /*0028*/ 	.word	0x00000010


	//----- nvinfo : EIATTR_MAX_THREADS
	.align		4
.L_640:
        /*002c*/ 	.byte	0x04, 0x05
        /*002e*/ 	.short	(.L_642 - .L_641)
.L_641:
        /*0030*/ 	.word	0x00000100
        /*0034*/ 	.word	0x00000001
        /*0038*/ 	.word	0x00000001


	//----- nvinfo : EIATTR_CBANK_PARAM_SIZE
	.align		4
.L_642:
        /*003c*/ 	.byte	0x03, 0x19
        /*003e*/ 	.short	0x0438


	//----- nvinfo : EIATTR_PARAM_CBANK
	.align		4
        /*0040*/ 	.byte	0x04, 0x0a
        /*0042*/ 	.short	(.L_644 - .L_643)
	.align		4
.L_643:
        /*0044*/ 	.word	index@(.nv.constant0._ZN7cutlass13device_kernelIN5flash19enable_sm80_to_sm89INS1_16FlashAttnFwdSm80INS1_25CollectiveMainloopFwdSm80ILi8ELi1ELb0EN4cute5tupleIJNS5_1CILi128EEENS7_ILi64EEENS7_ILi256EEEEEELi256ENS_10bfloat16_tEfNS_4arch4Sm80ELb1ELb0ELb0ELb1ELb0ELb0ELb1ELb1EEENS1_21CollectiveEpilogueFwdINS6_IJS8_SA_S9_EEENS6_IJNS7_ILi1EEESI_SI_EEESC_SE_Li256ELb1ELb1ELb1ELb0EEENS1_36VarlenDynamicPersistentTileSchedulerILi128ELi64ELi256ELi256ELb1ELb1ELb0ELb1ELb1ELb1EEEEEEEEEvNT_6ParamsE)
        /*0048*/ 	.short	0x0210
        /*004a*/ 	.short	0x0438


	//----- nvinfo : EIATTR_SW_WAR
	.align		4
.L_644:
        /*004c*/ 	.byte	0x04, 0x36
        /*004e*/ 	.short	(.L_646 - .L_645)
.L_645:
        /*0050*/ 	.word	0x00000008
.L_646:


//--------------------- .nv.info._ZN7cutlass13device_kernelIN5flash19enable_sm80_to_sm89INS1_16FlashAttnFwdSm80INS1_25CollectiveMainloopFwdSm80ILi8ELi1ELb0EN4cute5tupleIJNS5_1CILi128EEENS7_ILi48EEENS7_ILi256EEEEEELi256ENS_10bfloat16_tEfNS_4arch4Sm80ELb1ELb0ELb0ELb1ELb0ELb1ELb1ELb1EEENS1_21CollectiveEpilogueFwdINS6_IJS8_SA_S9_EEENS6_IJNS7_ILi1EEESI_SI_EEESC_SE_Li256ELb1ELb1ELb1ELb0EEENS1_36VarlenDynamicPersistentTileSchedulerILi128ELi48ELi256ELi256ELb1ELb1ELb0ELb1ELb1ELb1EEEEEEEEEvNT_6ParamsE --------------------------
	.section	.nv.info._ZN7cutlass13device_kernelIN5flash19enable_sm80_to_sm89INS1_16FlashAttnFwdSm80INS1_25CollectiveMainloopFwdSm80ILi8ELi1ELb0EN4cute5tupleIJNS5_1CILi128EEENS7_ILi48EEENS7_ILi256EEEEEELi256ENS_10bfloat16_tEfNS_4arch4Sm80ELb1ELb0ELb0ELb1ELb0ELb1ELb1ELb1EEENS1_21CollectiveEpilogueFwdINS6_IJS8_SA_S9_EEENS6_IJNS7_ILi1EEESI_SI_EEESC_SE_Li256ELb1ELb1ELb1ELb0EEENS1_36VarlenDynamicPersistentTileSchedulerILi128ELi48ELi256ELi256ELb1ELb1ELb0ELb1ELb1ELb1EEEEEEEEEvNT_6ParamsE,"",@"SHT_CUDA_INFO"
	.sectionflags	@""
	.align	4


	//----- nvinfo : EIATTR_CUDA_API_VERSION
	.align		4
        /*0000*/ 	.byte	0x04, 0x37
        /*0002*/ 	.short	(.L_648 - .L_647)
.L_647:
        /*0004*/ 	.word	0x00000082


	//----- nvinfo : EIATTR_KPARAM_INFO
	.align		4
.L_648:
        /*0008*/ 	.byte	0x04, 0x17
        /*000a*/ 	.short	(.L_650 - .L_649)
.L_649:
        /*000c*/ 	.word	0x00000000
        /*0010*/ 	.short	0x0000
        /*0012*/ 	.short	0x0000
        /*0014*/ 	.byte	0x00, 0xf0, 0xe1, 0x10


	//----- nvinfo : EIATTR_SPARSE_MMA_MASK
	.align		4
.L_650:
        /*0018*/ 	.byte	0x03, 0x50
        /*001a*/ 	.short	0x0000


	//----- nvinfo : EIATTR_MAXREG_COUNT
	.align		4
        /*001c*/ 	.byte	0x03, 0x1b
        /*001e*/ 	.short	0x00ff


	//----- nvinfo : EIATTR_MERCURY_ISA_VERSION
	.align		4
        /*0020*/ 	.byte	0x03, 0x5f
        /*0022*/ 	.short	0x0101


	//----- nvinfo : EIATTR_EXIT_INSTR_OFFSETS
	.align		4
        /*0024*/ 	.byte	0x04, 0x1c
        /*0026*/ 	.short	(.L_652 - .L_651)


	//   ....[0]....
.L_651:
        /*0028*/ 	.word	0x00000010


	//----- nvinfo : EIATTR_MAX_THREADS
	.align		4
.L_652:
        /*002c*/ 	.byte	0x04, 0x05
        /*002e*/ 	.short	(.L_654 - .L_653)
.L_653:
        /*0030*/ 	.word	0x00000100
        /*0034*/ 	.word	0x00000001
        /*0038*/ 	.word	0x00000001


	//----- nvinfo : EIATTR_CBANK_PARAM_SIZE
	.align		4
.L_654:
        /*003c*/ 	.byte	0x03, 0x19
        /*003e*/ 	.short	0x0438


	//----- nvinfo : EIATTR_PARAM_CBANK
	.align		4
        /*0040*/ 	.byte	0x04, 0x0a
        /*0042*/ 	.short	(.L_656 - .L_655)
	.align		4
.L_655:
        /*0044*/ 	.word	index@(.nv.constant0._ZN7cutlass13device_kernelIN5flash19enable_sm80_to_sm89INS1_16FlashAttnFwdSm80INS1_25CollectiveMainloopFwdSm80ILi8ELi1ELb0EN4cute5tupleIJNS5_1CILi128EEENS7_ILi48EEENS7_ILi256EEEEEELi256ENS_10bfloat16_tEfNS_4arch4Sm80ELb1ELb0ELb0ELb1ELb0ELb1ELb1ELb1EEENS1_21CollectiveEpilogueFwdINS6_IJS8_SA_S9_EEENS6_IJNS7_ILi1EEESI_SI_EEESC_SE_Li256ELb1ELb1ELb1ELb0EEENS1_36VarlenDynamicPersistentTileSchedulerILi128ELi48ELi256ELi256ELb1ELb1ELb0ELb1ELb1ELb1EEEEEEEEEvNT_6ParamsE)
        /*0048*/ 	.short	0x0210
        /*004a*/ 	.short	0x0438


	//----- nvinfo : EIATTR_SW_WAR
	.align		4
.L_656:
        /*004c*/ 	.byte	0x04, 0x36
        /*004e*/ 	.short	(.L_658 - .L_657)
.L_657:
        /*0050*/ 	.word	0x00000008
.L_658:


//--------------------- .nv.callgraph             --------------------------
	.section	.nv.callgraph,"",@"SHT_CUDA_CALLGRAPH"
	.align	4
	.sectionentsize	8
	.align		4
        /*0000*/ 	.word	0x00000000
	.align		4
        /*0004*/ 	.word	0xffffffff
	.align		4
        /*0008*/ 	.word	0x00000000
	.align		4
        /*000c*/ 	.word	0xfffffffe
	.align		4
        /*0010*/ 	.word	0x00000000
	.align		4
        /*0014*/ 	.word	0xfffffffd
	.align		4
        /*0018*/ 	.word	0x00000000
	.align		4
        /*001c*/ 	.word	0xfffffffc


//--------------------- .nv.constant4             --------------------------
	.section	.nv.constant4,"a",@progbits
	.align	8
	.align		8
.nv.constant4:
        /*0000*/ 	.dword	_ZN83_INTERNAL_2a676b3d_47_flash_fwd_hdim256_bf16_split_softcapall_sm80_cu_61719c98_46054cuda3std3__45__cpo5beginE
	.align		8
        /*0008*/ 	.dword	_ZN83_INTERNAL_2a676b3d_47_flash_fwd_hdim256_bf16_split_softcapall_sm80_cu_61719c98_46054cuda3std3__45__cpo3endE
	.align		8
        /*0010*/ 	.dword	_ZN83_INTERNAL_2a676b3d_47_flash_fwd_hdim256_bf16_split_softcapall_sm80_cu_61719c98_46054cuda3std3__45__cpo6cbeginE
	.align		8
        /*0018*/ 	.dword	_ZN83_INTERNAL_2a676b3d_47_flash_fwd_hdim256_bf16_split_softcapall_sm80_cu_61719c98_46054cuda3std3__45__cpo4cendE
	.align		8
        /*0020*/ 	.dword	_ZN83_INTERNAL_2a676b3d_47_flash_fwd_hdim256_bf16_split_softcapall_sm80_cu_61719c98_46054cuda3std3__485_GLOBAL__N__2a676b3d_47_flash_fwd_hdim256_bf16_split_softcapall_sm80_cu_61719c98_46056ignoreE
	.align		8
        /*0028*/ 	.dword	_ZN83_INTERNAL_2a676b3d_47_flash_fwd_hdim256_bf16_split_softcapall_sm80_cu_61719c98_46054cuda3std3__419piecewise_constructE
	.align		8
        /*0030*/ 	.dword	_ZN83_INTERNAL_2a676b3d_47_flash_fwd_hdim256_bf16_split_softcapall_sm80_cu_61719c98_46054cuda3std3__48in_placeE
	.align		8
        /*0038*/ 	.dword	_ZN83_INTERNAL_2a676b3d_47_flash_fwd_hdim256_bf16_split_softcapall_sm80_cu_61719c98_46054cuda3std6ranges3__45__cpo4swapE
	.align		8
        /*0040*/ 	.dword	_ZN83_INTERNAL_2a676b3d_47_flash_fwd_hdim256_bf16_split_softcapall_sm80_cu_61719c98_46054cuda3std6ranges3__45__cpo9iter_moveE
	.align		8
        /*0048*/ 	.dword	_ZN83_INTERNAL_2a676b3d_47_flash_fwd_hdim256_bf16_split_softcapall_sm80_cu_61719c98_46054cute7productE
	.align		8
        /*0050*/ 	.dword	_ZN83_INTERNAL_2a676b3d_47_flash_fwd_hdim256_bf16_split_softcapall_sm80_cu_61719c98_46054cute1_E


//--------------------- .text._ZN7cutlass13device_kernelIN5flash19enable_sm80_to_sm89INS1_16FlashAttnFwdSm80INS1_25CollectiveMainloopFwdSm80ILi8ELi1ELb1EN4cute5tupleIJNS5_1CILi128EEENS7_ILi64EEENS7_ILi256EEEEEELi256ENS_10bfloat16_tEfNS_4arch4Sm80ELb0ELb0ELb1ELb0ELb0ELb0ELb1ELb1EEENS1_21CollectiveEpilogueFwdINS6_IJS8_SA_S9_EEENS6_IJNS7_ILi1EEESI_SI_EEESC_SE_Li256ELb0ELb1ELb1ELb0EEENS1_19SingleTileSchedulerILb0ELb1ELb1ELi128EEEEEEEEEvNT_6ParamsE --------------------------
	.section	.text._ZN7cutlass13device_kernelIN5flash19enable_sm80_to_sm89INS1_16FlashAttnFwdSm80INS1_25CollectiveMainloopFwdSm80ILi8ELi1ELb1EN4cute5tupleIJNS5_1CILi128EEENS7_ILi64EEENS7_ILi256EEEEEELi256ENS_10bfloat16_tEfNS_4arch4Sm80ELb0ELb0ELb1ELb0ELb0ELb0ELb1ELb1EEENS1_21CollectiveEpilogueFwdINS6_IJS8_SA_S9_EEENS6_IJNS7_ILi1EEESI_SI_EEESC_SE_Li256ELb0ELb1ELb1ELb0EEENS1_19SingleTileSchedulerILb0ELb1ELb1ELi128EEEEEEEEEvNT_6ParamsE,"ax",@progbits
	.align	128
.text._ZN7cutlass13device_kernelIN5flash19enable_sm80_to_sm89INS1_16FlashAttnFwdSm80INS1_25CollectiveMainloopFwdSm80ILi8ELi1ELb1EN4cute5tupleIJNS5_1CILi128EEENS7_ILi64EEENS7_ILi256EEEEEELi256ENS_10bfloat16_tEfNS_4arch4Sm80ELb0ELb0ELb1ELb0ELb0ELb0ELb1ELb1EEENS1_21CollectiveEpilogueFwdINS6_IJS8_SA_S9_EEENS6_IJNS7_ILi1EEESI_SI_EEESC_SE_Li256ELb0ELb1ELb1ELb0EEENS1_19SingleTileSchedulerILb0ELb1ELb1ELi128EEEEEEEEEvNT_6ParamsE:
        .type           _ZN7cutlass13device_kernelIN5flash19enable_sm80_to_sm89INS1_16FlashAttnFwdSm80INS1_25CollectiveMainloopFwdSm80ILi8ELi1ELb1EN4cute5tupleIJNS5_1CILi128EEENS7_ILi64EEENS7_ILi256EEEEEELi256ENS_10bfloat16_tEfNS_4arch4Sm80ELb0ELb0ELb1ELb0ELb0ELb0ELb1ELb1EEENS1_21CollectiveEpilogueFwdINS6_IJS8_SA_S9_EEENS6_IJNS7_ILi1EEESI_SI_EEESC_SE_Li256ELb0ELb1ELb1ELb0EEENS1_19SingleTileSchedulerILb0ELb1ELb1ELi128EEEEEEEEEvNT_6ParamsE,@function
        .size           _ZN7cutlass13device_kernelIN5flash19enable_sm80_to_sm89INS1_16FlashAttnFwdSm80INS1_25CollectiveMainloopFwdSm80ILi8ELi1ELb1EN4cute5tupleIJNS5_1CILi128EEENS7_ILi64EEENS7_ILi256EEEEEELi256ENS_10bfloat16_tEfNS_4arch4Sm80ELb0ELb0ELb1ELb0ELb0ELb0ELb1ELb1EEENS1_21CollectiveEpilogueFwdINS6_IJS8_SA_S9_EEENS6_IJNS7_ILi1EEESI_SI_EEESC_SE_Li256ELb0ELb1ELb1ELb0EEENS1_19SingleTileSchedulerILb0ELb1ELb1ELi128EEEEEEEEEvNT_6ParamsE,(.L_x_36 - _ZN7cutlass13device_kernelIN5flash19enable_sm80_to_sm89INS1_16FlashAttnFwdSm80INS1_25CollectiveMainloopFwdSm80ILi8ELi1ELb1EN4cute5tupleIJNS5_1CILi128EEENS7_ILi64EEENS7_ILi256EEEEEELi256ENS_10bfloat16_tEfNS_4arch4Sm80ELb0ELb0ELb1ELb0ELb0ELb0ELb1ELb1EEENS1_21CollectiveEpilogueFwdINS6_IJS8_SA_S9_EEENS6_IJNS7_ILi1EEESI_SI_EEESC_SE_Li256ELb0ELb1ELb1ELb0EEENS1_19SingleTileSchedulerILb0ELb1ELb1ELi128EEEEEEEEEvNT_6ParamsE)
        .other          _ZN7cutlass13device_kernelIN5flash19enable_sm80_to_sm89INS1_16FlashAttnFwdSm80INS1_25CollectiveMainloopFwdSm80ILi8ELi1ELb1EN4cute5tupleIJNS5_1CILi128EEENS7_ILi64EEENS7_ILi256EEEEEELi256ENS_10bfloat16_tEfNS_4arch4Sm80ELb0ELb0ELb1ELb0ELb0ELb0ELb1ELb1EEENS1_21CollectiveEpilogueFwdINS6_IJS8_SA_S9_EEENS6_IJNS7_ILi1EEESI_SI_EEESC_SE_Li256ELb0ELb1ELb1ELb0EEENS1_19SingleTileSchedulerILb0ELb1ELb1ELi128EEEEEEEEEvNT_6ParamsE,@"STO_CUDA_ENTRY STV_DEFAULT"
_ZN7cutlass13device_kernelIN5flash19enable_sm80_to_sm89INS1_16FlashAttnFwdSm80INS1_25CollectiveMainloopFwdSm80ILi8ELi1ELb1EN4cute5tupleIJNS5_1CILi128EEENS7_ILi64EEENS7_ILi256EEEEEELi256ENS_10bfloat16_tEfNS_4arch4Sm80ELb0ELb0ELb1ELb0ELb0ELb0ELb1ELb1EEENS1_21CollectiveEpilogueFwdINS6_IJS8_SA_S9_EEENS6_IJNS7_ILi1EEESI_SI_EEESC_SE_Li256ELb0ELb1ELb1ELb0EEENS1_19SingleTileSchedulerILb0ELb1ELb1ELi128EEEEEEEEEvNT_6ParamsE:
[----:B------:R-:W-:Y:S01]  /*0000*/  LDC R1, c[0x0][0x28] ;  /* 0x00000a00ff017b82 */ /* 0x000fe20000000800 */
[----:B------:R-:W-:Y:S05]  /*0010*/  EXIT ;  /* 0x000000000000794d */ /* 0x000fea0003800000 */
.L_x_0:
[----:B------:R-:W-:-:S00]  /*0020*/  BRA `(.L_x_0) ;  /* 0xfffffffc00fc7947 */ /* 0x000fc0000383ffff */
[----:B------:R-:W-:-:S00]  /*0030*/  NOP ;  /* 0x0000000000007918 */ /* 0x000fc00000000000 */
        /* <DEDUP_REMOVED lines=12> */
.L_x_36:


//--------------------- .text._ZN7cutlass13device_kernelIN5flash19enable_sm80_to_sm89INS1_16FlashAttnFwdSm80INS1_25CollectiveMainloopFwdSm80ILi8ELi1ELb1EN4cute5tupleIJNS5_1CILi128EEENS7_ILi48EEENS7_ILi256EEEEEELi256ENS_10bfloat16_tEfNS_4arch4Sm80ELb0ELb0ELb1ELb1ELb0ELb0ELb1ELb1EEENS1_21CollectiveEpilogueFwdINS6_IJS8_SA_S9_EEENS6_IJNS7_ILi1EEESI_SI_EEESC_SE_Li256ELb1ELb1ELb1ELb0EEENS1_36VarlenDynamicPersistentTileSchedulerILi128ELi48ELi256ELi256ELb1ELb1ELb0ELb0ELb1ELb1EEEEEEEEEvNT_6ParamsE --------------------------
	.section	.text._ZN7cutlass13device_kernelIN5flash19enable_sm80_to_sm89INS1_16FlashAttnFwdSm80INS1_25CollectiveMainloopFwdSm80ILi8ELi1ELb1EN4cute5tupleIJNS5_1CILi128EEENS7_ILi48EEENS7_ILi256EEEEEELi256ENS_10bfloat16_tEfNS_4arch4Sm80ELb0ELb0ELb1ELb1ELb0ELb0ELb1ELb1EEENS1_21CollectiveEpilogueFwdINS6_IJS8_SA_S9_EEENS6_IJNS7_ILi1EEESI_SI_EEESC_SE_Li256ELb1ELb1ELb1ELb0EEENS1_36VarlenDynamicPersistentTileSchedulerILi128ELi48ELi256ELi256ELb1ELb1ELb0ELb0ELb1ELb1EEEEEEEEEvNT_6ParamsE,"ax",@progbits
	.align	128
.text._ZN7cutlass13device_kernelIN5flash19enable_sm80_to_sm89INS1_16FlashAttnFwdSm80INS1_25CollectiveMainloopFwdSm80ILi8ELi1ELb1EN4cute5tupleIJNS5_1CILi128EEENS7_ILi48EEENS7_ILi256EEEEEELi256ENS_10bfloat16_tEfNS_4arch4Sm80ELb0ELb0ELb1ELb1ELb0ELb0ELb1ELb1EEENS1_21CollectiveEpilogueFwdINS6_IJS8_SA_S9_EEENS6_IJNS7_ILi1EEESI_SI_EEESC_SE_Li256ELb1ELb1ELb1ELb0EEENS1_36VarlenDynamicPersistentTileSchedulerILi128ELi48ELi256ELi256ELb1ELb1ELb0ELb0ELb1ELb1EEEEEEEEEvNT_6ParamsE:
        .type           _ZN7cutlass13device_kernelIN5flash19enable_sm80_to_sm89INS1_16FlashAttnFwdSm80INS1_25CollectiveMainloopFwdSm80ILi8ELi1ELb1EN4cute5tupleIJNS5_1CILi128EEENS7_ILi48EEENS7_ILi256EEEEEELi256ENS_10bfloat16_tEfNS_4arch4Sm80ELb0ELb0ELb1ELb1ELb0ELb0ELb1ELb1EEENS1_21CollectiveEpilogueFwdINS6_IJS8_SA_S9_EEENS6_IJNS7_ILi1EEESI_SI_EEESC_SE_Li256ELb1ELb1ELb1ELb0EEENS1_36VarlenDynamicPersistentTileSchedulerILi128ELi48ELi256ELi256ELb1ELb1ELb0ELb0ELb1ELb1EEEEEEEEEvNT_6ParamsE,@function
        .size           _ZN7cutlass13device_kernelIN5flash19enable_sm80_to_sm89INS1_16FlashAttnFwdSm80INS1_25CollectiveMainloopFwdSm80ILi8ELi1ELb1EN4cute5tupleIJNS5_1CILi128EEENS7_ILi48EEENS7_ILi256EEEEEELi256ENS_10bfloat16_tEfNS_4arch4Sm80ELb0ELb0ELb1ELb1ELb0ELb0ELb1ELb1EEENS1_21CollectiveEpilogueFwdINS6_IJS8_SA_S9_EEENS6_IJNS7_ILi1EEESI_SI_EEESC_SE_Li256ELb1ELb1ELb1ELb0EEENS1_36VarlenDynamicPersistentTileSchedulerILi128ELi48ELi256ELi256ELb1ELb1ELb0ELb0ELb1ELb1EEEEEEEEEvNT_6ParamsE,(.L_x_37 - _ZN7cutlass13device_kernelIN5flash19enable_sm80_to_sm89INS1_16FlashAttnFwdSm80INS1_25CollectiveMainloopFwdSm80ILi8ELi1ELb1EN4cute5tupleIJNS5_1CILi128EEENS7_ILi48EEENS7_ILi256EEEEEELi256ENS_10bfloat16_tEfNS_4arch4Sm80ELb0ELb0ELb1ELb1ELb0ELb0ELb1ELb1EEENS1_21CollectiveEpilogueFwdINS6_IJS8_SA_S9_EEENS6_IJNS7_ILi1EEESI_SI_EEESC_SE_Li256ELb1ELb1ELb1ELb0EEENS1_36VarlenDynamicPersistentTileSchedulerILi128ELi48ELi256ELi256ELb1ELb1ELb0ELb0ELb1ELb1EEEEEEEEEvNT_6ParamsE)
        .other          _ZN7cutlass13device_kernelIN5flash19enable_sm80_to_sm89INS1_16FlashAttnFwdSm80INS1_25CollectiveMainloopFwdSm80ILi8ELi1ELb1EN4cute5tupleIJNS5_1CILi128EEENS7_ILi48EEENS7_ILi256EEEEEELi256ENS_10bfloat16_tEfNS_4arch4Sm80ELb0ELb0ELb1ELb1ELb0ELb0ELb1ELb1EEENS1_21CollectiveEpilogueFwdINS6_IJS8_SA_S9_EEENS6_IJNS7_ILi1EEESI_SI_EEESC_SE_Li256ELb1ELb1ELb1ELb0EEENS1_36VarlenDynamicPersistentTileSchedulerILi128ELi48ELi256ELi256ELb1ELb1ELb0ELb0ELb1ELb1EEEEEEEEEvNT_6ParamsE,@"STO_CUDA_ENTRY STV_DEFAULT"
_ZN7cutlass13device_kernelIN5flash19enable_sm80_to_sm89INS1_16FlashAttnFwdSm80INS1_25CollectiveMainloopFwdSm80ILi8ELi1ELb1EN4cute5tupleIJNS5_1CILi128EEENS7_ILi48EEENS7_ILi256EEEEEELi256ENS_10bfloat16_tEfNS_4arch4Sm80ELb0ELb0ELb1ELb1ELb0ELb0ELb1ELb1EEENS1_21CollectiveEpilogueFwdINS6_IJS8_SA_S9_EEENS6_IJNS7_ILi1EEESI_SI_EEESC_SE_Li256ELb1ELb1ELb1ELb0EEENS1_36VarlenDynamicPersistentTileSchedulerILi128ELi48ELi256ELi256ELb1ELb1ELb0ELb0ELb1ELb1EEEEEEEEEvNT_6ParamsE:
[----:B------:R-:W-:Y:S01]  /*0000*/  LDC R1, c[0x0][0x28] ;  /* 0x00000a00ff017b82 */ /* 0x000fe20000000800 */
[----:B------:R-:W-:Y:S05]  /*0010*/  EXIT ;  /* 0x000000000000794d */ /* 0x000fea0003800000 */
.L_x_1:
        /* <DEDUP_REMOVED lines=14> */
.L_x_37:


//--------------------- .text._ZN7cutlass13device_kernelIN5flash19enable_sm80_to_sm89INS1_16FlashAttnFwdSm80INS1_25CollectiveMainloopFwdSm80ILi8ELi1ELb0EN4cute5tupleIJNS5_1CILi128EEENS7_ILi32EEENS7_ILi256EEEEEELi256ENS_10bfloat16_tEfNS_4arch4Sm80ELb0ELb0ELb1ELb1ELb0ELb1ELb1ELb1EEENS1_21CollectiveEpilogueFwdINS6_IJS8_SA_S9_EEENS6_IJNS7_ILi1EEESI_SI_EEESC_SE_Li256ELb1ELb1ELb1ELb0EEENS1_36VarlenDynamicPersistentTileSchedulerILi128ELi32ELi256ELi256ELb1ELb1ELb0ELb0ELb1ELb1EEEEEEEEEvNT_6ParamsE --------------------------
	.section	.text._ZN7cutlass13device_kernelIN5flash19enable_sm80_to_sm89INS1_16FlashAttnFwdSm80INS1_25CollectiveMainloopFwdSm80ILi8ELi1ELb0EN4cute5tupleIJNS5_1CILi128EEENS7_ILi32EEENS7_ILi256EEEEEELi256ENS_10bfloat16_tEfNS_4arch4Sm80ELb0ELb0ELb1ELb1ELb0ELb1ELb1ELb1EEENS1_21CollectiveEpilogueFwdINS6_IJS8_SA_S9_EEENS6_IJNS7_ILi1EEESI_SI_EEESC_SE_Li256ELb1ELb1ELb1ELb0EEENS1_36VarlenDynamicPersistentTileSchedulerILi128ELi32ELi256ELi256ELb1ELb1ELb0ELb0ELb1ELb1EEEEEEEEEvNT_6ParamsE,"ax",@progbits
	.align	128
.text._ZN7cutlass13device_kernelIN5flash19enable_sm80_to_sm89INS1_16FlashAttnFwdSm80INS1_25CollectiveMainloopFwdSm80ILi8ELi1ELb0EN4cute5tupleIJNS5_1CILi128EEENS7_ILi32EEENS7_ILi256EEEEEELi256ENS_10bfloat16_tEfNS_4arch4Sm80ELb0ELb0ELb1ELb1ELb0ELb1ELb1ELb1EEENS1_21CollectiveEpilogueFwdINS6_IJS8_SA_S9_EEENS6_IJNS7_ILi1EEESI_SI_EEESC_SE_Li256ELb1ELb1ELb1ELb0EEENS1_36VarlenDynamicPersistentTileSchedulerILi128ELi32ELi256ELi256ELb1ELb1ELb0ELb0ELb1ELb1EEEEEEEEEvNT_6ParamsE:
        .type           _ZN7cutlass13device_kernelIN5flash19enable_sm80_to_sm89INS1_16FlashAttnFwdSm80INS1_25CollectiveMainloopFwdSm80ILi8ELi1ELb0EN4cute5tupleIJNS5_1CILi128EEENS7_ILi32EEENS7_ILi256EEEEEELi256ENS_10bfloat16_tEfNS_4arch4Sm80ELb0ELb0ELb1ELb1ELb0ELb1ELb1ELb1EEENS1_21CollectiveEpilogueFwdINS6_IJS8_SA_S9_EEENS6_IJNS7_ILi1EEESI_SI_EEESC_SE_Li256ELb1ELb1ELb1ELb0EEENS1_36VarlenDynamicPersistentTileSchedulerILi128ELi32ELi256ELi256ELb1ELb1ELb0ELb0ELb1ELb1EEEEEEEEEvNT_6ParamsE,@function
        .size           _ZN7cutlass13device_kernelIN5flash19enable_sm80_to_sm89INS1_16FlashAttnFwdSm80INS1_25CollectiveMainloopFwdSm80ILi8ELi1ELb0EN4cute5tupleIJNS5_1CILi128EEENS7_ILi32EEENS7_ILi256EEEEEELi256ENS_10bfloat16_tEfNS_4arch4Sm80ELb0ELb0ELb1ELb1ELb0ELb1ELb1ELb1EEENS1_21CollectiveEpilogueFwdINS6_IJS8_SA_S9_EEENS6_IJNS7_ILi1EEESI_SI_EEESC_SE_Li256ELb1ELb1ELb1ELb0EEENS1_36VarlenDynamicPersistentTileSchedulerILi128ELi32ELi256ELi256ELb1ELb1ELb0ELb0ELb1ELb1EEEEEEEEEvNT_6ParamsE,(.L_x_38 - _ZN7cutlass13device_kernelIN5flash19enable_sm80_to_sm89INS1_16FlashAttnFwdSm80INS1_25CollectiveMainloopFwdSm80ILi8ELi1ELb0EN4cute5tupleIJNS5_1CILi128EEENS7_ILi32EEENS7_ILi256EEEEEELi256ENS_10bfloat16_tEfNS_4arch4Sm80ELb0ELb0ELb1ELb1ELb0ELb1ELb1ELb1EEENS1_21CollectiveEpilogueFwdINS6_IJS8_SA_S9_EEENS6_IJNS7_ILi1EEESI_SI_EEESC_SE_Li256ELb1ELb1ELb1ELb0EEENS1_36VarlenDynamicPersistentTileSchedulerILi128ELi32ELi256ELi256ELb1ELb1ELb0ELb0ELb1ELb1EEEEEEEEEvNT_6ParamsE)
        .other          _ZN7cutlass13device_kernelIN5flash19enable_sm80_to_sm89INS1_16FlashAttnFwdSm80INS1_25CollectiveMainloopFwdSm80ILi8ELi1ELb0EN4cute5tupleIJNS5_1CILi128EEENS7_ILi32EEENS7_ILi256EEEEEELi256ENS_10bfloat16_tEfNS_4arch4Sm80ELb0ELb0ELb1ELb1ELb0ELb1ELb1ELb1EEENS1_21CollectiveEpilogueFwdINS6_IJS8_SA_S9_EEENS6_IJNS7_ILi1EEESI_SI_EEESC_SE_Li256ELb1ELb1ELb1ELb0EEENS1_36VarlenDynamicPersistentTileSchedulerILi128ELi32ELi256ELi256ELb1ELb1ELb0ELb0ELb1ELb1EEEEEEEEEvNT_6ParamsE,@"STO_CUDA_ENTRY STV_DEFAULT"
_ZN7cutlass13device_kernelIN5flash19enable_sm80_to_sm89INS1_16FlashAttnFwdSm80INS1_25CollectiveMainloopFwdSm80ILi8ELi1ELb0EN4cute5tupleIJNS5_1CILi128EEENS7_ILi32EEENS7_ILi256EEEEEELi256ENS_10bfloat16_tEfNS_4arch4Sm80ELb0ELb0ELb1ELb1ELb0ELb1ELb1ELb1EEENS1_21CollectiveEpilogueFwdINS6_IJS8_SA_S9_EEENS6_IJNS7_ILi1EEESI_SI_EEESC_SE_Li256ELb1ELb1ELb1ELb0EEENS1_36VarlenDynamicPersistentTileSchedulerILi128ELi32ELi256ELi256ELb1ELb1ELb0ELb0ELb1ELb1EEEEEEEEEvNT_6ParamsE:
[----:B------:R-:W-:Y:S01]  /*0000*/  LDC R1, c[0x0][0x28] ;  /* 0x00000a00ff017b82 */ /* 0x000fe20000000800 */
[----:B------:R-:W-:Y:S05]  /*0010*/  EXIT ;  /* 0x000000000000794d */ /* 0x000fea0003800000 */
.L_x_2:
        /* <DEDUP_REMOVED lines=14> */
.L_x_38:


//--------------------- .text._ZN7cutlass13device_kernelIN5flash19enable_sm80_to_sm89INS1_16FlashAttnFwdSm80INS1_25CollectiveMainloopFwdSm80ILi8ELi1ELb1EN4cute5tupleIJNS5_1CILi128EEENS7_ILi48EEENS7_ILi256EEEEEELi256ENS_10bfloat16_tEfNS_4arch4Sm80ELb0ELb1ELb1ELb0ELb0ELb0ELb1ELb1EEENS1_21CollectiveEpilogueFwdINS6_IJS8_SA_S9_EEENS6_IJNS7_ILi1EEESI_SI_EEESC_SE_Li256ELb0ELb1ELb1ELb0EEENS1_19SingleTileSchedulerILb0ELb1ELb1ELi128EEEEEEEEEvNT_6ParamsE --------------------------
	.section	.text._ZN7cutlass13device_kernelIN5flash19enable_sm80_to_sm89INS1_16FlashAttnFwdSm80INS1_25CollectiveMainloopFwdSm80ILi8ELi1ELb1EN4cute5tupleIJNS5_1CILi128EEENS7_ILi48EEENS7_ILi256EEEEEELi256ENS_10bfloat16_tEfNS_4arch4Sm80ELb0ELb1ELb1ELb0ELb0ELb0ELb1ELb1EEENS1_21CollectiveEpilogueFwdINS6_IJS8_SA_S9_EEENS6_IJNS7_ILi1EEESI_SI_EEESC_SE_Li256ELb0ELb1ELb1ELb0EEENS1_19SingleTileSchedulerILb0ELb1ELb1ELi128EEEEEEEEEvNT_6ParamsE,"ax",@progbits
	.align	128
.text._ZN7cutlass13device_kernelIN5flash19enable_sm80_to_sm89INS1_16FlashAttnFwdSm80INS1_25CollectiveMainloopFwdSm80ILi8ELi1ELb1EN4cute5tupleIJNS5_1CILi128EEENS7_ILi48EEENS7_ILi256EEEEEELi256ENS_10bfloat16_tEfNS_4arch4Sm80ELb0ELb1ELb1ELb0ELb0ELb0ELb1ELb1EEENS1_21CollectiveEpilogueFwdINS6_IJS8_SA_S9_EEENS6_IJNS7_ILi1EEESI_SI_EEESC_SE_Li256ELb0ELb1ELb1ELb0EEENS1_19SingleTileSchedulerILb0ELb1ELb1ELi128EEEEEEEEEvNT_6ParamsE:
        .type           _ZN7cutlass13device_kernelIN5flash19enable_sm80_to_sm89INS1_16FlashAttnFwdSm80INS1_25CollectiveMainloopFwdSm80ILi8ELi1ELb1EN4cute5tupleIJNS5_1CILi128EEENS7_ILi48EEENS7_ILi256EEEEEELi256ENS_10bfloat16_tEfNS_4arch4Sm80ELb0ELb1ELb1ELb0ELb0ELb0ELb1ELb1EEENS1_21CollectiveEpilogueFwdINS6_IJS8_SA_S9_EEENS6_IJNS7_ILi1EEESI_SI_EEESC_SE_Li256ELb0ELb1ELb1ELb0EEENS1_19SingleTileSchedulerILb0ELb1ELb1ELi128EEEEEEEEEvNT_6ParamsE,@function
        .size           _ZN7cutlass13device_kernelIN5flash19enable_sm80_to_sm89INS1_16FlashAttnFwdSm80INS1_25CollectiveMainloopFwdSm80ILi8ELi1ELb1EN4cute5tupleIJNS5_1CILi128EEENS7_ILi48EEENS7_ILi256EEEEEELi256ENS_10bfloat16_tEfNS_4arch4Sm80ELb0ELb1ELb1ELb0ELb0ELb0ELb1ELb1EEENS1_21CollectiveEpilogueFwdINS6_IJS8_SA_S9_EEENS6_IJNS7_ILi1EEESI_SI_EEESC_SE_Li256ELb0ELb1ELb1ELb0EEENS1_19SingleTileSchedulerILb0ELb1ELb1ELi128EEEEEEEEEvNT_6ParamsE,(.L_x_39 - _ZN7cutlass13device_kernelIN5flash19enable_sm80_to_sm89INS1_16FlashAttnFwdSm80INS1_25CollectiveMainloopFwdSm80ILi8ELi1ELb1EN4cute5tupleIJNS5_1CILi128EEENS7_ILi48EEENS7_ILi256EEEEEELi256ENS_10bfloat16_tEfNS_4arch4Sm80ELb0ELb1ELb1ELb0ELb0ELb0ELb1ELb1EEENS1_21CollectiveEpilogueFwdINS6_IJS8_SA_S9_EEENS6_IJNS7_ILi1EEESI_SI_EEESC_SE_Li256ELb0ELb1ELb1ELb0EEENS1_19SingleTileSchedulerILb0ELb1ELb1ELi128EEEEEEEEEvNT_6ParamsE)
        .other          _ZN7cutlass13device_kernelIN5flash19enable_sm80_to_sm89INS1_16FlashAttnFwdSm80INS1_25CollectiveMainloopFwdSm80ILi8ELi1ELb1EN4cute5tupleIJNS5_1CILi128EEENS7_ILi48EEENS7_ILi256EEEEEELi256ENS_10bfloat16_tEfNS_4arch4Sm80ELb0ELb1ELb1ELb0ELb0ELb0ELb1ELb1EEENS1_21CollectiveEpilogueFwdINS6_IJS8_SA_S9_EEENS6_IJNS7_ILi1EEESI_SI_EEESC_SE_Li256ELb0ELb1ELb1ELb0EEENS1_19SingleTileSchedulerILb0ELb1ELb1ELi128EEEEEEEEEvNT_6ParamsE,@"STO_CUDA_ENTRY STV_DEFAULT"
_ZN7cutlass13device_kernelIN5flash19enable_sm80_to_sm89INS1_16FlashAttnFwdSm80INS1_25CollectiveMainloopFwdSm80ILi8ELi1ELb1EN4cute5tupleIJNS5_1CILi128EEENS7_ILi48EEENS7_ILi256EEEEEELi256ENS_10bfloat16_tEfNS_4arch4Sm80ELb0ELb1ELb1ELb0ELb0ELb0ELb1ELb1EEENS1_21CollectiveEpilogueFwdINS6_IJS8_SA_S9_EEENS6_IJNS7_ILi1EEESI_SI_EEESC_SE_Li256ELb0ELb1ELb1ELb0EEENS1_19SingleTileSchedulerILb0ELb1ELb1ELi128EEEEEEEEEvNT_6ParamsE:
[----:B------:R-:W-:Y:S01]  /*0000*/  LDC R1, c[0x0][0x28] ;  /* 0x00000a00ff017b82 */ /* 0x000fe20000000800 */
[----:B------:R-:W-:Y:S05]  /*0010*/  EXIT ;  /* 0x000000000000794d */ /* 0x000fea0003800000 */
.L_x_3:
        /* <DEDUP_REMOVED lines=14> */
.L_x_39:


//--------------------- .text._ZN7cutlass13device_kernelIN5flash19enable_sm80_to_sm89INS1_16FlashAttnFwdSm80INS1_25CollectiveMainloopFwdSm80ILi8ELi1ELb1EN4cute5tupleIJNS5_1CILi128EEENS7_ILi48EEENS7_ILi256EEEEEELi256ENS_10bfloat16_tEfNS_4arch4Sm80ELb0ELb1ELb1ELb1ELb0ELb0ELb1ELb1EEENS1_21CollectiveEpilogueFwdINS6_IJS8_SA_S9_EEENS6_IJNS7_ILi1EEESI_SI_EEESC_SE_Li256ELb1ELb1ELb1ELb0EEENS1_36VarlenDynamicPersistentTileSchedulerILi128ELi48ELi256ELi256ELb1ELb1ELb0ELb1ELb0ELb1EEEEEEEEEvNT_6ParamsE --------------------------
	.section	.text._ZN7cutlass13device_kernelIN5flash19enable_sm80_to_sm89INS1_16FlashAttnFwdSm80INS1_25CollectiveMainloopFwdSm80ILi8ELi1ELb1EN4cute5tupleIJNS5_1CILi128EEENS7_ILi48EEENS7_ILi256EEEEEELi256ENS_10bfloat16_tEfNS_4arch4Sm80ELb0ELb1ELb1ELb1ELb0ELb0ELb1ELb1EEENS1_21CollectiveEpilogueFwdINS6_IJS8_SA_S9_EEENS6_IJNS7_ILi1EEESI_SI_EEESC_SE_Li256ELb1ELb1ELb1ELb0EEENS1_36VarlenDynamicPersistentTileSchedulerILi128ELi48ELi256ELi256ELb1ELb1ELb0ELb1ELb0ELb1EEEEEEEEEvNT_6ParamsE,"ax",@progbits
	.align	128
.text._ZN7cutlass13device_kernelIN5flash19enable_sm80_to_sm89INS1_16FlashAttnFwdSm80INS1_25CollectiveMainloopFwdSm80ILi8ELi1ELb1EN4cute5tupleIJNS5_1CILi128EEENS7_ILi48EEENS7_ILi256EEEEEELi256ENS_10bfloat16_tEfNS_4arch4Sm80ELb0ELb1ELb1ELb1ELb0ELb0ELb1ELb1EEENS1_21CollectiveEpilogueFwdINS6_IJS8_SA_S9_EEENS6_IJNS7_ILi1EEESI_SI_EEESC_SE_Li256ELb1ELb1ELb1ELb0EEENS1_36VarlenDynamicPersistentTileSchedulerILi128ELi48ELi256ELi256ELb1ELb1ELb0ELb1ELb0ELb1EEEEEEEEEvNT_6ParamsE:
        .type           _ZN7cutlass13device_kernelIN5flash19enable_sm80_to_sm89INS1_16FlashAttnFwdSm80INS1_25CollectiveMainloopFwdSm80ILi8ELi1ELb1EN4cute5tupleIJNS5_1CILi128EEENS7_ILi48EEENS7_ILi256EEEEEELi256ENS_10bfloat16_tEfNS_4arch4Sm80ELb0ELb1ELb1ELb1ELb0ELb0ELb1ELb1EEENS1_21CollectiveEpilogueFwdINS6_IJS8_SA_S9_EEENS6_IJNS7_ILi1EEESI_SI_EEESC_SE_Li256ELb1ELb1ELb1ELb0EEENS1_36VarlenDynamicPersistentTileSchedulerILi128ELi48ELi256ELi256ELb1ELb1ELb0ELb1ELb0ELb1EEEEEEEEEvNT_6ParamsE,@function
        .size           _ZN7cutlass13device_kernelIN5flash19enable_sm80_to_sm89INS1_16FlashAttnFwdSm80INS1_25CollectiveMainloopFwdSm80ILi8ELi1ELb1EN4cute5tupleIJNS5_1CILi128EEENS7_ILi48EEENS7_ILi256EEEEEELi256ENS_10bfloat16_tEfNS_4arch4Sm80ELb0ELb1ELb1ELb1ELb0ELb0ELb1ELb1EEENS1_21CollectiveEpilogueFwdINS6_IJS8_SA_S9_EEENS6_IJNS7_ILi1EEESI_SI_EEESC_SE_Li256ELb1ELb1ELb1ELb0EEENS1_36VarlenDynamicPersistentTileSchedulerILi128ELi48ELi256ELi256ELb1ELb1ELb0ELb1ELb0ELb1EEEEEEEEEvNT_6ParamsE,(.L_x_40 - _ZN7cutlass13device_kernelIN5flash19enable_sm80_to_sm89INS1_16FlashAttnFwdSm80INS1_25CollectiveMainloopFwdSm80ILi8ELi1ELb1EN4cute5tupleIJNS5_1CILi128EEENS7_ILi48EEENS7_ILi256EEEEEELi256ENS_10bfloat16_tEfNS_4arch4Sm80ELb0ELb1ELb1ELb1ELb0ELb0ELb1ELb1EEENS1_21CollectiveEpilogueFwdINS6_IJS8_SA_S9_EEENS6_IJNS7_ILi1EEESI_SI_EEESC_SE_Li256ELb1ELb1ELb1ELb0EEENS1_36VarlenDynamicPersistentTileSchedulerILi128ELi48ELi256ELi256ELb1ELb1ELb0ELb1ELb0ELb1EEEEEEEEEvNT_6ParamsE)
        .other          _ZN7cutlass13device_kernelIN5flash19enable_sm80_to_sm89INS1_16FlashAttnFwdSm80INS1_25CollectiveMainloopFwdSm80ILi8ELi1ELb1EN4cute5tupleIJNS5_1CILi128EEENS7_ILi48EEENS7_ILi256EEEEEELi256ENS_10bfloat16_tEfNS_4arch4Sm80ELb0ELb1ELb1ELb1ELb0ELb0ELb1ELb1EEENS1_21CollectiveEpilogueFwdINS6_IJS8_SA_S9_EEENS6_IJNS7_ILi1EEESI_SI_EEESC_SE_Li256ELb1ELb1ELb1ELb0EEENS1_36VarlenDynamicPersistentTileSchedulerILi128ELi48ELi256ELi256ELb1ELb1ELb0ELb1ELb0ELb1EEEEEEEEEvNT_6ParamsE,@"STO_CUDA_ENTRY STV_DEFAULT"
_ZN7cutlass13device_kernelIN5flash19enable_sm80_to_sm89INS1_16FlashAttnFwdSm80INS1_25CollectiveMainloopFwdSm80ILi8ELi1ELb1EN4cute5tupleIJNS5_1CILi128EEENS7_ILi48EEENS7_ILi256EEEEEELi256ENS_10bfloat16_tEfNS_4arch4Sm80ELb0ELb1ELb1ELb1ELb0ELb0ELb1ELb1EEENS1_21CollectiveEpilogueFwdINS6_IJS8_SA_S9_EEENS6_IJNS7_ILi1EEESI_SI_EEESC_SE_Li256ELb1ELb1ELb1ELb0EEENS1_36VarlenDynamicPersistentTileSchedulerILi128ELi48ELi256ELi256ELb1ELb1ELb0ELb1ELb0ELb1EEEEEEEEEvNT_6ParamsE:
[----:B------:R-:W-:Y:S01]  /*0000*/  LDC R1, c[0x0][0x28] ;  /* 0x00000a00ff017b82 */ /* 0x000fe20000000800 */
[----:B------:R-:W-:Y:S05]  /*0010*/  EXIT ;  /* 0x000000000000794d */ /* 0x000fea0003800000 */
.L_x_4:
        /* <DEDUP_REMOVED lines=14> */
.L_x_40:


//--------------------- .text._ZN7cutlass13device_kernelIN5flash19enable_sm80_to_sm89INS1_16FlashAttnFwdSm80INS1_25CollectiveMainloopFwdSm80ILi8ELi1ELb0EN4cute5tupleIJNS5_1CILi128EEENS7_ILi32EEENS7_ILi256EEEEEELi256ENS_10bfloat16_tEfNS_4arch4Sm80ELb0ELb1ELb1ELb1ELb0ELb1ELb1ELb1EEENS1_21CollectiveEpilogueFwdINS6_IJS8_SA_S9_EEENS6_IJNS7_ILi1EEESI_SI_EEESC_SE_Li256ELb1ELb1ELb1ELb0EEENS1_36VarlenDynamicPersistentTileSchedulerILi128ELi32ELi256ELi256ELb1ELb1ELb0ELb1ELb0ELb1EEEEEEEEEvNT_6ParamsE --------------------------
	.section	.text._ZN7cutlass13device_kernelIN5flash19enable_sm80_to_sm89INS1_16FlashAttnFwdSm80INS1_25CollectiveMainloopFwdSm80ILi8ELi1ELb0EN4cute5tupleIJNS5_1CILi128EEENS7_ILi32EEENS7_ILi256EEEEEELi256ENS_10bfloat16_tEfNS_4arch4Sm80ELb0ELb1ELb1ELb1ELb0ELb1ELb1ELb1EEENS1_21CollectiveEpilogueFwdINS6_IJS8_SA_S9_EEENS6_IJNS7_ILi1EEESI_SI_EEESC_SE_Li256ELb1ELb1ELb1ELb0EEENS1_36VarlenDynamicPersistentTileSchedulerILi128ELi32ELi256ELi256ELb1ELb1ELb0ELb1ELb0ELb1EEEEEEEEEvNT_6ParamsE,"ax",@progbits
	.align	128
.text._ZN7cutlass13device_kernelIN5flash19enable_sm80_to_sm89INS1_16FlashAttnFwdSm80INS1_25CollectiveMainloopFwdSm80ILi8ELi1ELb0EN4cute5tupleIJNS5_1CILi128EEENS7_ILi32EEENS7_ILi256EEEEEELi256ENS_10bfloat16_tEfNS_4arch4Sm80ELb0ELb1ELb1ELb1ELb0ELb1ELb1ELb1EEENS1_21CollectiveEpilogueFwdINS6_IJS8_SA_S9_EEENS6_IJNS7_ILi1EEESI_SI_EEESC_SE_Li256ELb1ELb1ELb1ELb0EEENS1_36VarlenDynamicPersistentTileSchedulerILi128ELi32ELi256ELi256ELb1ELb1ELb0ELb1ELb0ELb1EEEEEEEEEvNT_6ParamsE:
        .type           _ZN7cutlass13device_kernelIN5flash19enable_sm80_to_sm89INS1_16FlashAttnFwdSm80INS1_25CollectiveMainloopFwdSm80ILi8ELi1ELb0EN4cute5tupleIJNS5_1CILi128EEENS7_ILi32EEENS7_ILi256EEEEEELi256ENS_10bfloat16_tEfNS_4arch4Sm80ELb0ELb1ELb1ELb1ELb0ELb1ELb1ELb1EEENS1_21CollectiveEpilogueFwdINS6_IJS8_SA_S9_EEENS6_IJNS7_ILi1EEESI_SI_EEESC_SE_Li256ELb1ELb1ELb1ELb0EEENS1_36VarlenDynamicPersistentTileSchedulerILi128ELi32ELi256ELi256ELb1ELb1ELb0ELb1ELb0ELb1EEEEEEEEEvNT_6ParamsE,@function
        .size           _ZN7cutlass13device_kernelIN5flash19enable_sm80_to_sm89INS1_16FlashAttnFwdSm80INS1_25CollectiveMainloopFwdSm80ILi8ELi1ELb0EN4cute5tupleIJNS5_1CILi128EEENS7_ILi32EEENS7_ILi256EEEEEELi256ENS_10bfloat16_tEfNS_4arch4Sm80ELb0ELb1ELb1ELb1ELb0ELb1ELb1ELb1EEENS1_21CollectiveEpilogueFwdINS6_IJS8_SA_S9_EEENS6_IJNS7_ILi1EEESI_SI_EEESC_SE_Li256ELb1ELb1ELb1ELb0EEENS1_36VarlenDynamicPersistentTileSchedulerILi128ELi32ELi256ELi256ELb1ELb1ELb0ELb1ELb0ELb1EEEEEEEEEvNT_6ParamsE,(.L_x_41 - _ZN7cutlass13device_kernelIN5flash19enable_sm80_to_sm89INS1_16FlashAttnFwdSm80INS1_25CollectiveMainloopFwdSm80ILi8ELi1ELb0EN4cute5tupleIJNS5_1CILi128EEENS7_ILi32EEENS7_ILi256EEEEEELi256ENS_10bfloat16_tEfNS_4arch4Sm80ELb0ELb1ELb1ELb1ELb0ELb1ELb1ELb1EEENS1_21CollectiveEpilogueFwdINS6_IJS8_SA_S9_EEENS6_IJNS7_ILi1EEESI_SI_EEESC_SE_Li256ELb1ELb1ELb1ELb0EEENS1_36VarlenDynamicPersistentTileSchedulerILi128ELi32ELi256ELi256ELb1ELb1ELb0ELb1ELb0ELb1EEEEEEEEEvNT_6ParamsE)
        .other          _ZN7cutlass13device_kernelIN5flash19enable_sm80_to_sm89INS1_16FlashAttnFwdSm80INS1_25CollectiveMainloopFwdSm80ILi8ELi1ELb0EN4cute5tupleIJNS5_1CILi128EEENS7_ILi32EEENS7_ILi256EEEEEELi256ENS_10bfloat16_tEfNS_4arch4Sm80ELb0ELb1ELb1ELb1ELb0ELb1ELb1ELb1EEENS1_21CollectiveEpilogueFwdINS6_IJS8_SA_S9_EEENS6_IJNS7_ILi1EEESI_SI_EEESC_SE_Li256ELb1ELb1ELb1ELb0EEENS1_36VarlenDynamicPersistentTileSchedulerILi128ELi32ELi256ELi256ELb1ELb1ELb0ELb1ELb0ELb1EEEEEEEEEvNT_6ParamsE,@"STO_CUDA_ENTRY STV_DEFAULT"
_ZN7cutlass13device_kernelIN5flash19enable_sm80_to_sm89INS1_16FlashAttnFwdSm80INS1_25CollectiveMainloopFwdSm80ILi8ELi1ELb0EN4cute5tupleIJNS5_1CILi128EEENS7_ILi32EEENS7_ILi256EEEEEELi256ENS_10bfloat16_tEfNS_4arch4Sm80ELb0ELb1ELb1ELb1ELb0ELb1ELb1ELb1EEENS1_21CollectiveEpilogueFwdINS6_IJS8_SA_S9_EEENS6_IJNS7_ILi1EEESI_SI_EEESC_SE_Li256ELb1ELb1ELb1ELb0EEENS1_36VarlenDynamicPersistentTileSchedulerILi128ELi32ELi256ELi256ELb1ELb1ELb0ELb1ELb0ELb1EEEEEEEEEvNT_6ParamsE:
[----:B------:R-:W-:Y:S01]  /*0000*/  LDC R1, c[0x0][0x28] ;  /* 0x00000a00ff017b82 */ /* 0x000fe20000000800 */
[----:B------:R-:W-:Y:S05]  /*0010*/  EXIT ;  /* 0x000000000000794d */ /* 0x000fea0003800000 */
.L_x_5:
        /* <DEDUP_REMOVED lines=14> */
.L_x_41:


//--------------------- .text._ZN7cutlass13device_kernelIN5flash19enable_sm80_to_sm89INS1_16FlashAttnFwdSm80INS1_25CollectiveMainloopFwdSm80ILi8ELi1ELb1EN4cute5tupleIJNS5_1CILi128EEENS7_ILi64EEENS7_ILi256EEEEEELi256ENS_10bfloat16_tEfNS_4arch4Sm80ELb1ELb0ELb1ELb0ELb0ELb0ELb1ELb1EEENS1_21CollectiveEpilogueFwdINS6_IJS8_SA_S9_EEENS6_IJNS7_ILi1EEESI_SI_EEESC_SE_Li256ELb0ELb1ELb1ELb0EEENS1_30DynamicPersistentTileSchedulerILi256ELi256ELb1ELb1ELb0EEEEEEEEEvNT_6ParamsE --------------------------
	.section	.text._ZN7cutlass13device_kernelIN5flash19enable_sm80_to_sm89INS1_16FlashAttnFwdSm80INS1_25CollectiveMainloopFwdSm80ILi8ELi1ELb1EN4cute5tupleIJNS5_1CILi128EEENS7_ILi64EEENS7_ILi256EEEEEELi256ENS_10bfloat16_tEfNS_4arch4Sm80ELb1ELb0ELb1ELb0ELb0ELb0ELb1ELb1EEENS1_21CollectiveEpilogueFwdINS6_IJS8_SA_S9_EEENS6_IJNS7_ILi1EEESI_SI_EEESC_SE_Li256ELb0ELb1ELb1ELb0EEENS1_30DynamicPersistentTileSchedulerILi256ELi256ELb1ELb1ELb0EEEEEEEEEvNT_6ParamsE,"ax",@progbits
	.align	128
.text._ZN7cutlass13device_kernelIN5flash19enable_sm80_to_sm89INS1_16FlashAttnFwdSm80INS1_25CollectiveMainloopFwdSm80ILi8ELi1ELb1EN4cute5tupleIJNS5_1CILi128EEENS7_ILi64EEENS7_ILi256EEEEEELi256ENS_10bfloat16_tEfNS_4arch4Sm80ELb1ELb0ELb1ELb0ELb0ELb0ELb1ELb1EEENS1_21CollectiveEpilogueFwdINS6_IJS8_SA_S9_EEENS6_IJNS7_ILi1EEESI_SI_EEESC_SE_Li256ELb0ELb1ELb1ELb0EEENS1_30DynamicPersistentTileSchedulerILi256ELi256ELb1ELb1ELb0EEEEEEEEEvNT_6ParamsE:
        .type           _ZN7cutlass13device_kernelIN5flash19enable_sm80_to_sm89INS1_16FlashAttnFwdSm80INS1_25CollectiveMainloopFwdSm80ILi8ELi1ELb1EN4cute5tupleIJNS5_1CILi128EEENS7_ILi64EEENS7_ILi256EEEEEELi256ENS_10bfloat16_tEfNS_4arch4Sm80ELb1ELb0ELb1ELb0ELb0ELb0ELb1ELb1EEENS1_21CollectiveEpilogueFwdINS6_IJS8_SA_S9_EEENS6_IJNS7_ILi1EEESI_SI_EEESC_SE_Li256ELb0ELb1ELb1ELb0EEENS1_30DynamicPersistentTileSchedulerILi256ELi256ELb1ELb1ELb0EEEEEEEEEvNT_6ParamsE,@function
        .size           _ZN7cutlass13device_kernelIN5flash19enable_sm80_to_sm89INS1_16FlashAttnFwdSm80INS1_25CollectiveMainloopFwdSm80ILi8ELi1ELb1EN4cute5tupleIJNS5_1CILi128EEENS7_ILi64EEENS7_ILi256EEEEEELi256ENS_10bfloat16_tEfNS_4arch4Sm80ELb1ELb0ELb1ELb0ELb0ELb0ELb1ELb1EEENS1_21CollectiveEpilogueFwdINS6_IJS8_SA_S9_EEENS6_IJNS7_ILi1EEESI_SI_EEESC_SE_Li256ELb0ELb1ELb1ELb0EEENS1_30DynamicPersistentTileSchedulerILi256ELi256ELb1ELb1ELb0EEEEEEEEEvNT_6ParamsE,(.L_x_42 - _ZN7cutlass13device_kernelIN5flash19enable_sm80_to_sm89INS1_16FlashAttnFwdSm80INS1_25CollectiveMainloopFwdSm80ILi8ELi1ELb1EN4cute5tupleIJNS5_1CILi128EEENS7_ILi64EEENS7_ILi256EEEEEELi256ENS_10bfloat16_tEfNS_4arch4Sm80ELb1ELb0ELb1ELb0ELb0ELb0ELb1ELb1EEENS1_21CollectiveEpilogueFwdINS6_IJS8_SA_S9_EEENS6_IJNS7_ILi1EEESI_SI_EEESC_SE_Li256ELb0ELb1ELb1ELb0EEENS1_30DynamicPersistentTileSchedulerILi256ELi256ELb1ELb1ELb0EEEEEEEEEvNT_6ParamsE)
        .other          _ZN7cutlass13device_kernelIN5flash19enable_sm80_to_sm89INS1_16FlashAttnFwdSm80INS1_25CollectiveMainloopFwdSm80ILi8ELi1ELb1EN4cute5tupleIJNS5_1CILi128EEENS7_ILi64EEENS7_ILi256EEEEEELi256ENS_10bfloat16_tEfNS_4arch4Sm80ELb1ELb0ELb1ELb0ELb0ELb0ELb1ELb1EEENS1_21CollectiveEpilogueFwdINS6_IJS8_SA_S9_EEENS6_IJNS7_ILi1EEESI_SI_EEESC_SE_Li256ELb0ELb1ELb1ELb0EEENS1_30DynamicPersistentTileSchedulerILi256ELi256ELb1ELb1ELb0EEEEEEEEEvNT_6ParamsE,@"STO_CUDA_ENTRY STV_DEFAULT"
_ZN7cutlass13device_kernelIN5flash19enable_sm80_to_sm89INS1_16FlashAttnFwdSm80INS1_25CollectiveMainloopFwdSm80ILi8ELi1ELb1EN4cute5tupleIJNS5_1CILi128EEENS7_ILi64EEENS7_ILi256EEEEEELi256ENS_10bfloat16_tEfNS_4arch4Sm80ELb1ELb0ELb1ELb0ELb0ELb0ELb1ELb1EEENS1_21CollectiveEpilogueFwdINS6_IJS8_SA_S9_EEENS6_IJNS7_ILi1EEESI_SI_EEESC_SE_Li256ELb0ELb1ELb1ELb0EEENS1_30DynamicPersistentTileSchedulerILi256ELi256ELb1ELb1ELb0EEEEEEEEEvNT_6ParamsE:
[----:B------:R-:W-:Y:S01]  /*0000*/  LDC R1, c[0x0][0x28] ;  /* 0x00000a00ff017b82 */ /* 0x000fe20000000800 */
[----:B------:R-:W-:Y:S05]  /*0010*/  EXIT ;  /* 0x000000000000794d */ /* 0x000fea0003800000 */
.L_x_6:
        /* <DEDUP_REMOVED lines=14> */
.L_x_42:


//--------------------- .text._ZN7cutlass13device_kernelIN5flash19enable_sm80_to_sm89INS1_16FlashAttnFwdSm80INS1_25CollectiveMainloopFwdSm80ILi8ELi1ELb1EN4cute5tupleIJNS5_1CILi128EEENS7_ILi48EEENS7_ILi256EEEEEELi256ENS_10bfloat16_tEfNS_4arch4Sm80ELb1ELb0ELb1ELb1ELb0ELb0ELb1ELb1EEENS1_21CollectiveEpilogueFwdINS6_IJS8_SA_S9_EEENS6_IJNS7_ILi1EEESI_SI_EEESC_SE_Li256ELb1ELb1ELb1ELb0EEENS1_36VarlenDynamicPersistentTileSchedulerILi128ELi48ELi256ELi256ELb1ELb1ELb0ELb1ELb1ELb1EEEEEEEEEvNT_6ParamsE --------------------------
	.section	.text._ZN7cutlass13device_kernelIN5flash19enable_sm80_to_sm89INS1_16FlashAttnFwdSm80INS1_25CollectiveMainloopFwdSm80ILi8ELi1ELb1EN4cute5tupleIJNS5_1CILi128EEENS7_ILi48EEENS7_ILi256EEEEEELi256ENS_10bfloat16_tEfNS_4arch4Sm80ELb1ELb0ELb1ELb1ELb0ELb0ELb1ELb1EEENS1_21CollectiveEpilogueFwdINS6_IJS8_SA_S9_EEENS6_IJNS7_ILi1EEESI_SI_EEESC_SE_Li256ELb1ELb1ELb1ELb0EEENS1_36VarlenDynamicPersistentTileSchedulerILi128ELi48ELi256ELi256ELb1ELb1ELb0ELb1ELb1ELb1EEEEEEEEEvNT_6ParamsE,"ax",@progbits
	.align	128
.text._ZN7cutlass13device_kernelIN5flash19enable_sm80_to_sm89INS1_16FlashAttnFwdSm80INS1_25CollectiveMainloopFwdSm80ILi8ELi1ELb1EN4cute5tupleIJNS5_1CILi128EEENS7_ILi48EEENS7_ILi256EEEEEELi256ENS_10bfloat16_tEfNS_4arch4Sm80ELb1ELb0ELb1ELb1ELb0ELb0ELb1ELb1EEENS1_21CollectiveEpilogueFwdINS6_IJS8_SA_S9_EEENS6_IJNS7_ILi1EEESI_SI_EEESC_SE_Li256ELb1ELb1ELb1ELb0EEENS1_36VarlenDynamicPersistentTileSchedulerILi128ELi48ELi256ELi256ELb1ELb1ELb0ELb1ELb1ELb1EEEEEEEEEvNT_6ParamsE:
        .type           _ZN7cutlass13device_kernelIN5flash19enable_sm80_to_sm89INS1_16FlashAttnFwdSm80INS1_25CollectiveMainloopFwdSm80ILi8ELi1ELb1EN4cute5tupleIJNS5_1CILi128EEENS7_ILi48EEENS7_ILi256EEEEEELi256ENS_10bfloat16_tEfNS_4arch4Sm80ELb1ELb0ELb1ELb1ELb0ELb0ELb1ELb1EEENS1_21CollectiveEpilogueFwdINS6_IJS8_SA_S9_EEENS6_IJNS7_ILi1EEESI_SI_EEESC_SE_Li256ELb1ELb1ELb1ELb0EEENS1_36VarlenDynamicPersistentTileSchedulerILi128ELi48ELi256ELi256ELb1ELb1ELb0ELb1ELb1ELb1EEEEEEEEEvNT_6ParamsE,@function
        .size           _ZN7cutlass13device_kernelIN5flash19enable_sm80_to_sm89INS1_16FlashAttnFwdSm80INS1_25CollectiveMainloopFwdSm80ILi8ELi1ELb1EN4cute5tupleIJNS5_1CILi128EEENS7_ILi48EEENS7_ILi256EEEEEELi256ENS_10bfloat16_tEfNS_4arch4Sm80ELb1ELb0ELb1ELb1ELb0ELb0ELb1ELb1EEENS1_21CollectiveEpilogueFwdINS6_IJS8_SA_S9_EEENS6_IJNS7_ILi1EEESI_SI_EEESC_SE_Li256ELb1ELb1ELb1ELb0EEENS1_36VarlenDynamicPersistentTileSchedulerILi128ELi48ELi256ELi256ELb1ELb1ELb0ELb1ELb1ELb1EEEEEEEEEvNT_6ParamsE,(.L_x_43 - _ZN7cutlass13device_kernelIN5flash19enable_sm80_to_sm89INS1_16FlashAttnFwdSm80INS1_25CollectiveMainloopFwdSm80ILi8ELi1ELb1EN4cute5tupleIJNS5_1CILi128EEENS7_ILi48EEENS7_ILi256EEEEEELi256ENS_10bfloat16_tEfNS_4arch4Sm80ELb1ELb0ELb1ELb1ELb0ELb0ELb1ELb1EEENS1_21CollectiveEpilogueFwdINS6_IJS8_SA_S9_EEENS6_IJNS7_ILi1EEESI_SI_EEESC_SE_Li256ELb1ELb1ELb1ELb0EEENS1_36VarlenDynamicPersistentTileSchedulerILi128ELi48ELi256ELi256ELb1ELb1ELb0ELb1ELb1ELb1EEEEEEEEEvNT_6ParamsE)
        .other          _ZN7cutlass13device_kernelIN5flash19enable_sm80_to_sm89INS1_16FlashAttnFwdSm80INS1_25CollectiveMainloopFwdSm80ILi8ELi1ELb1EN4cute5tupleIJNS5_1CILi128EEENS7_ILi48EEENS7_ILi256EEEEEELi256ENS_10bfloat16_tEfNS_4arch4Sm80ELb1ELb0ELb1ELb1ELb0ELb0ELb1ELb1EEENS1_21CollectiveEpilogueFwdINS6_IJS8_SA_S9_EEENS6_IJNS7_ILi1EEESI_SI_EEESC_SE_Li256ELb1ELb1ELb1ELb0EEENS1_36VarlenDynamicPersistentTileSchedulerILi128ELi48ELi256ELi256ELb1ELb1ELb0ELb1ELb1ELb1EEEEEEEEEvNT_6ParamsE,@"STO_CUDA_ENTRY STV_DEFAULT"
_ZN7cutlass13device_kernelIN5flash19enable_sm80_to_sm89INS1_16FlashAttnFwdSm80INS1_25CollectiveMainloopFwdSm80ILi8ELi1ELb1EN4cute5tupleIJNS5_1CILi128EEENS7_ILi48EEENS7_ILi256EEEEEELi256ENS_10bfloat16_tEfNS_4arch4Sm80ELb1ELb0ELb1ELb1ELb0ELb0ELb1ELb1EEENS1_21CollectiveEpilogueFwdINS6_IJS8_SA_S9_EEENS6_IJNS7_ILi1EEESI_SI_EEESC_SE_Li256ELb1ELb1ELb1ELb0EEENS1_36VarlenDynamicPersistentTileSchedulerILi128ELi48ELi256ELi256ELb1ELb1ELb0ELb1ELb1ELb1EEEEEEEEEvNT_6ParamsE:
[----:B------:R-:W-:Y:S01]  /*0000*/  LDC R1, c[0x0][0x28] ;  /* 0x00000a00ff017b82 */ /* 0x000fe20000000800 */
[----:B------:R-:W-:Y:S05]  /*0010*/  EXIT ;  /* 0x000000000000794d */ /* 0x000fea0003800000 */
.L_x_7:
        /* <DEDUP_REMOVED lines=14> */
.L_x_43:


//--------------------- .text._ZN7cutlass13device_kernelIN5flash19enable_sm80_to_sm89INS1_16FlashAttnFwdSm80INS1_25CollectiveMainloopFwdSm80ILi8ELi1ELb0EN4cute5tupleIJNS5_1CILi128EEENS7_ILi32EEENS7_ILi256EEEEEELi256ENS_10bfloat16_tEfNS_4arch4Sm80ELb1ELb0ELb1ELb1ELb0ELb1ELb1ELb1EEENS1_21CollectiveEpilogueFwdINS6_IJS8_SA_S9_EEENS6_IJNS7_ILi1EEESI_SI_EEESC_SE_Li256ELb1ELb1ELb1ELb0EEENS1_36VarlenDynamicPersistentTileSchedulerILi128ELi32ELi256ELi256ELb1ELb1ELb0ELb1ELb1ELb1EEEEEEEEEvNT_6ParamsE --------------------------
	.section	.text._ZN7cutlass13device_kernelIN5flash19enable_sm80_to_sm89INS1_16FlashAttnFwdSm80INS1_25CollectiveMainloopFwdSm80ILi8ELi1ELb0EN4cute5tupleIJNS5_1CILi128EEENS7_ILi32EEENS7_ILi256EEEEEELi256ENS_10bfloat16_tEfNS_4arch4Sm80ELb1ELb0ELb1ELb1ELb0ELb1ELb1ELb1EEENS1_21CollectiveEpilogueFwdINS6_IJS8_SA_S9_EEENS6_IJNS7_ILi1EEESI_SI_EEESC_SE_Li256ELb1ELb1ELb1ELb0EEENS1_36VarlenDynamicPersistentTileSchedulerILi128ELi32ELi256ELi256ELb1ELb1ELb0ELb1ELb1ELb1EEEEEEEEEvNT_6ParamsE,"ax",@progbits
	.align	128
.text._ZN7cutlass13device_kernelIN5flash19enable_sm80_to_sm89INS1_16FlashAttnFwdSm80INS1_25CollectiveMainloopFwdSm80ILi8ELi1ELb0EN4cute5tupleIJNS5_1CILi128EEENS7_ILi32EEENS7_ILi256EEEEEELi256ENS_10bfloat16_tEfNS_4arch4Sm80ELb1ELb0ELb1ELb1ELb0ELb1ELb1ELb1EEENS1_21CollectiveEpilogueFwdINS6_IJS8_SA_S9_EEENS6_IJNS7_ILi1EEESI_SI_EEESC_SE_Li256ELb1ELb1ELb1ELb0EEENS1_36VarlenDynamicPersistentTileSchedulerILi128ELi32ELi256ELi256ELb1ELb1ELb0ELb1ELb1ELb1EEEEEEEEEvNT_6ParamsE:
        .type           _ZN7cutlass13device_kernelIN5flash19enable_sm80_to_sm89INS1_16FlashAttnFwdSm80INS1_25CollectiveMainloopFwdSm80ILi8ELi1ELb0EN4cute5tupleIJNS5_1CILi128EEENS7_ILi32EEENS7_ILi256EEEEEELi256ENS_10bfloat16_tEfNS_4arch4Sm80ELb1ELb0ELb1ELb1ELb0ELb1ELb1ELb1EEENS1_21CollectiveEpilogueFwdINS6_IJS8_SA_S9_EEENS6_IJNS7_ILi1EEESI_SI_EEESC_SE_Li256ELb1ELb1ELb1ELb0EEENS1_36VarlenDynamicPersistentTileSchedulerILi128ELi32ELi256ELi256ELb1ELb1ELb0ELb1ELb1ELb1EEEEEEEEEvNT_6ParamsE,@function
        .size           _ZN7cutlass13device_kernelIN5flash19enable_sm80_to_sm89INS1_16FlashAttnFwdSm80INS1_25CollectiveMainloopFwdSm80ILi8ELi1ELb0EN4cute5tupleIJNS5_1CILi128EEENS7_ILi32EEENS7_ILi256EEEEEELi256ENS_10bfloat16_tEfNS_4arch4Sm80ELb1ELb0ELb1ELb1ELb0ELb1ELb1ELb1EEENS1_21CollectiveEpilogueFwdINS6_IJS8_SA_S9_EEENS6_IJNS7_ILi1EEESI_SI_EEESC_SE_Li256ELb1ELb1ELb1ELb0EEENS1_36VarlenDynamicPersistentTileSchedulerILi128ELi32ELi256ELi256ELb1ELb1ELb0ELb1ELb1ELb1EEEEEEEEEvNT_6ParamsE,(.L_x_44 - _ZN7cutlass13device_kernelIN5flash19enable_sm80_to_sm89INS1_16FlashAttnFwdSm80INS1_25CollectiveMainloopFwdSm80ILi8ELi1ELb0EN4cute5tupleIJNS5_1CILi128EEENS7_ILi32EEENS7_ILi256EEEEEELi256ENS_10bfloat16_tEfNS_4arch4Sm80ELb1ELb0ELb1ELb1ELb0ELb1ELb1ELb1EEENS1_21CollectiveEpilogueFwdINS6_IJS8_SA_S9_EEENS6_IJNS7_ILi1EEESI_SI_EEESC_SE_Li256ELb1ELb1ELb1ELb0EEENS1_36VarlenDynamicPersistentTileSchedulerILi128ELi32ELi256ELi256ELb1ELb1ELb0ELb1ELb1ELb1EEEEEEEEEvNT_6ParamsE)
        .other          _ZN7cutlass13device_kernelIN5flash19enable_sm80_to_sm89INS1_16FlashAttnFwdSm80INS1_25CollectiveMainloopFwdSm80ILi8ELi1ELb0EN4cute5tupleIJNS5_1CILi128EEENS7_ILi32EEENS7_ILi256EEEEEELi256ENS_10bfloat16_tEfNS_4arch4Sm80ELb1ELb0ELb1ELb1ELb0ELb1ELb1ELb1EEENS1_21CollectiveEpilogueFwdINS6_IJS8_SA_S9_EEENS6_IJNS7_ILi1EEESI_SI_EEESC_SE_Li256ELb1ELb1ELb1ELb0EEENS1_36VarlenDynamicPersistentTileSchedulerILi128ELi32ELi256ELi256ELb1ELb1ELb0ELb1ELb1ELb1EEEEEEEEEvNT_6ParamsE,@"STO_CUDA_ENTRY STV_DEFAULT"
_ZN7cutlass13device_kernelIN5flash19enable_sm80_to_sm89INS1_16FlashAttnFwdSm80INS1_25CollectiveMainloopFwdSm80ILi8ELi1ELb0EN4cute5tupleIJNS5_1CILi128EEENS7_ILi32EEENS7_ILi256EEEEEELi256ENS_10bfloat16_tEfNS_4arch4Sm80ELb1ELb0ELb1ELb1ELb0ELb1ELb1ELb1EEENS1_21CollectiveEpilogueFwdINS6_IJS8_SA_S9_EEENS6_IJNS7_ILi1EEESI_SI_EEESC_SE_Li256ELb1ELb1ELb1ELb0EEENS1_36VarlenDynamicPersistentTileSchedulerILi128ELi32ELi256ELi256ELb1ELb1ELb0ELb1ELb1ELb1EEEEEEEEEvNT_6ParamsE:
[----:B------:R-:W-:Y:S01]  /*0000*/  LDC R1, c[0x0][0x28] ;  /* 0x00000a00ff017b82 */ /* 0x000fe20000000800 */
[----:B------:R-:W-:Y:S05]  /*0010*/  EXIT ;  /* 0x000000000000794d */ /* 0x000fea0003800000 */
.L_x_8:
        /* <DEDUP_REMOVED lines=14> */
.L_x_44:


//--------------------- .text._ZN7cutlass13device_kernelIN5flash19enable_sm80_to_sm89INS1_16FlashAttnFwdSm80INS1_25CollectiveMainloopFwdSm80ILi8ELi1ELb0EN4cute5tupleIJNS5_1CILi128EEENS7_ILi96EEENS7_ILi256EEEEEELi256ENS_10bfloat16_tEfNS_4arch4Sm80ELb0ELb0ELb1ELb0ELb0ELb0ELb1ELb1EEENS1_21CollectiveEpilogueFwdINS6_IJS8_SA_S9_EEENS6_IJNS7_ILi1EEESI_SI_EEESC_SE_Li256ELb0ELb1ELb1ELb0EEENS1_19SingleTileSchedulerILb0ELb1ELb1ELi128EEEEEEEEEvNT_6ParamsE --------------------------
	.section	.text._ZN7cutlass13device_kernelIN5flash19enable_sm80_to_sm89INS1_16FlashAttnFwdSm80INS1_25CollectiveMainloopFwdSm80ILi8ELi1ELb0EN4cute5tupleIJNS5_1CILi128EEENS7_ILi96EEENS7_ILi256EEEEEELi256ENS_10bfloat16_tEfNS_4arch4Sm80ELb0ELb0ELb1ELb0ELb0ELb0ELb1ELb1EEENS1_21CollectiveEpilogueFwdINS6_IJS8_SA_S9_EEENS6_IJNS7_ILi1EEESI_SI_EEESC_SE_Li256ELb0ELb1ELb1ELb0EEENS1_19SingleTileSchedulerILb0ELb1ELb1ELi128EEEEEEEEEvNT_6ParamsE,"ax",@progbits
	.align	128
.text._ZN7cutlass13device_kernelIN5flash19enable_sm80_to_sm89INS1_16FlashAttnFwdSm80INS1_25CollectiveMainloopFwdSm80ILi8ELi1ELb0EN4cute5tupleIJNS5_1CILi128EEENS7_ILi96EEENS7_ILi256EEEEEELi256ENS_10bfloat16_tEfNS_4arch4Sm80ELb0ELb0ELb1ELb0ELb0ELb0ELb1ELb1EEENS1_21CollectiveEpilogueFwdINS6_IJS8_SA_S9_EEENS6_IJNS7_ILi1EEESI_SI_EEESC_SE_Li256ELb0ELb1ELb1ELb0EEENS1_19SingleTileSchedulerILb0ELb1ELb1ELi128EEEEEEEEEvNT_6ParamsE:
        .type           _ZN7cutlass13device_kernelIN5flash19enable_sm80_to_sm89INS1_16FlashAttnFwdSm80INS1_25CollectiveMainloopFwdSm80ILi8ELi1ELb0EN4cute5tupleIJNS5_1CILi128EEENS7_ILi96EEENS7_ILi256EEEEEELi256ENS_10bfloat16_tEfNS_4arch4Sm80ELb0ELb0ELb1ELb0ELb0ELb0ELb1ELb1EEENS1_21CollectiveEpilogueFwdINS6_IJS8_SA_S9_EEENS6_IJNS7_ILi1EEESI_SI_EEESC_SE_Li256ELb0ELb1ELb1ELb0EEENS1_19SingleTileSchedulerILb0ELb1ELb1ELi128EEEEEEEEEvNT_6ParamsE,@function
        .size           _ZN7cutlass13device_kernelIN5flash19enable_sm80_to_sm89INS1_16FlashAttnFwdSm80INS1_25CollectiveMainloopFwdSm80ILi8ELi1ELb0EN4cute5tupleIJNS5_1CILi128EEENS7_ILi96EEENS7_ILi256EEEEEELi256ENS_10bfloat16_tEfNS_4arch4Sm80ELb0ELb0ELb1ELb0ELb0ELb0ELb1ELb1EEENS1_21CollectiveEpilogueFwdINS6_IJS8_SA_S9_EEENS6_IJNS7_ILi1EEESI_SI_EEESC_SE_Li256ELb0ELb1ELb1ELb0EEENS1_19SingleTileSchedulerILb0ELb1ELb1ELi128EEEEEEEEEvNT_6ParamsE,(.L_x_45 - _ZN7cutlass13device_kernelIN5flash19enable_sm80_to_sm89INS1_16FlashAttnFwdSm80INS1_25CollectiveMainloopFwdSm80ILi8ELi1ELb0EN4cute5tupleIJNS5_1CILi128EEENS7_ILi96EEENS7_ILi256EEEEEELi256ENS_10bfloat16_tEfNS_4arch4Sm80ELb0ELb0ELb1ELb0ELb0ELb0ELb1ELb1EEENS1_21CollectiveEpilogueFwdINS6_IJS8_SA_S9_EEENS6_IJNS7_ILi1EEESI_SI_EEESC_SE_Li256ELb0ELb1ELb1ELb0EEENS1_19SingleTileSchedulerILb0ELb1ELb1ELi128EEEEEEEEEvNT_6ParamsE)
        .other          _ZN7cutlass13device_kernelIN5flash19enable_sm80_to_sm89INS1_16FlashAttnFwdSm80INS1_25CollectiveMainloopFwdSm80ILi8ELi1ELb0EN4cute5tupleIJNS5_1CILi128EEENS7_ILi96EEENS7_ILi256EEEEEELi256ENS_10bfloat16_tEfNS_4arch4Sm80ELb0ELb0ELb1ELb0ELb0ELb0ELb1ELb1EEENS1_21CollectiveEpilogueFwdINS6_IJS8_SA_S9_EEENS6_IJNS7_ILi1EEESI_SI_EEESC_SE_Li256ELb0ELb1ELb1ELb0EEENS1_19SingleTileSchedulerILb0ELb1ELb1ELi128EEEEEEEEEvNT_6ParamsE,@"STO_CUDA_ENTRY STV_DEFAULT"
_ZN7cutlass13device_kernelIN5flash19enable_sm80_to_sm89INS1_16FlashAttnFwdSm80INS1_25CollectiveMainloopFwdSm80ILi8ELi1ELb0EN4cute5tupleIJNS5_1CILi128EEENS7_ILi96EEENS7_ILi256EEEEEELi256ENS_10bfloat16_tEfNS_4arch4Sm80ELb0ELb0ELb1ELb0ELb0ELb0ELb1ELb1EEENS1_21CollectiveEpilogueFwdINS6_IJS8_SA_S9_EEENS6_IJNS7_ILi1EEESI_SI_EEESC_SE_Li256ELb0ELb1ELb1ELb0EEENS1_19SingleTileSchedulerILb0ELb1ELb1ELi128EEEEEEEEEvNT_6ParamsE:
[----:B------:R-:W-:Y:S01]  /*0000*/  LDC R1, c[0x0][0x28] ;  /* 0x00000a00ff017b82 */ /* 0x000fe20000000800 */
[----:B------:R-:W-:Y:S05]  /*0010*/  EXIT ;  /* 0x000000000000794d */ /* 0x000fea0003800000 */
.L_x_9:
        /* <DEDUP_REMOVED lines=14> */
.L_x_45:


//--------------------- .text._ZN7cutlass13device_kernelIN5flash19enable_sm80_to_sm89INS1_16FlashAttnFwdSm80INS1_25CollectiveMainloopFwdSm80ILi8ELi1ELb0EN4cute5tupleIJNS5_1CILi128EEENS7_ILi64EEENS7_ILi256EEEEEELi256ENS_10bfloat16_tEfNS_4arch4Sm80ELb0ELb0ELb1ELb1ELb0ELb0ELb1ELb1EEENS1_21CollectiveEpilogueFwdINS6_IJS8_SA_S9_EEENS6_IJNS7_ILi1EEESI_SI_EEESC_SE_Li256ELb1ELb1ELb1ELb0EEENS1_36VarlenDynamicPersistentTileSchedulerILi128ELi64ELi256ELi256ELb1ELb1ELb0ELb0ELb1ELb1EEEEEEEEEvNT_6ParamsE --------------------------
	.section	.text._ZN7cutlass13device_kernelIN5flash19enable_sm80_to_sm89INS1_16FlashAttnFwdSm80INS1_25CollectiveMainloopFwdSm80ILi8ELi1ELb0EN4cute5tupleIJNS5_1CILi128EEENS7_ILi64EEENS7_ILi256EEEEEELi256ENS_10bfloat16_tEfNS_4arch4Sm80ELb0ELb0ELb1ELb1ELb0ELb0ELb1ELb1EEENS1_21CollectiveEpilogueFwdINS6_IJS8_SA_S9_EEENS6_IJNS7_ILi1EEESI_SI_EEESC_SE_Li256ELb1ELb1ELb1ELb0EEENS1_36VarlenDynamicPersistentTileSchedulerILi128ELi64ELi256ELi256ELb1ELb1ELb0ELb0ELb1ELb1EEEEEEEEEvNT_6ParamsE,"ax",@progbits
	.align	128
.text._ZN7cutlass13device_kernelIN5flash19enable_sm80_to_sm89INS1_16FlashAttnFwdSm80INS1_25CollectiveMainloopFwdSm80ILi8ELi1ELb0EN4cute5tupleIJNS5_1CILi128EEENS7_ILi64EEENS7_ILi256EEEEEELi256ENS_10bfloat16_tEfNS_4arch4Sm80ELb0ELb0ELb1ELb1ELb0ELb0ELb1ELb1EEENS1_21CollectiveEpilogueFwdINS6_IJS8_SA_S9_EEENS6_IJNS7_ILi1EEESI_SI_EEESC_SE_Li256ELb1ELb1ELb1ELb0EEENS1_36VarlenDynamicPersistentTileSchedulerILi128ELi64ELi256ELi256ELb1ELb1ELb0ELb0ELb1ELb1EEEEEEEEEvNT_6ParamsE:
        .type           _ZN7cutlass13device_kernelIN5flash19enable_sm80_to_sm89INS1_16FlashAttnFwdSm80INS1_25CollectiveMainloopFwdSm80ILi8ELi1ELb0EN4cute5tupleIJNS5_1CILi128EEENS7_ILi64EEENS7_ILi256EEEEEELi256ENS_10bfloat16_tEfNS_4arch4Sm80ELb0ELb0ELb1ELb1ELb0ELb0ELb1ELb1EEENS1_21CollectiveEpilogueFwdINS6_IJS8_SA_S9_EEENS6_IJNS7_ILi1EEESI_SI_EEESC_SE_Li256ELb1ELb1ELb1ELb0EEENS1_36VarlenDynamicPersistentTileSchedulerILi128ELi64ELi256ELi256ELb1ELb1ELb0ELb0ELb1ELb1EEEEEEEEEvNT_6ParamsE,@function
        .size           _ZN7cutlass13device_kernelIN5flash19enable_sm80_to_sm89INS1_16FlashAttnFwdSm80INS1_25CollectiveMainloopFwdSm80ILi8ELi1ELb0EN4cute5tupleIJNS5_1CILi128EEENS7_ILi64EEENS7_ILi256EEEEEELi256ENS_10bfloat16_tEfNS_4arch4Sm80ELb0ELb0ELb1ELb1ELb0ELb0ELb1ELb1EEENS1_21CollectiveEpilogueFwdINS6_IJS8_SA_S9_EEENS6_IJNS7_ILi1EEESI_SI_EEESC_SE_Li256ELb1ELb1ELb1ELb0EEENS1_36VarlenDynamicPersistentTileSchedulerILi128ELi64ELi256ELi256ELb1ELb1ELb0ELb0ELb1ELb1EEEEEEEEEvNT_6ParamsE,(.L_x_46 - _ZN7cutlass13device_kernelIN5flash19enable_sm80_to_sm89INS1_16FlashAttnFwdSm80INS1_25CollectiveMainloopFwdSm80ILi8ELi1ELb0EN4cute5tupleIJNS5_1CILi128EEENS7_ILi64EEENS7_ILi256EEEEEELi256ENS_10bfloat16_tEfNS_4arch4Sm80ELb0ELb0ELb1ELb1ELb0ELb0ELb1ELb1EEENS1_21CollectiveEpilogueFwdINS6_IJS8_SA_S9_EEENS6_IJNS7_ILi1EEESI_SI_EEESC_SE_Li256ELb1ELb1ELb1ELb0EEENS1_36VarlenDynamicPersistentTileSchedulerILi128ELi64ELi256ELi256ELb1ELb1ELb0ELb0ELb1ELb1EEEEEEEEEvNT_6ParamsE)
        .other          _ZN7cutlass13device_kernelIN5flash19enable_sm80_to_sm89INS1_16FlashAttnFwdSm80INS1_25CollectiveMainloopFwdSm80ILi8ELi1ELb0EN4cute5tupleIJNS5_1CILi128EEENS7_ILi64EEENS7_ILi256EEEEEELi256ENS_10bfloat16_tEfNS_4arch4Sm80ELb0ELb0ELb1ELb1ELb0ELb0ELb1ELb1EEENS1_21CollectiveEpilogueFwdINS6_IJS8_SA_S9_EEENS6_IJNS7_ILi1EEESI_SI_EEESC_SE_Li256ELb1ELb1ELb1ELb0EEENS1_36VarlenDynamicPersistentTileSchedulerILi128ELi64ELi256ELi256ELb1ELb1ELb0ELb0ELb1ELb1EEEEEEEEEvNT_6ParamsE,@"STO_CUDA_ENTRY STV_DEFAULT"
_ZN7cutlass13device_kernelIN5flash19enable_sm80_to_sm89INS1_16FlashAttnFwdSm80INS1_25CollectiveMainloopFwdSm80ILi8ELi1ELb0EN4cute5tupleIJNS5_1CILi128EEENS7_ILi64EEENS7_ILi256EEEEEELi256ENS_10bfloat16_tEfNS_4arch4Sm80ELb0ELb0ELb1ELb1ELb0ELb0ELb1ELb1EEENS1_21CollectiveEpilogueFwdINS6_IJS8_SA_S9_EEENS6_IJNS7_ILi1EEESI_SI_EEESC_SE_Li256ELb1ELb1ELb1ELb0EEENS1_36VarlenDynamicPersistentTileSchedulerILi128ELi64ELi256ELi256ELb1ELb1ELb0ELb0ELb1ELb1EEEEEEEEEvNT_6ParamsE:
[----:B------:R-:W-:Y:S01]  /*0000*/  LDC R1, c[0x0][0x28] ;  /* 0x00000a00ff017b82 */ /* 0x000fe20000000800 */
[----:B------:R-:W-:Y:S05]  /*0010*/  EXIT ;  /* 0x000000000000794d */ /* 0x000fea0003800000 */
.L_x_10:
        /* <DEDUP_REMOVED lines=14> */
.L_x_46:


//--------------------- .text._ZN7cutlass13device_kernelIN5flash19enable_sm80_to_sm89INS1_16FlashAttnFwdSm80INS1_25CollectiveMainloopFwdSm80ILi8ELi1ELb0EN4cute5tupleIJNS5_1CILi128EEENS7_ILi48EEENS7_ILi256EEEEEELi256ENS_10bfloat16_tEfNS_4arch4Sm80ELb0ELb0ELb1ELb1ELb0ELb1ELb1ELb1EEENS1_21CollectiveEpilogueFwdINS6_IJS8_SA_S9_EEENS6_IJNS7_ILi1EEESI_SI_EEESC_SE_Li256ELb1ELb1ELb1ELb0EEENS1_36VarlenDynamicPersistentTileSchedulerILi128ELi48ELi256ELi256ELb1ELb1ELb0ELb0ELb1ELb1EEEEEEEEEvNT_6ParamsE --------------------------
	.section	.text._ZN7cutlass13device_kernelIN5flash19enable_sm80_to_sm89INS1_16FlashAttnFwdSm80INS1_25CollectiveMainloopFwdSm80ILi8ELi1ELb0EN4cute5tupleIJNS5_1CILi128EEENS7_ILi48EEENS7_ILi256EEEEEELi256ENS_10bfloat16_tEfNS_4arch4Sm80ELb0ELb0ELb1ELb1ELb0ELb1ELb1ELb1EEENS1_21CollectiveEpilogueFwdINS6_IJS8_SA_S9_EEENS6_IJNS7_ILi1EEESI_SI_EEESC_SE_Li256ELb1ELb1ELb1ELb0EEENS1_36VarlenDynamicPersistentTileSchedulerILi128ELi48ELi256ELi256ELb1ELb1ELb0ELb0ELb1ELb1EEEEEEEEEvNT_6ParamsE,"ax",@progbits
	.align	128
.text._ZN7cutlass13device_kernelIN5flash19enable_sm80_to_sm89INS1_16FlashAttnFwdSm80INS1_25CollectiveMainloopFwdSm80ILi8ELi1ELb0EN4cute5tupleIJNS5_1CILi128EEENS7_ILi48EEENS7_ILi256EEEEEELi256ENS_10bfloat16_tEfNS_4arch4Sm80ELb0ELb0ELb1ELb1ELb0ELb1ELb1ELb1EEENS1_21CollectiveEpilogueFwdINS6_IJS8_SA_S9_EEENS6_IJNS7_ILi1EEESI_SI_EEESC_SE_Li256ELb1ELb1ELb1ELb0EEENS1_36VarlenDynamicPersistentTileSchedulerILi128ELi48ELi256ELi256ELb1ELb1ELb0ELb0ELb1ELb1EEEEEEEEEvNT_6ParamsE:
        .type           _ZN7cutlass13device_kernelIN5flash19enable_sm80_to_sm89INS1_16FlashAttnFwdSm80INS1_25CollectiveMainloopFwdSm80ILi8ELi1ELb0EN4cute5tupleIJNS5_1CILi128EEENS7_ILi48EEENS7_ILi256EEEEEELi256ENS_10bfloat16_tEfNS_4arch4Sm80ELb0ELb0ELb1ELb1ELb0ELb1ELb1ELb1EEENS1_21CollectiveEpilogueFwdINS6_IJS8_SA_S9_EEENS6_IJNS7_ILi1EEESI_SI_EEESC_SE_Li256ELb1ELb1ELb1ELb0EEENS1_36VarlenDynamicPersistentTileSchedulerILi128ELi48ELi256ELi256ELb1ELb1ELb0ELb0ELb1ELb1EEEEEEEEEvNT_6ParamsE,@function
        .size           _ZN7cutlass13device_kernelIN5flash19enable_sm80_to_sm89INS1_16FlashAttnFwdSm80INS1_25CollectiveMainloopFwdSm80ILi8ELi1ELb0EN4cute5tupleIJNS5_1CILi128EEENS7_ILi48EEENS7_ILi256EEEEEELi256ENS_10bfloat16_tEfNS_4arch4Sm80ELb0ELb0ELb1ELb1ELb0ELb1ELb1ELb1EEENS1_21CollectiveEpilogueFwdINS6_IJS8_SA_S9_EEENS6_IJNS7_ILi1EEESI_SI_EEESC_SE_Li256ELb1ELb1ELb1ELb0EEENS1_36VarlenDynamicPersistentTileSchedulerILi128ELi48ELi256ELi256ELb1ELb1ELb0ELb0ELb1ELb1EEEEEEEEEvNT_6ParamsE,(.L_x_47 - _ZN7cutlass13device_kernelIN5flash19enable_sm80_to_sm89INS1_16FlashAttnFwdSm80INS1_25CollectiveMainloopFwdSm80ILi8ELi1ELb0EN4cute5tupleIJNS5_1CILi128EEENS7_ILi48EEENS7_ILi256EEEEEELi256ENS_10bfloat16_tEfNS_4arch4Sm80ELb0ELb0ELb1ELb1ELb0ELb1ELb1ELb1EEENS1_21CollectiveEpilogueFwdINS6_IJS8_SA_S9_EEENS6_IJNS7_ILi1EEESI_SI_EEESC_SE_Li256ELb1ELb1ELb1ELb0EEENS1_36VarlenDynamicPersistentTileSchedulerILi128ELi48ELi256ELi256ELb1ELb1ELb0ELb0ELb1ELb1EEEEEEEEEvNT_6ParamsE)
        .other          _ZN7cutlass13device_kernelIN5flash19enable_sm80_to_sm89INS1_16FlashAttnFwdSm80INS1_25CollectiveMainloopFwdSm80ILi8ELi1ELb0EN4cute5tupleIJNS5_1CILi128EEENS7_ILi48EEENS7_ILi256EEEEEELi256ENS_10bfloat16_tEfNS_4arch4Sm80ELb0ELb0ELb1ELb1ELb0ELb1ELb1ELb1EEENS1_21CollectiveEpilogueFwdINS6_IJS8_SA_S9_EEENS6_IJNS7_ILi1EEESI_SI_EEESC_SE_Li256ELb1ELb1ELb1ELb0EEENS1_36VarlenDynamicPersistentTileSchedulerILi128ELi48ELi256ELi256ELb1ELb1ELb0ELb0ELb1ELb1EEEEEEEEEvNT_6ParamsE,@"STO_CUDA_ENTRY STV_DEFAULT"
_ZN7cutlass13device_kernelIN5flash19enable_sm80_to_sm89INS1_16FlashAttnFwdSm80INS1_25CollectiveMainloopFwdSm80ILi8ELi1ELb0EN4cute5tupleIJNS5_1CILi128EEENS7_ILi48EEENS7_ILi256EEEEEELi256ENS_10bfloat16_tEfNS_4arch4Sm80ELb0ELb0ELb1ELb1ELb0ELb1ELb1ELb1EEENS1_21CollectiveEpilogueFwdINS6_IJS8_SA_S9_EEENS6_IJNS7_ILi1EEESI_SI_EEESC_SE_Li256ELb1ELb1ELb1ELb0EEENS1_36VarlenDynamicPersistentTileSchedulerILi128ELi48ELi256ELi256ELb1ELb1ELb0ELb0ELb1ELb1EEEEEEEEEvNT_6ParamsE:
[----:B------:R-:W-:Y:S01]  /*0000*/  LDC R1, c[0x0][0x28] ;  /* 0x00000a00ff017b82 */ /* 0x000fe20000000800 */
[----:B------:R-:W-:Y:S05]  /*0010*/  EXIT ;  /* 0x000000000000794d */ /* 0x000fea0003800000 */
.L_x_11:
        /* <DEDUP_REMOVED lines=14> */
.L_x_47:


//--------------------- .text._ZN7cutlass13device_kernelIN5flash19enable_sm80_to_sm89INS1_16FlashAttnFwdSm80INS1_25CollectiveMainloopFwdSm80ILi8ELi1ELb0EN4cute5tupleIJNS5_1CILi128EEENS7_ILi64EEENS7_ILi256EEEEEELi256ENS_10bfloat16_tEfNS_4arch4Sm80ELb0ELb1ELb1ELb0ELb0ELb0ELb1ELb1EEENS1_21CollectiveEpilogueFwdINS6_IJS8_SA_S9_EEENS6_IJNS7_ILi1EEESI_SI_EEESC_SE_Li256ELb0ELb1ELb1ELb0EEENS1_19SingleTileSchedulerILb0ELb1ELb1ELi128EEEEEEEEEvNT_6ParamsE --------------------------
	.section	.text._ZN7cutlass13device_kernelIN5flash19enable_sm80_to_sm89INS1_16FlashAttnFwdSm80INS1_25CollectiveMainloopFwdSm80ILi8ELi1ELb0EN4cute5tupleIJNS5_1CILi128EEENS7_ILi64EEENS7_ILi256EEEEEELi256ENS_10bfloat16_tEfNS_4arch4Sm80ELb0ELb1ELb1ELb0ELb0ELb0ELb1ELb1EEENS1_21CollectiveEpilogueFwdINS6_IJS8_SA_S9_EEENS6_IJNS7_ILi1EEESI_SI_EEESC_SE_Li256ELb0ELb1ELb1ELb0EEENS1_19SingleTileSchedulerILb0ELb1ELb1ELi128EEEEEEEEEvNT_6ParamsE,"ax",@progbits
	.align	128
.text._ZN7cutlass13device_kernelIN5flash19enable_sm80_to_sm89INS1_16FlashAttnFwdSm80INS1_25CollectiveMainloopFwdSm80ILi8ELi1ELb0EN4cute5tupleIJNS5_1CILi128EEENS7_ILi64EEENS7_ILi256EEEEEELi256ENS_10bfloat16_tEfNS_4arch4Sm80ELb0ELb1ELb1ELb0ELb0ELb0ELb1ELb1EEENS1_21CollectiveEpilogueFwdINS6_IJS8_SA_S9_EEENS6_IJNS7_ILi1EEESI_SI_EEESC_SE_Li256ELb0ELb1ELb1ELb0EEENS1_19SingleTileSchedulerILb0ELb1ELb1ELi128EEEEEEEEEvNT_6ParamsE:
        .type           _ZN7cutlass13device_kernelIN5flash19enable_sm80_to_sm89INS1_16FlashAttnFwdSm80INS1_25CollectiveMainloopFwdSm80ILi8ELi1ELb0EN4cute5tupleIJNS5_1CILi128EEENS7_ILi64EEENS7_ILi256EEEEEELi256ENS_10bfloat16_tEfNS_4arch4Sm80ELb0ELb1ELb1ELb0ELb0ELb0ELb1ELb1EEENS1_21CollectiveEpilogueFwdINS6_IJS8_SA_S9_EEENS6_IJNS7_ILi1EEESI_SI_EEESC_SE_Li256ELb0ELb1ELb1ELb0EEENS1_19SingleTileSchedulerILb0ELb1ELb1ELi128EEEEEEEEEvNT_6ParamsE,@function
        .size           _ZN7cutlass13device_kernelIN5flash19enable_sm80_to_sm89INS1_16FlashAttnFwdSm80INS1_25CollectiveMainloopFwdSm80ILi8ELi1ELb0EN4cute5tupleIJNS5_1CILi128EEENS7_ILi64EEENS7_ILi256EEEEEELi256ENS_10bfloat16_tEfNS_4arch4Sm80ELb0ELb1ELb1ELb0ELb0ELb0ELb1ELb1EEENS1_21CollectiveEpilogueFwdINS6_IJS8_SA_S9_EEENS6_IJNS7_ILi1EEESI_SI_EEESC_SE_Li256ELb0ELb1ELb1ELb0EEENS1_19SingleTileSchedulerILb0ELb1ELb1ELi128EEEEEEEEEvNT_6ParamsE,(.L_x_48 - _ZN7cutlass13device_kernelIN5flash19enable_sm80_to_sm89INS1_16FlashAttnFwdSm80INS1_25CollectiveMainloopFwdSm80ILi8ELi1ELb0EN4cute5tupleIJNS5_1CILi128EEENS7_ILi64EEENS7_ILi256EEEEEELi256ENS_10bfloat16_tEfNS_4arch4Sm80ELb0ELb1ELb1ELb0ELb0ELb0ELb1ELb1EEENS1_21CollectiveEpilogueFwdINS6_IJS8_SA_S9_EEENS6_IJNS7_ILi1EEESI_SI_EEESC_SE_Li256ELb0ELb1ELb1ELb0EEENS1_19SingleTileSchedulerILb0ELb1ELb1ELi128EEEEEEEEEvNT_6ParamsE)
        .other          _ZN7cutlass13device_kernelIN5flash19enable_sm80_to_sm89INS1_16FlashAttnFwdSm80INS1_25CollectiveMainloopFwdSm80ILi8ELi1ELb0EN4cute5tupleIJNS5_1CILi128EEENS7_ILi64EEENS7_ILi256EEEEEELi256ENS_10bfloat16_tEfNS_4arch4Sm80ELb0ELb1ELb1ELb0ELb0ELb0ELb1ELb1EEENS1_21CollectiveEpilogueFwdINS6_IJS8_SA_S9_EEENS6_IJNS7_ILi1EEESI_SI_EEESC_SE_Li256ELb0ELb1ELb1ELb0EEENS1_19SingleTileSchedulerILb0ELb1ELb1ELi128EEEEEEEEEvNT_6ParamsE,@"STO_CUDA_ENTRY STV_DEFAULT"
_ZN7cutlass13device_kernelIN5flash19enable_sm80_to_sm89INS1_16FlashAttnFwdSm80INS1_25CollectiveMainloopFwdSm80ILi8ELi1ELb0EN4cute5tupleIJNS5_1CILi128EEENS7_ILi64EEENS7_ILi256EEEEEELi256ENS_10bfloat16_tEfNS_4arch4Sm80ELb0ELb1ELb1ELb0ELb0ELb0ELb1ELb1EEENS1_21CollectiveEpilogueFwdINS6_IJS8_SA_S9_EEENS6_IJNS7_ILi1EEESI_SI_EEESC_SE_Li256ELb0ELb1ELb1ELb0EEENS1_19SingleTileSchedulerILb0ELb1ELb1ELi128EEEEEEEEEvNT_6ParamsE:
[----:B------:R-:W-:Y:S01]  /*0000*/  LDC R1, c[0x0][0x28] ;  /* 0x00000a00ff017b82 */ /* 0x000fe20000000800 */
[----:B------:R-:W-:Y:S05]  /*0010*/  EXIT ;  /* 0x000000000000794d */ /* 0x000fea0003800000 */
.L_x_12:
        /* <DEDUP_REMOVED lines=14> */
.L_x_48:


//--------------------- .text._ZN7cutlass13device_kernelIN5flash19enable_sm80_to_sm89INS1_16FlashAttnFwdSm80INS1_25CollectiveMainloopFwdSm80ILi8ELi1ELb0EN4cute5tupleIJNS5_1CILi128EEENS7_ILi64EEENS7_ILi256EEEEEELi256ENS_10bfloat16_tEfNS_4arch4Sm80ELb0ELb1ELb1ELb1ELb0ELb0ELb1ELb1EEENS1_21CollectiveEpilogueFwdINS6_IJS8_SA_S9_EEENS6_IJNS7_ILi1EEESI_SI_EEESC_SE_Li256ELb1ELb1ELb1ELb0EEENS1_36VarlenDynamicPersistentTileSchedulerILi128ELi64ELi256ELi256ELb1ELb1ELb0ELb1ELb0ELb1EEEEEEEEEvNT_6ParamsE --------------------------
	.section	.text._ZN7cutlass13device_kernelIN5flash19enable_sm80_to_sm89INS1_16FlashAttnFwdSm80INS1_25CollectiveMainloopFwdSm80ILi8ELi1ELb0EN4cute5tupleIJNS5_1CILi128EEENS7_ILi64EEENS7_ILi256EEEEEELi256ENS_10bfloat16_tEfNS_4arch4Sm80ELb0ELb1ELb1ELb1ELb0ELb0ELb1ELb1EEENS1_21CollectiveEpilogueFwdINS6_IJS8_SA_S9_EEENS6_IJNS7_ILi1EEESI_SI_EEESC_SE_Li256ELb1ELb1ELb1ELb0EEENS1_36VarlenDynamicPersistentTileSchedulerILi128ELi64ELi256ELi256ELb1ELb1ELb0ELb1ELb0ELb1EEEEEEEEEvNT_6ParamsE,"ax",@progbits
	.align	128
.text._ZN7cutlass13device_kernelIN5flash19enable_sm80_to_sm89INS1_16FlashAttnFwdSm80INS1_25CollectiveMainloopFwdSm80ILi8ELi1ELb0EN4cute5tupleIJNS5_1CILi128EEENS7_ILi64EEENS7_ILi256EEEEEELi256ENS_10bfloat16_tEfNS_4arch4Sm80ELb0ELb1ELb1ELb1ELb0ELb0ELb1ELb1EEENS1_21CollectiveEpilogueFwdINS6_IJS8_SA_S9_EEENS6_IJNS7_ILi1EEESI_SI_EEESC_SE_Li256ELb1ELb1ELb1ELb0EEENS1_36VarlenDynamicPersistentTileSchedulerILi128ELi64ELi256ELi256ELb1ELb1ELb0ELb1ELb0ELb1EEEEEEEEEvNT_6ParamsE:
        .type           _ZN7cutlass13device_kernelIN5flash19enable_sm80_to_sm89INS1_16FlashAttnFwdSm80INS1_25CollectiveMainloopFwdSm80ILi8ELi1ELb0EN4cute5tupleIJNS5_1CILi128EEENS7_ILi64EEENS7_ILi256EEEEEELi256ENS_10bfloat16_tEfNS_4arch4Sm80ELb0ELb1ELb1ELb1ELb0ELb0ELb1ELb1EEENS1_21CollectiveEpilogueFwdINS6_IJS8_SA_S9_EEENS6_IJNS7_ILi1EEESI_SI_EEESC_SE_Li256ELb1ELb1ELb1ELb0EEENS1_36VarlenDynamicPersistentTileSchedulerILi128ELi64ELi256ELi256ELb1ELb1ELb0ELb1ELb0ELb1EEEEEEEEEvNT_6ParamsE,@function
        .size           _ZN7cutlass13device_kernelIN5flash19enable_sm80_to_sm89INS1_16FlashAttnFwdSm80INS1_25CollectiveMainloopFwdSm80ILi8ELi1ELb0EN4cute5tupleIJNS5_1CILi128EEENS7_ILi64EEENS7_ILi256EEEEEELi256ENS_10bfloat16_tEfNS_4arch4Sm80ELb0ELb1ELb1ELb1ELb0ELb0ELb1ELb1EEENS1_21CollectiveEpilogueFwdINS6_IJS8_SA_S9_EEENS6_IJNS7_ILi1EEESI_SI_EEESC_SE_Li256ELb1ELb1ELb1ELb0EEENS1_36VarlenDynamicPersistentTileSchedulerILi128ELi64ELi256ELi256ELb1ELb1ELb0ELb1ELb0ELb1EEEEEEEEEvNT_6ParamsE,(.L_x_49 - _ZN7cutlass13device_kernelIN5flash19enable_sm80_to_sm89INS1_16FlashAttnFwdSm80INS1_25CollectiveMainloopFwdSm80ILi8ELi1ELb0EN4cute5tupleIJNS5_1CILi128EEENS7_ILi64EEENS7_ILi256EEEEEELi256ENS_10bfloat16_tEfNS_4arch4Sm80ELb0ELb1ELb1ELb1ELb0ELb0ELb1ELb1EEENS1_21CollectiveEpilogueFwdINS6_IJS8_SA_S9_EEENS6_IJNS7_ILi1EEESI_SI_EEESC_SE_Li256ELb1ELb1ELb1ELb0EEENS1_36VarlenDynamicPersistentTileSchedulerILi128ELi64ELi256ELi256ELb1ELb1ELb0ELb1ELb0ELb1EEEEEEEEEvNT_6ParamsE)
        .other          _ZN7cutlass13device_kernelIN5flash19enable_sm80_to_sm89INS1_16FlashAttnFwdSm80INS1_25CollectiveMainloopFwdSm80ILi8ELi1ELb0EN4cute5tupleIJNS5_1CILi128EEENS7_ILi64EEENS7_ILi256EEEEEELi256ENS_10bfloat16_tEfNS_4arch4Sm80ELb0ELb1ELb1ELb1ELb0ELb0ELb1ELb1EEENS1_21CollectiveEpilogueFwdINS6_IJS8_SA_S9_EEENS6_IJNS7_ILi1EEESI_SI_EEESC_SE_Li256ELb1ELb1ELb1ELb0EEENS1_36VarlenDynamicPersistentTileSchedulerILi128ELi64ELi256ELi256ELb1ELb1ELb0ELb1ELb0ELb1EEEEEEEEEvNT_6ParamsE,@"STO_CUDA_ENTRY STV_DEFAULT"
_ZN7cutlass13device_kernelIN5flash19enable_sm80_to_sm89INS1_16FlashAttnFwdSm80INS1_25CollectiveMainloopFwdSm80ILi8ELi1ELb0EN4cute5tupleIJNS5_1CILi128EEENS7_ILi64EEENS7_ILi256EEEEEELi256ENS_10bfloat16_tEfNS_4arch4Sm80ELb0ELb1ELb1ELb1ELb0ELb0ELb1ELb1EEENS1_21CollectiveEpilogueFwdINS6_IJS8_SA_S9_EEENS6_IJNS7_ILi1EEESI_SI_EEESC_SE_Li256ELb1ELb1ELb1ELb0EEENS1_36VarlenDynamicPersistentTileSchedulerILi128ELi64ELi256ELi256ELb1ELb1ELb0ELb1ELb0ELb1EEEEEEEEEvNT_6ParamsE:
[----:B------:R-:W-:Y:S01]  /*0000*/  LDC R1, c[0x0][0x28] ;  /* 0x00000a00ff017b82 */ /* 0x000fe20000000800 */
[----:B------:R-:W-:Y:S05]  /*0010*/  EXIT ;  /* 0x000000000000794d */ /* 0x000fea0003800000 */
.L_x_13:
        /* <DEDUP_REMOVED lines=14> */
.L_x_49:


//--------------------- .text._ZN7cutlass13device_kernelIN5flash19enable_sm80_to_sm89INS1_16FlashAttnFwdSm80INS1_25CollectiveMainloopFwdSm80ILi8ELi1ELb0EN4cute5tupleIJNS5_1CILi128EEENS7_ILi48EEENS7_ILi256EEEEEELi256ENS_10bfloat16_tEfNS_4arch4Sm80ELb0ELb1ELb1ELb1ELb0ELb1ELb1ELb1EEENS1_21CollectiveEpilogueFwdINS6_IJS8_SA_S9_EEENS6_IJNS7_ILi1EEESI_SI_EEESC_SE_Li256ELb1ELb1ELb1ELb0EEENS1_36VarlenDynamicPersistentTileSchedulerILi128ELi48ELi256ELi256ELb1ELb1ELb0ELb1ELb0ELb1EEEEEEEEEvNT_6ParamsE --------------------------
	.section	.text._ZN7cutlass13device_kernelIN5flash19enable_sm80_to_sm89INS1_16FlashAttnFwdSm80INS1_25CollectiveMainloopFwdSm80ILi8ELi1ELb0EN4cute5tupleIJNS5_1CILi128EEENS7_ILi48EEENS7_ILi256EEEEEELi256ENS_10bfloat16_tEfNS_4arch4Sm80ELb0ELb1ELb1ELb1ELb0ELb1ELb1ELb1EEENS1_21CollectiveEpilogueFwdINS6_IJS8_SA_S9_EEENS6_IJNS7_ILi1EEESI_SI_EEESC_SE_Li256ELb1ELb1ELb1ELb0EEENS1_36VarlenDynamicPersistentTileSchedulerILi128ELi48ELi256ELi256ELb1ELb1ELb0ELb1ELb0ELb1EEEEEEEEEvNT_6ParamsE,"ax",@progbits
	.align	128
.text._ZN7cutlass13device_kernelIN5flash19enable_sm80_to_sm89INS1_16FlashAttnFwdSm80INS1_25CollectiveMainloopFwdSm80ILi8ELi1ELb0EN4cute5tupleIJNS5_1CILi128EEENS7_ILi48EEENS7_ILi256EEEEEELi256ENS_10bfloat16_tEfNS_4arch4Sm80ELb0ELb1ELb1ELb1ELb0ELb1ELb1ELb1EEENS1_21CollectiveEpilogueFwdINS6_IJS8_SA_S9_EEENS6_IJNS7_ILi1EEESI_SI_EEESC_SE_Li256ELb1ELb1ELb1ELb0EEENS1_36VarlenDynamicPersistentTileSchedulerILi128ELi48ELi256ELi256ELb1ELb1ELb0ELb1ELb0ELb1EEEEEEEEEvNT_6ParamsE:
        .type           _ZN7cutlass13device_kernelIN5flash19enable_sm80_to_sm89INS1_16FlashAttnFwdSm80INS1_25CollectiveMainloopFwdSm80ILi8ELi1ELb0EN4cute5tupleIJNS5_1CILi128EEENS7_ILi48EEENS7_ILi256EEEEEELi256ENS_10bfloat16_tEfNS_4arch4Sm80ELb0ELb1ELb1ELb1ELb0ELb1ELb1ELb1EEENS1_21CollectiveEpilogueFwdINS6_IJS8_SA_S9_EEENS6_IJNS7_ILi1EEESI_SI_EEESC_SE_Li256ELb1ELb1ELb1ELb0EEENS1_36VarlenDynamicPersistentTileSchedulerILi128ELi48ELi256ELi256ELb1ELb1ELb0ELb1ELb0ELb1EEEEEEEEEvNT_6ParamsE,@function
        .size           _ZN7cutlass13device_kernelIN5flash19enable_sm80_to_sm89INS1_16FlashAttnFwdSm80INS1_25CollectiveMainloopFwdSm80ILi8ELi1ELb0EN4cute5tupleIJNS5_1CILi128EEENS7_ILi48EEENS7_ILi256EEEEEELi256ENS_10bfloat16_tEfNS_4arch4Sm80ELb0ELb1ELb1ELb1ELb0ELb1ELb1ELb1EEENS1_21CollectiveEpilogueFwdINS6_IJS8_SA_S9_EEENS6_IJNS7_ILi1EEESI_SI_EEESC_SE_Li256ELb1ELb1ELb1ELb0EEENS1_36VarlenDynamicPersistentTileSchedulerILi128ELi48ELi256ELi256ELb1ELb1ELb0ELb1ELb0ELb1EEEEEEEEEvNT_6ParamsE,(.L_x_50 - _ZN7cutlass13device_kernelIN5flash19enable_sm80_to_sm89INS1_16FlashAttnFwdSm80INS1_25CollectiveMainloopFwdSm80ILi8ELi1ELb0EN4cute5tupleIJNS5_1CILi128EEENS7_ILi48EEENS7_ILi256EEEEEELi256ENS_10bfloat16_tEfNS_4arch4Sm80ELb0ELb1ELb1ELb1ELb0ELb1ELb1ELb1EEENS1_21CollectiveEpilogueFwdINS6_IJS8_SA_S9_EEENS6_IJNS7_ILi1EEESI_SI_EEESC_SE_Li256ELb1ELb1ELb1ELb0EEENS1_36VarlenDynamicPersistentTileSchedulerILi128ELi48ELi256ELi256ELb1ELb1ELb0ELb1ELb0ELb1EEEEEEEEEvNT_6ParamsE)
        .other          _ZN7cutlass13device_kernelIN5flash19enable_sm80_to_sm89INS1_16FlashAttnFwdSm80INS1_25CollectiveMainloopFwdSm80ILi8ELi1ELb0EN4cute5tupleIJNS5_1CILi128EEENS7_ILi48EEENS7_ILi256EEEEEELi256ENS_10bfloat16_tEfNS_4arch4Sm80ELb0ELb1ELb1ELb1ELb0ELb1ELb1ELb1EEENS1_21CollectiveEpilogueFwdINS6_IJS8_SA_S9_EEENS6_IJNS7_ILi1EEESI_SI_EEESC_SE_Li256ELb1ELb1ELb1ELb0EEENS1_36VarlenDynamicPersistentTileSchedulerILi128ELi48ELi256ELi256ELb1ELb1ELb0ELb1ELb0ELb1EEEEEEEEEvNT_6ParamsE,@"STO_CUDA_ENTRY STV_DEFAULT"
_ZN7cutlass13device_kernelIN5flash19enable_sm80_to_sm89INS1_16FlashAttnFwdSm80INS1_25CollectiveMainloopFwdSm80ILi8ELi1ELb0EN4cute5tupleIJNS5_1CILi128EEENS7_ILi48EEENS7_ILi256EEEEEELi256ENS_10bfloat16_tEfNS_4arch4Sm80ELb0ELb1ELb1ELb1ELb0ELb1ELb1ELb1EEENS1_21CollectiveEpilogueFwdINS6_IJS8_SA_S9_EEENS6_IJNS7_ILi1EEESI_SI_EEESC_SE_Li256ELb1ELb1ELb1ELb0EEENS1_36VarlenDynamicPersistentTileSchedulerILi128ELi48ELi256ELi256ELb1ELb1ELb0ELb1ELb0ELb1EEEEEEEEEvNT_6ParamsE:
[----:B------:R-:W-:Y:S01]  /*0000*/  LDC R1, c[0x0][0x28] ;  /* 0x00000a00ff017b82 */ /* 0x000fe20000000800 */
[----:B------:R-:W-:Y:S05]  /*0010*/  EXIT ;  /* 0x000000000000794d */ /* 0x000fea0003800000 */
.L_x_14:
        /* <DEDUP_REMOVED lines=14> */
.L_x_50:


//--------------------- .text._ZN7cutlass13device_kernelIN5flash19enable_sm80_to_sm89INS1_16FlashAttnFwdSm80INS1_25CollectiveMainloopFwdSm80ILi8ELi1ELb0EN4cute5tupleIJNS5_1CILi128EEENS7_ILi96EEENS7_ILi256EEEEEELi256ENS_10bfloat16_tEfNS_4arch4Sm80ELb1ELb0ELb1ELb0ELb0ELb0ELb1ELb1EEENS1_21CollectiveEpilogueFwdINS6_IJS8_SA_S9_EEENS6_IJNS7_ILi1EEESI_SI_EEESC_SE_Li256ELb0ELb1ELb1ELb0EEENS1_30DynamicPersistentTileSchedulerILi256ELi256ELb1ELb1ELb0EEEEEEEEEvNT_6ParamsE --------------------------
	.section	.text._ZN7cutlass13device_kernelIN5flash19enable_sm80_to_sm89INS1_16FlashAttnFwdSm80INS1_25CollectiveMainloopFwdSm80ILi8ELi1ELb0EN4cute5tupleIJNS5_1CILi128EEENS7_ILi96EEENS7_ILi256EEEEEELi256ENS_10bfloat16_tEfNS_4arch4Sm80ELb1ELb0ELb1ELb0ELb0ELb0ELb1ELb1EEENS1_21CollectiveEpilogueFwdINS6_IJS8_SA_S9_EEENS6_IJNS7_ILi1EEESI_SI_EEESC_SE_Li256ELb0ELb1ELb1ELb0EEENS1_30DynamicPersistentTileSchedulerILi256ELi256ELb1ELb1ELb0EEEEEEEEEvNT_6ParamsE,"ax",@progbits
	.align	128
.text._ZN7cutlass13device_kernelIN5flash19enable_sm80_to_sm89INS1_16FlashAttnFwdSm80INS1_25CollectiveMainloopFwdSm80ILi8ELi1ELb0EN4cute5tupleIJNS5_1CILi128EEENS7_ILi96EEENS7_ILi256EEEEEELi256ENS_10bfloat16_tEfNS_4arch4Sm80ELb1ELb0ELb1ELb0ELb0ELb0ELb1ELb1EEENS1_21CollectiveEpilogueFwdINS6_IJS8_SA_S9_EEENS6_IJNS7_ILi1EEESI_SI_EEESC_SE_Li256ELb0ELb1ELb1ELb0EEENS1_30DynamicPersistentTileSchedulerILi256ELi256ELb1ELb1ELb0EEEEEEEEEvNT_6ParamsE:
        .type           _ZN7cutlass13device_kernelIN5flash19enable_sm80_to_sm89INS1_16FlashAttnFwdSm80INS1_25CollectiveMainloopFwdSm80ILi8ELi1ELb0EN4cute5tupleIJNS5_1CILi128EEENS7_ILi96EEENS7_ILi256EEEEEELi256ENS_10bfloat16_tEfNS_4arch4Sm80ELb1ELb0ELb1ELb0ELb0ELb0ELb1ELb1EEENS1_21CollectiveEpilogueFwdINS6_IJS8_SA_S9_EEENS6_IJNS7_ILi1EEESI_SI_EEESC_SE_Li256ELb0ELb1ELb1ELb0EEENS1_30DynamicPersistentTileSchedulerILi256ELi256ELb1ELb1ELb0EEEEEEEEEvNT_6ParamsE,@function
        .size           _ZN7cutlass13device_kernelIN5flash19enable_sm80_to_sm89INS1_16FlashAttnFwdSm80INS1_25CollectiveMainloopFwdSm80ILi8ELi1ELb0EN4cute5tupleIJNS5_1CILi128EEENS7_ILi96EEENS7_ILi256EEEEEELi256ENS_10bfloat16_tEfNS_4arch4Sm80ELb1ELb0ELb1ELb0ELb0ELb0ELb1ELb1EEENS1_21CollectiveEpilogueFwdINS6_IJS8_SA_S9_EEENS6_IJNS7_ILi1EEESI_SI_EEESC_SE_Li256ELb0ELb1ELb1ELb0EEENS1_30DynamicPersistentTileSchedulerILi256ELi256ELb1ELb1ELb0EEEEEEEEEvNT_6ParamsE,(.L_x_51 - _ZN7cutlass13device_kernelIN5flash19enable_sm80_to_sm89INS1_16FlashAttnFwdSm80INS1_25CollectiveMainloopFwdSm80ILi8ELi1ELb0EN4cute5tupleIJNS5_1CILi128EEENS7_ILi96EEENS7_ILi256EEEEEELi256ENS_10bfloat16_tEfNS_4arch4Sm80ELb1ELb0ELb1ELb0ELb0ELb0ELb1ELb1EEENS1_21CollectiveEpilogueFwdINS6_IJS8_SA_S9_EEENS6_IJNS7_ILi1EEESI_SI_EEESC_SE_Li256ELb0ELb1ELb1ELb0EEENS1_30DynamicPersistentTileSchedulerILi256ELi256ELb1ELb1ELb0EEEEEEEEEvNT_6ParamsE)
        .other          _ZN7cutlass13device_kernelIN5flash19enable_sm80_to_sm89INS1_16FlashAttnFwdSm80INS1_25CollectiveMainloopFwdSm80ILi8ELi1ELb0EN4cute5tupleIJNS5_1CILi128EEENS7_ILi96EEENS7_ILi256EEEEEELi256ENS_10bfloat16_tEfNS_4arch4Sm80ELb1ELb0ELb1ELb0ELb0ELb0ELb1ELb1EEENS1_21CollectiveEpilogueFwdINS6_IJS8_SA_S9_EEENS6_IJNS7_ILi1EEESI_SI_EEESC_SE_Li256ELb0ELb1ELb1ELb0EEENS1_30DynamicPersistentTileSchedulerILi256ELi256ELb1ELb1ELb0EEEEEEEEEvNT_6ParamsE,@"STO_CUDA_ENTRY STV_DEFAULT"
_ZN7cutlass13device_kernelIN5flash19enable_sm80_to_sm89INS1_16FlashAttnFwdSm80INS1_25CollectiveMainloopFwdSm80ILi8ELi1ELb0EN4cute5tupleIJNS5_1CILi128EEENS7_ILi96EEENS7_ILi256EEEEEELi256ENS_10bfloat16_tEfNS_4arch4Sm80ELb1ELb0ELb1ELb0ELb0ELb0ELb1ELb1EEENS1_21CollectiveEpilogueFwdINS6_IJS8_SA_S9_EEENS6_IJNS7_ILi1EEESI_SI_EEESC_SE_Li256ELb0ELb1ELb1ELb0EEENS1_30DynamicPersistentTileSchedulerILi256ELi256ELb1ELb1ELb0EEEEEEEEEvNT_6ParamsE:
[----:B------:R-:W-:Y:S01]  /*0000*/  LDC R1, c[0x0][0x28] ;  /* 0x00000a00ff017b82 */ /* 0x000fe20000000800 */
[----:B------:R-:W-:Y:S05]  /*0010*/  EXIT ;  /* 0x000000000000794d */ /* 0x000fea0003800000 */
.L_x_15:
        /* <DEDUP_REMOVED lines=14> */
.L_x_51:


//--------------------- .text._ZN7cutlass13device_kernelIN5flash19enable_sm80_to_sm89INS1_16FlashAttnFwdSm80INS1_25CollectiveMainloopFwdSm80ILi8ELi1ELb0EN4cute5tupleIJNS5_1CILi128EEENS7_ILi64EEENS7_ILi256EEEEEELi256ENS_10bfloat16_tEfNS_4arch4Sm80ELb1ELb0ELb1ELb1ELb0ELb0ELb1ELb1EEENS1_21CollectiveEpilogueFwdINS6_IJS8_SA_S9_EEENS6_IJNS7_ILi1EEESI_SI_EEESC_SE_Li256ELb1ELb1ELb1ELb0EEENS1_36VarlenDynamicPersistentTileSchedulerILi128ELi64ELi256ELi256ELb1ELb1ELb0ELb1ELb1ELb1EEEEEEEEEvNT_6ParamsE --------------------------
	.section	.text._ZN7cutlass13device_kernelIN5flash19enable_sm80_to_sm89INS1_16FlashAttnFwdSm80INS1_25CollectiveMainloopFwdSm80ILi8ELi1ELb0EN4cute5tupleIJNS5_1CILi128EEENS7_ILi64EEENS7_ILi256EEEEEELi256ENS_10bfloat16_tEfNS_4arch4Sm80ELb1ELb0ELb1ELb1ELb0ELb0ELb1ELb1EEENS1_21CollectiveEpilogueFwdINS6_IJS8_SA_S9_EEENS6_IJNS7_ILi1EEESI_SI_EEESC_SE_Li256ELb1ELb1ELb1ELb0EEENS1_36VarlenDynamicPersistentTileSchedulerILi128ELi64ELi256ELi256ELb1ELb1ELb0ELb1ELb1ELb1EEEEEEEEEvNT_6ParamsE,"ax",@progbits
	.align	128
.text._ZN7cutlass13device_kernelIN5flash19enable_sm80_to_sm89INS1_16FlashAttnFwdSm80INS1_25CollectiveMainloopFwdSm80ILi8ELi1ELb0EN4cute5tupleIJNS5_1CILi128EEENS7_ILi64EEENS7_ILi256EEEEEELi256ENS_10bfloat16_tEfNS_4arch4Sm80ELb1ELb0ELb1ELb1ELb0ELb0ELb1ELb1EEENS1_21CollectiveEpilogueFwdINS6_IJS8_SA_S9_EEENS6_IJNS7_ILi1EEESI_SI_EEESC_SE_Li256ELb1ELb1ELb1ELb0EEENS1_36VarlenDynamicPersistentTileSchedulerILi128ELi64ELi256ELi256ELb1ELb1ELb0ELb1ELb1ELb1EEEEEEEEEvNT_6ParamsE:
        .type           _ZN7cutlass13device_kernelIN5flash19enable_sm80_to_sm89INS1_16FlashAttnFwdSm80INS1_25CollectiveMainloopFwdSm80ILi8ELi1ELb0EN4cute5tupleIJNS5_1CILi128EEENS7_ILi64EEENS7_ILi256EEEEEELi256ENS_10bfloat16_tEfNS_4arch4Sm80ELb1ELb0ELb1ELb1ELb0ELb0ELb1ELb1EEENS1_21CollectiveEpilogueFwdINS6_IJS8_SA_S9_EEENS6_IJNS7_ILi1EEESI_SI_EEESC_SE_Li256ELb1ELb1ELb1ELb0EEENS1_36VarlenDynamicPersistentTileSchedulerILi128ELi64ELi256ELi256ELb1ELb1ELb0ELb1ELb1ELb1EEEEEEEEEvNT_6ParamsE,@function
        .size           _ZN7cutlass13device_kernelIN5flash19enable_sm80_to_sm89INS1_16FlashAttnFwdSm80INS1_25CollectiveMainloopFwdSm80ILi8ELi1ELb0EN4cute5tupleIJNS5_1CILi128EEENS7_ILi64EEENS7_ILi256EEEEEELi256ENS_10bfloat16_tEfNS_4arch4Sm80ELb1ELb0ELb1ELb1ELb0ELb0ELb1ELb1EEENS1_21CollectiveEpilogueFwdINS6_IJS8_SA_S9_EEENS6_IJNS7_ILi1EEESI_SI_EEESC_SE_Li256ELb1ELb1ELb1ELb0EEENS1_36VarlenDynamicPersistentTileSchedulerILi128ELi64ELi256ELi256ELb1ELb1ELb0ELb1ELb1ELb1EEEEEEEEEvNT_6ParamsE,(.L_x_52 - _ZN7cutlass13device_kernelIN5flash19enable_sm80_to_sm89INS1_16FlashAttnFwdSm80INS1_25CollectiveMainloopFwdSm80ILi8ELi1ELb0EN4cute5tupleIJNS5_1CILi128EEENS7_ILi64EEENS7_ILi256EEEEEELi256ENS_10bfloat16_tEfNS_4arch4Sm80ELb1ELb0ELb1ELb1ELb0ELb0ELb1ELb1EEENS1_21CollectiveEpilogueFwdINS6_IJS8_SA_S9_EEENS6_IJNS7_ILi1EEESI_SI_EEESC_SE_Li256ELb1ELb1ELb1ELb0EEENS1_36VarlenDynamicPersistentTileSchedulerILi128ELi64ELi256ELi256ELb1ELb1ELb0ELb1ELb1ELb1EEEEEEEEEvNT_6ParamsE)
        .other          _ZN7cutlass13device_kernelIN5flash19enable_sm80_to_sm89INS1_16FlashAttnFwdSm80INS1_25CollectiveMainloopFwdSm80ILi8ELi1ELb0EN4cute5tupleIJNS5_1CILi128EEENS7_ILi64EEENS7_ILi256EEEEEELi256ENS_10bfloat16_tEfNS_4arch4Sm80ELb1ELb0ELb1ELb1ELb0ELb0ELb1ELb1EEENS1_21CollectiveEpilogueFwdINS6_IJS8_SA_S9_EEENS6_IJNS7_ILi1EEESI_SI_EEESC_SE_Li256ELb1ELb1ELb1ELb0EEENS1_36VarlenDynamicPersistentTileSchedulerILi128ELi64ELi256ELi256ELb1ELb1ELb0ELb1ELb1ELb1EEEEEEEEEvNT_6ParamsE,@"STO_CUDA_ENTRY STV_DEFAULT"
_ZN7cutlass13device_kernelIN5flash19enable_sm80_to_sm89INS1_16FlashAttnFwdSm80INS1_25CollectiveMainloopFwdSm80ILi8ELi1ELb0EN4cute5tupleIJNS5_1CILi128EEENS7_ILi64EEENS7_ILi256EEEEEELi256ENS_10bfloat16_tEfNS_4arch4Sm80ELb1ELb0ELb1ELb1ELb0ELb0ELb1ELb1EEENS1_21CollectiveEpilogueFwdINS6_IJS8_SA_S9_EEENS6_IJNS7_ILi1EEESI_SI_EEESC_SE_Li256ELb1ELb1ELb1ELb0EEENS1_36VarlenDynamicPersistentTileSchedulerILi128ELi64ELi256ELi256ELb1ELb1ELb0ELb1ELb1ELb1EEEEEEEEEvNT_6ParamsE:
[----:B------:R-:W-:Y:S01]  /*0000*/  LDC R1, c[0x0][0x28] ;  /* 0x00000a00ff017b82 */ /* 0x000fe20000000800 */
[----:B------:R-:W-:Y:S05]  /*0010*/  EXIT ;  /* 0x000000000000794d */ /* 0x000fea0003800000 */
.L_x_16:
        /* <DEDUP_REMOVED lines=14> */
.L_x_52:


//--------------------- .text._ZN7cutlass13device_kernelIN5flash19enable_sm80_to_sm89INS1_16FlashAttnFwdSm80INS1_25CollectiveMainloopFwdSm80ILi8ELi1ELb0EN4cute5tupleIJNS5_1CILi128EEENS7_ILi48EEENS7_ILi256EEEEEELi256ENS_10bfloat16_tEfNS_4arch4Sm80ELb1ELb0ELb1ELb1ELb0ELb1ELb1ELb1EEENS1_21CollectiveEpilogueFwdINS6_IJS8_SA_S9_EEENS6_IJNS7_ILi1EEESI_SI_EEESC_SE_Li256ELb1ELb1ELb1ELb0EEENS1_36VarlenDynamicPersistentTileSchedulerILi128ELi48ELi256ELi256ELb1ELb1ELb0ELb1ELb1ELb1EEEEEEEEEvNT_6ParamsE --------------------------
	.section	.text._ZN7cutlass13device_kernelIN5flash19enable_sm80_to_sm89INS1_16FlashAttnFwdSm80INS1_25CollectiveMainloopFwdSm80ILi8ELi1ELb0EN4cute5tupleIJNS5_1CILi128EEENS7_ILi48EEENS7_ILi256EEEEEELi256ENS_10bfloat16_tEfNS_4arch4Sm80ELb1ELb0ELb1ELb1ELb0ELb1ELb1ELb1EEENS1_21CollectiveEpilogueFwdINS6_IJS8_SA_S9_EEENS6_IJNS7_ILi1EEESI_SI_EEESC_SE_Li256ELb1ELb1ELb1ELb0EEENS1_36VarlenDynamicPersistentTileSchedulerILi128ELi48ELi256ELi256ELb1ELb1ELb0ELb1ELb1ELb1EEEEEEEEEvNT_6ParamsE,"ax",@progbits
	.align	128
.text._ZN7cutlass13device_kernelIN5flash19enable_sm80_to_sm89INS1_16FlashAttnFwdSm80INS1_25CollectiveMainloopFwdSm80ILi8ELi1ELb0EN4cute5tupleIJNS5_1CILi128EEENS7_ILi48EEENS7_ILi256EEEEEELi256ENS_10bfloat16_tEfNS_4arch4Sm80ELb1ELb0ELb1ELb1ELb0ELb1ELb1ELb1EEENS1_21CollectiveEpilogueFwdINS6_IJS8_SA_S9_EEENS6_IJNS7_ILi1EEESI_SI_EEESC_SE_Li256ELb1ELb1ELb1ELb0EEENS1_36VarlenDynamicPersistentTileSchedulerILi128ELi48ELi256ELi256ELb1ELb1ELb0ELb1ELb1ELb1EEEEEEEEEvNT_6ParamsE:
        .type           _ZN7cutlass13device_kernelIN5flash19enable_sm80_to_sm89INS1_16FlashAttnFwdSm80INS1_25CollectiveMainloopFwdSm80ILi8ELi1ELb0EN4cute5tupleIJNS5_1CILi128EEENS7_ILi48EEENS7_ILi256EEEEEELi256ENS_10bfloat16_tEfNS_4arch4Sm80ELb1ELb0ELb1ELb1ELb0ELb1ELb1ELb1EEENS1_21CollectiveEpilogueFwdINS6_IJS8_SA_S9_EEENS6_IJNS7_ILi1EEESI_SI_EEESC_SE_Li256ELb1ELb1ELb1ELb0EEENS1_36VarlenDynamicPersistentTileSchedulerILi128ELi48ELi256ELi256ELb1ELb1ELb0ELb1ELb1ELb1EEEEEEEEEvNT_6ParamsE,@function
        .size           _ZN7cutlass13device_kernelIN5flash19enable_sm80_to_sm89INS1_16FlashAttnFwdSm80INS1_25CollectiveMainloopFwdSm80ILi8ELi1ELb0EN4cute5tupleIJNS5_1CILi128EEENS7_ILi48EEENS7_ILi256EEEEEELi256ENS_10bfloat16_tEfNS_4arch4Sm80ELb1ELb0ELb1ELb1ELb0ELb1ELb1ELb1EEENS1_21CollectiveEpilogueFwdINS6_IJS8_SA_S9_EEENS6_IJNS7_ILi1EEESI_SI_EEESC_SE_Li256ELb1ELb1ELb1ELb0EEENS1_36VarlenDynamicPersistentTileSchedulerILi128ELi48ELi256ELi256ELb1ELb1ELb0ELb1ELb1ELb1EEEEEEEEEvNT_6ParamsE,(.L_x_53 - _ZN7cutlass13device_kernelIN5flash19enable_sm80_to_sm89INS1_16FlashAttnFwdSm80INS1_25CollectiveMainloopFwdSm80ILi8ELi1ELb0EN4cute5tupleIJNS5_1CILi128EEENS7_ILi48EEENS7_ILi256EEEEEELi256ENS_10bfloat16_tEfNS_4arch4Sm80ELb1ELb0ELb1ELb1ELb0ELb1ELb1ELb1EEENS1_21CollectiveEpilogueFwdINS6_IJS8_SA_S9_EEENS6_IJNS7_ILi1EEESI_SI_EEESC_SE_Li256ELb1ELb1ELb1ELb0EEENS1_36VarlenDynamicPersistentTileSchedulerILi128ELi48ELi256ELi256ELb1ELb1ELb0ELb1ELb1ELb1EEEEEEEEEvNT_6ParamsE)
        .other          _ZN7cutlass13device_kernelIN5flash19enable_sm80_to_sm89INS1_16FlashAttnFwdSm80INS1_25CollectiveMainloopFwdSm80ILi8ELi1ELb0EN4cute5tupleIJNS5_1CILi128EEENS7_ILi48EEENS7_ILi256EEEEEELi256ENS_10bfloat16_tEfNS_4arch4Sm80ELb1ELb0ELb1ELb1ELb0ELb1ELb1ELb1EEENS1_21CollectiveEpilogueFwdINS6_IJS8_SA_S9_EEENS6_IJNS7_ILi1EEESI_SI_EEESC_SE_Li256ELb1ELb1ELb1ELb0EEENS1_36VarlenDynamicPersistentTileSchedulerILi128ELi48ELi256ELi256ELb1ELb1ELb0ELb1ELb1ELb1EEEEEEEEEvNT_6ParamsE,@"STO_CUDA_ENTRY STV_DEFAULT"
_ZN7cutlass13device_kernelIN5flash19enable_sm80_to_sm89INS1_16FlashAttnFwdSm80INS1_25CollectiveMainloopFwdSm80ILi8ELi1ELb0EN4cute5tupleIJNS5_1CILi128EEENS7_ILi48EEENS7_ILi256EEEEEELi256ENS_10bfloat16_tEfNS_4arch4Sm80ELb1ELb0ELb1ELb1ELb0ELb1ELb1ELb1EEENS1_21CollectiveEpilogueFwdINS6_IJS8_SA_S9_EEENS6_IJNS7_ILi1EEESI_SI_EEESC_SE_Li256ELb1ELb1ELb1ELb0EEENS1_36VarlenDynamicPersistentTileSchedulerILi128ELi48ELi256ELi256ELb1ELb1ELb0ELb1ELb1ELb1EEEEEEEEEvNT_6ParamsE:
[----:B------:R-:W-:Y:S01]  /*0000*/  LDC R1, c[0x0][0x28] ;  /* 0x00000a00ff017b82 */ /* 0x000fe20000000800 */
[----:B------:R-:W-:Y:S05]  /*0010*/  EXIT ;  /* 0x000000000000794d */ /* 0x000fea0003800000 */
.L_x_17:
        /* <DEDUP_REMOVED lines=14> */
.L_x_53:


//--------------------- .text._ZN7cutlass13device_kernelIN5flash19enable_sm80_to_sm89INS1_16FlashAttnFwdSm80INS1_25CollectiveMainloopFwdSm80ILi8ELi1ELb1EN4cute5tupleIJNS5_1CILi128EEENS7_ILi64EEENS7_ILi256EEEEEELi256ENS_10bfloat16_tEfNS_4arch4Sm80ELb0ELb0ELb0ELb0ELb0ELb0ELb1ELb1EEENS1_21CollectiveEpilogueFwdINS6_IJS8_SA_S9_EEENS6_IJNS7_ILi1EEESI_SI_EEESC_SE_Li256ELb0ELb1ELb1ELb0EEENS1_19SingleTileSchedulerILb0ELb1ELb1ELi128EEEEEEEEEvNT_6ParamsE --------------------------
	.section	.text._ZN7cutlass13device_kernelIN5flash19enable_sm80_to_sm89INS1_16FlashAttnFwdSm80INS1_25CollectiveMainloopFwdSm80ILi8ELi1ELb1EN4cute5tupleIJNS5_1CILi128EEENS7_ILi64EEENS7_ILi256EEEEEELi256ENS_10bfloat16_tEfNS_4arch4Sm80ELb0ELb0ELb0ELb0ELb0ELb0ELb1ELb1EEENS1_21CollectiveEpilogueFwdINS6_IJS8_SA_S9_EEENS6_IJNS7_ILi1EEESI_SI_EEESC_SE_Li256ELb0ELb1ELb1ELb0EEENS1_19SingleTileSchedulerILb0ELb1ELb1ELi128EEEEEEEEEvNT_6ParamsE,"ax",@progbits
	.align	128
.text._ZN7cutlass13device_kernelIN5flash19enable_sm80_to_sm89INS1_16FlashAttnFwdSm80INS1_25CollectiveMainloopFwdSm80ILi8ELi1ELb1EN4cute5tupleIJNS5_1CILi128EEENS7_ILi64EEENS7_ILi256EEEEEELi256ENS_10bfloat16_tEfNS_4arch4Sm80ELb0ELb0ELb0ELb0ELb0ELb0ELb1ELb1EEENS1_21CollectiveEpilogueFwdINS6_IJS8_SA_S9_EEENS6_IJNS7_ILi1EEESI_SI_EEESC_SE_Li256ELb0ELb1ELb1ELb0EEENS1_19SingleTileSchedulerILb0ELb1ELb1ELi128EEEEEEEEEvNT_6ParamsE:
        .type           _ZN7cutlass13device_kernelIN5flash19enable_sm80_to_sm89INS1_16FlashAttnFwdSm80INS1_25CollectiveMainloopFwdSm80ILi8ELi1ELb1EN4cute5tupleIJNS5_1CILi128EEENS7_ILi64EEENS7_ILi256EEEEEELi256ENS_10bfloat16_tEfNS_4arch4Sm80ELb0ELb0ELb0ELb0ELb0ELb0ELb1ELb1EEENS1_21CollectiveEpilogueFwdINS6_IJS8_SA_S9_EEENS6_IJNS7_ILi1EEESI_SI_EEESC_SE_Li256ELb0ELb1ELb1ELb0EEENS1_19SingleTileSchedulerILb0ELb1ELb1ELi128EEEEEEEEEvNT_6ParamsE,@function
        .size           _ZN7cutlass13device_kernelIN5flash19enable_sm80_to_sm89INS1_16FlashAttnFwdSm80INS1_25CollectiveMainloopFwdSm80ILi8ELi1ELb1EN4cute5tupleIJNS5_1CILi128EEENS7_ILi64EEENS7_ILi256EEEEEELi256ENS_10bfloat16_tEfNS_4arch4Sm80ELb0ELb0ELb0ELb0ELb0ELb0ELb1ELb1EEENS1_21CollectiveEpilogueFwdINS6_IJS8_SA_S9_EEENS6_IJNS7_ILi1EEESI_SI_EEESC_SE_Li256ELb0ELb1ELb1ELb0EEENS1_19SingleTileSchedulerILb0ELb1ELb1ELi128EEEEEEEEEvNT_6ParamsE,(.L_x_54 - _ZN7cutlass13device_kernelIN5flash19enable_sm80_to_sm89INS1_16FlashAttnFwdSm80INS1_25CollectiveMainloopFwdSm80ILi8ELi1ELb1EN4cute5tupleIJNS5_1CILi128EEENS7_ILi64EEENS7_ILi256EEEEEELi256ENS_10bfloat16_tEfNS_4arch4Sm80ELb0ELb0ELb0ELb0ELb0ELb0ELb1ELb1EEENS1_21CollectiveEpilogueFwdINS6_IJS8_SA_S9_EEENS6_IJNS7_ILi1EEESI_SI_EEESC_SE_Li256ELb0ELb1ELb1ELb0EEENS1_19SingleTileSchedulerILb0ELb1ELb1ELi128EEEEEEEEEvNT_6ParamsE)
        .other          _ZN7cutlass13device_kernelIN5flash19enable_sm80_to_sm89INS1_16FlashAttnFwdSm80INS1_25CollectiveMainloopFwdSm80ILi8ELi1ELb1EN4cute5tupleIJNS5_1CILi128EEENS7_ILi64EEENS7_ILi256EEEEEELi256ENS_10bfloat16_tEfNS_4arch4Sm80ELb0ELb0ELb0ELb0ELb0ELb0ELb1ELb1EEENS1_21CollectiveEpilogueFwdINS6_IJS8_SA_S9_EEENS6_IJNS7_ILi1EEESI_SI_EEESC_SE_Li256ELb0ELb1ELb1ELb0EEENS1_19SingleTileSchedulerILb0ELb1ELb1ELi128EEEEEEEEEvNT_6ParamsE,@"STO_CUDA_ENTRY STV_DEFAULT"
_ZN7cutlass13device_kernelIN5flash19enable_sm80_to_sm89INS1_16FlashAttnFwdSm80INS1_25CollectiveMainloopFwdSm80ILi8ELi1ELb1EN4cute5tupleIJNS5_1CILi128EEENS7_ILi64EEENS7_ILi256EEEEEELi256ENS_10bfloat16_tEfNS_4arch4Sm80ELb0ELb0ELb0ELb0ELb0ELb0ELb1ELb1EEENS1_21CollectiveEpilogueFwdINS6_IJS8_SA_S9_EEENS6_IJNS7_ILi1EEESI_SI_EEESC_SE_Li256ELb0ELb1ELb1ELb0EEENS1_19SingleTileSchedulerILb0ELb1ELb1ELi128EEEEEEEEEvNT_6ParamsE:
[----:B------:R-:W-:Y:S01]  /*0000*/  LDC R1, c[0x0][0x28] ;  /* 0x00000a00ff017b82 */ /* 0x000fe20000000800 */
[----:B------:R-:W-:Y:S05]  /*0010*/  EXIT ;  /* 0x000000000000794d */ /* 0x000fea0003800000 */
.L_x_18:
        /* <DEDUP_REMOVED lines=14> */
.L_x_54:


//--------------------- .text._ZN7cutlass13device_kernelIN5flash19enable_sm80_to_sm89INS1_16FlashAttnFwdSm80INS1_25CollectiveMainloopFwdSm80ILi8ELi1ELb1EN4cute5tupleIJNS5_1CILi128EEENS7_ILi48EEENS7_ILi256EEEEEELi256ENS_10bfloat16_tEfNS_4arch4Sm80ELb0ELb0ELb0ELb1ELb0ELb0ELb1ELb1EEENS1_21CollectiveEpilogueFwdINS6_IJS8_SA_S9_EEENS6_IJNS7_ILi1EEESI_SI_EEESC_SE_Li256ELb1ELb1ELb1ELb0EEENS1_36VarlenDynamicPersistentTileSchedulerILi128ELi48ELi256ELi256ELb1ELb1ELb0ELb0ELb1ELb1EEEEEEEEEvNT_6ParamsE --------------------------
	.section	.text._ZN7cutlass13device_kernelIN5flash19enable_sm80_to_sm89INS1_16FlashAttnFwdSm80INS1_25CollectiveMainloopFwdSm80ILi8ELi1ELb1EN4cute5tupleIJNS5_1CILi128EEENS7_ILi48EEENS7_ILi256EEEEEELi256ENS_10bfloat16_tEfNS_4arch4Sm80ELb0ELb0ELb0ELb1ELb0ELb0ELb1ELb1EEENS1_21CollectiveEpilogueFwdINS6_IJS8_SA_S9_EEENS6_IJNS7_ILi1EEESI_SI_EEESC_SE_Li256ELb1ELb1ELb1ELb0EEENS1_36VarlenDynamicPersistentTileSchedulerILi128ELi48ELi256ELi256ELb1ELb1ELb0ELb0ELb1ELb1EEEEEEEEEvNT_6ParamsE,"ax",@progbits
	.align	128
.text._ZN7cutlass13device_kernelIN5flash19enable_sm80_to_sm89INS1_16FlashAttnFwdSm80INS1_25CollectiveMainloopFwdSm80ILi8ELi1ELb1EN4cute5tupleIJNS5_1CILi128EEENS7_ILi48EEENS7_ILi256EEEEEELi256ENS_10bfloat16_tEfNS_4arch4Sm80ELb0ELb0ELb0ELb1ELb0ELb0ELb1ELb1EEENS1_21CollectiveEpilogueFwdINS6_IJS8_SA_S9_EEENS6_IJNS7_ILi1EEESI_SI_EEESC_SE_Li256ELb1ELb1ELb1ELb0EEENS1_36VarlenDynamicPersistentTileSchedulerILi128ELi48ELi256ELi256ELb1ELb1ELb0ELb0ELb1ELb1EEEEEEEEEvNT_6ParamsE:
        .type           _ZN7cutlass13device_kernelIN5flash19enable_sm80_to_sm89INS1_16FlashAttnFwdSm80INS1_25CollectiveMainloopFwdSm80ILi8ELi1ELb1EN4cute5tupleIJNS5_1CILi128EEENS7_ILi48EEENS7_ILi256EEEEEELi256ENS_10bfloat16_tEfNS_4arch4Sm80ELb0ELb0ELb0ELb1ELb0ELb0ELb1ELb1EEENS1_21CollectiveEpilogueFwdINS6_IJS8_SA_S9_EEENS6_IJNS7_ILi1EEESI_SI_EEESC_SE_Li256ELb1ELb1ELb1ELb0EEENS1_36VarlenDynamicPersistentTileSchedulerILi128ELi48ELi256ELi256ELb1ELb1ELb0ELb0ELb1ELb1EEEEEEEEEvNT_6ParamsE,@function
        .size           _ZN7cutlass13device_kernelIN5flash19enable_sm80_to_sm89INS1_16FlashAttnFwdSm80INS1_25CollectiveMainloopFwdSm80ILi8ELi1ELb1EN4cute5tupleIJNS5_1CILi128EEENS7_ILi48EEENS7_ILi256EEEEEELi256ENS_10bfloat16_tEfNS_4arch4Sm80ELb0ELb0ELb0ELb1ELb0ELb0ELb1ELb1EEENS1_21CollectiveEpilogueFwdINS6_IJS8_SA_S9_EEENS6_IJNS7_ILi1EEESI_SI_EEESC_SE_Li256ELb1ELb1ELb1ELb0EEENS1_36VarlenDynamicPersistentTileSchedulerILi128ELi48ELi256ELi256ELb1ELb1ELb0ELb0ELb1ELb1EEEEEEEEEvNT_6ParamsE,(.L_x_55 - _ZN7cutlass13device_kernelIN5flash19enable_sm80_to_sm89INS1_16FlashAttnFwdSm80INS1_25CollectiveMainloopFwdSm80ILi8ELi1ELb1EN4cute5tupleIJNS5_1CILi128EEENS7_ILi48EEENS7_ILi256EEEEEELi256ENS_10bfloat16_tEfNS_4arch4Sm80ELb0ELb0ELb0ELb1ELb0ELb0ELb1ELb1EEENS1_21CollectiveEpilogueFwdINS6_IJS8_SA_S9_EEENS6_IJNS7_ILi1EEESI_SI_EEESC_SE_Li256ELb1ELb1ELb1ELb0EEENS1_36VarlenDynamicPersistentTileSchedulerILi128ELi48ELi256ELi256ELb1ELb1ELb0ELb0ELb1ELb1EEEEEEEEEvNT_6ParamsE)
        .other          _ZN7cutlass13device_kernelIN5flash19enable_sm80_to_sm89INS1_16FlashAttnFwdSm80INS1_25CollectiveMainloopFwdSm80ILi8ELi1ELb1EN4cute5tupleIJNS5_1CILi128EEENS7_ILi48EEENS7_ILi256EEEEEELi256ENS_10bfloat16_tEfNS_4arch4Sm80ELb0ELb0ELb0ELb1ELb0ELb0ELb1ELb1EEENS1_21CollectiveEpilogueFwdINS6_IJS8_SA_S9_EEENS6_IJNS7_ILi1EEESI_SI_EEESC_SE_Li256ELb1ELb1ELb1ELb0EEENS1_36VarlenDynamicPersistentTileSchedulerILi128ELi48ELi256ELi256ELb1ELb1ELb0ELb0ELb1ELb1EEEEEEEEEvNT_6ParamsE,@"STO_CUDA_ENTRY STV_DEFAULT"
_ZN7cutlass13device_kernelIN5flash19enable_sm80_to_sm89INS1_16FlashAttnFwdSm80INS1_25CollectiveMainloopFwdSm80ILi8ELi1ELb1EN4cute5tupleIJNS5_1CILi128EEENS7_ILi48EEENS7_ILi256EEEEEELi256ENS_10bfloat16_tEfNS_4arch4Sm80ELb0ELb0ELb0ELb1ELb0ELb0ELb1ELb1EEENS1_21CollectiveEpilogueFwdINS6_IJS8_SA_S9_EEENS6_IJNS7_ILi1EEESI_SI_EEESC_SE_Li256ELb1ELb1ELb1ELb0EEENS1_36VarlenDynamicPersistentTileSchedulerILi128ELi48ELi256ELi256ELb1ELb1ELb0ELb0ELb1ELb1EEEEEEEEEvNT_6ParamsE:
[----:B------:R-:W-:Y:S01]  /*0000*/  LDC R1, c[0x0][0x28] ;  /* 0x00000a00ff017b82 */ /* 0x000fe20000000800 */
[----:B------:R-:W-:Y:S05]  /*0010*/  EXIT ;  /* 0x000000000000794d */ /* 0x000fea0003800000 */
.L_x_19:
        /* <DEDUP_REMOVED lines=14> */
.L_x_55:


//--------------------- .text._ZN7cutlass13device_kernelIN5flash19enable_sm80_to_sm89INS1_16FlashAttnFwdSm80INS1_25CollectiveMainloopFwdSm80ILi8ELi1ELb0EN4cute5tupleIJNS5_1CILi128EEENS7_ILi32EEENS7_ILi256EEEEEELi256ENS_10bfloat16_tEfNS_4arch4Sm80ELb0ELb0ELb0ELb1ELb0ELb1ELb1ELb1EEENS1_21CollectiveEpilogueFwdINS6_IJS8_SA_S9_EEENS6_IJNS7_ILi1EEESI_SI_EEESC_SE_Li256ELb1ELb1ELb1ELb0EEENS1_36VarlenDynamicPersistentTileSchedulerILi128ELi32ELi256ELi256ELb1ELb1ELb0ELb0ELb1ELb1EEEEEEEEEvNT_6ParamsE --------------------------
	.section	.text._ZN7cutlass13device_kernelIN5flash19enable_sm80_to_sm89INS1_16FlashAttnFwdSm80INS1_25CollectiveMainloopFwdSm80ILi8ELi1ELb0EN4cute5tupleIJNS5_1CILi128EEENS7_ILi32EEENS7_ILi256EEEEEELi256ENS_10bfloat16_tEfNS_4arch4Sm80ELb0ELb0ELb0ELb1ELb0ELb1ELb1ELb1EEENS1_21CollectiveEpilogueFwdINS6_IJS8_SA_S9_EEENS6_IJNS7_ILi1EEESI_SI_EEESC_SE_Li256ELb1ELb1ELb1ELb0EEENS1_36VarlenDynamicPersistentTileSchedulerILi128ELi32ELi256ELi256ELb1ELb1ELb0ELb0ELb1ELb1EEEEEEEEEvNT_6ParamsE,"ax",@progbits
	.align	128
.text._ZN7cutlass13device_kernelIN5flash19enable_sm80_to_sm89INS1_16FlashAttnFwdSm80INS1_25CollectiveMainloopFwdSm80ILi8ELi1ELb0EN4cute5tupleIJNS5_1CILi128EEENS7_ILi32EEENS7_ILi256EEEEEELi256ENS_10bfloat16_tEfNS_4arch4Sm80ELb0ELb0ELb0ELb1ELb0ELb1ELb1ELb1EEENS1_21CollectiveEpilogueFwdINS6_IJS8_SA_S9_EEENS6_IJNS7_ILi1EEESI_SI_EEESC_SE_Li256ELb1ELb1ELb1ELb0EEENS1_36VarlenDynamicPersistentTileSchedulerILi128ELi32ELi256ELi256ELb1ELb1ELb0ELb0ELb1ELb1EEEEEEEEEvNT_6ParamsE:
        .type           _ZN7cutlass13device_kernelIN5flash19enable_sm80_to_sm89INS1_16FlashAttnFwdSm80INS1_25CollectiveMainloopFwdSm80ILi8ELi1ELb0EN4cute5tupleIJNS5_1CILi128EEENS7_ILi32EEENS7_ILi256EEEEEELi256ENS_10bfloat16_tEfNS_4arch4Sm80ELb0ELb0ELb0ELb1ELb0ELb1ELb1ELb1EEENS1_21CollectiveEpilogueFwdINS6_IJS8_SA_S9_EEENS6_IJNS7_ILi1EEESI_SI_EEESC_SE_Li256ELb1ELb1ELb1ELb0EEENS1_36VarlenDynamicPersistentTileSchedulerILi128ELi32ELi256ELi256ELb1ELb1ELb0ELb0ELb1ELb1EEEEEEEEEvNT_6ParamsE,@function
        .size           _ZN7cutlass13device_kernelIN5flash19enable_sm80_to_sm89INS1_16FlashAttnFwdSm80INS1_25CollectiveMainloopFwdSm80ILi8ELi1ELb0EN4cute5tupleIJNS5_1CILi128EEENS7_ILi32EEENS7_ILi256EEEEEELi256ENS_10bfloat16_tEfNS_4arch4Sm80ELb0ELb0ELb0ELb1ELb0ELb1ELb1ELb1EEENS1_21CollectiveEpilogueFwdINS6_IJS8_SA_S9_EEENS6_IJNS7_ILi1EEESI_SI_EEESC_SE_Li256ELb1ELb1ELb1ELb0EEENS1_36VarlenDynamicPersistentTileSchedulerILi128ELi32ELi256ELi256ELb1ELb1ELb0ELb0ELb1ELb1EEEEEEEEEvNT_6ParamsE,(.L_x_56 - _ZN7cutlass13device_kernelIN5flash19enable_sm80_to_sm89INS1_16FlashAttnFwdSm80INS1_25CollectiveMainloopFwdSm80ILi8ELi1ELb0EN4cute5tupleIJNS5_1CILi128EEENS7_ILi32EEENS7_ILi256EEEEEELi256ENS_10bfloat16_tEfNS_4arch4Sm80ELb0ELb0ELb0ELb1ELb0ELb1ELb1ELb1EEENS1_21CollectiveEpilogueFwdINS6_IJS8_SA_S9_EEENS6_IJNS7_ILi1EEESI_SI_EEESC_SE_Li256ELb1ELb1ELb1ELb0EEENS1_36VarlenDynamicPersistentTileSchedulerILi128ELi32ELi256ELi256ELb1ELb1ELb0ELb0ELb1ELb1EEEEEEEEEvNT_6ParamsE)
        .other          _ZN7cutlass13device_kernelIN5flash19enable_sm80_to_sm89INS1_16FlashAttnFwdSm80INS1_25CollectiveMainloopFwdSm80ILi8ELi1ELb0EN4cute5tupleIJNS5_1CILi128EEENS7_ILi32EEENS7_ILi256EEEEEELi256ENS_10bfloat16_tEfNS_4arch4Sm80ELb0ELb0ELb0ELb1ELb0ELb1ELb1ELb1EEENS1_21CollectiveEpilogueFwdINS6_IJS8_SA_S9_EEENS6_IJNS7_ILi1EEESI_SI_EEESC_SE_Li256ELb1ELb1ELb1ELb0EEENS1_36VarlenDynamicPersistentTileSchedulerILi128ELi32ELi256ELi256ELb1ELb1ELb0ELb0ELb1ELb1EEEEEEEEEvNT_6ParamsE,@"STO_CUDA_ENTRY STV_DEFAULT"
_ZN7cutlass13device_kernelIN5flash19enable_sm80_to_sm89INS1_16FlashAttnFwdSm80INS1_25CollectiveMainloopFwdSm80ILi8ELi1ELb0EN4cute5tupleIJNS5_1CILi128EEENS7_ILi32EEENS7_ILi256EEEEEELi256ENS_10bfloat16_tEfNS_4arch4Sm80ELb0ELb0ELb0ELb1ELb0ELb1ELb1ELb1EEENS1_21CollectiveEpilogueFwdINS6_IJS8_SA_S9_EEENS6_IJNS7_ILi1EEESI_SI_EEESC_SE_Li256ELb1ELb1ELb1ELb0EEENS1_36VarlenDynamicPersistentTileSchedulerILi128ELi32ELi256ELi256ELb1ELb1ELb0ELb0ELb1ELb1EEEEEEEEEvNT_6ParamsE:
[----:B------:R-:W-:Y:S01]  /*0000*/  LDC R1, c[0x0][0x28] ;  /* 0x00000a00ff017b82 */ /* 0x000fe20000000800 */
[----:B------:R-:W-:Y:S05]  /*0010*/  EXIT ;  /* 0x000000000000794d */ /* 0x000fea0003800000 */
.L_x_20:
        /* <DEDUP_REMOVED lines=14> */
.L_x_56:


//--------------------- .text._ZN7cutlass13device_kernelIN5flash19enable_sm80_to_sm89INS1_16FlashAttnFwdSm80INS1_25CollectiveMainloopFwdSm80ILi8ELi1ELb1EN4cute5tupleIJNS5_1CILi128EEENS7_ILi48EEENS7_ILi256EEEEEELi256ENS_10bfloat16_tEfNS_4arch4Sm80ELb0ELb1ELb0ELb0ELb0ELb0ELb1ELb1EEENS1_21CollectiveEpilogueFwdINS6_IJS8_SA_S9_EEENS6_IJNS7_ILi1EEESI_SI_EEESC_SE_Li256ELb0ELb1ELb1ELb0EEENS1_19SingleTileSchedulerILb0ELb1ELb1ELi128EEEEEEEEEvNT_6ParamsE --------------------------
	.section	.text._ZN7cutlass13device_kernelIN5flash19enable_sm80_to_sm89INS1_16FlashAttnFwdSm80INS1_25CollectiveMainloopFwdSm80ILi8ELi1ELb1EN4cute5tupleIJNS5_1CILi128EEENS7_ILi48EEENS7_ILi256EEEEEELi256ENS_10bfloat16_tEfNS_4arch4Sm80ELb0ELb1ELb0ELb0ELb0ELb0ELb1ELb1EEENS1_21CollectiveEpilogueFwdINS6_IJS8_SA_S9_EEENS6_IJNS7_ILi1EEESI_SI_EEESC_SE_Li256ELb0ELb1ELb1ELb0EEENS1_19SingleTileSchedulerILb0ELb1ELb1ELi128EEEEEEEEEvNT_6ParamsE,"ax",@progbits
	.align	128
.text._ZN7cutlass13device_kernelIN5flash19enable_sm80_to_sm89INS1_16FlashAttnFwdSm80INS1_25CollectiveMainloopFwdSm80ILi8ELi1ELb1EN4cute5tupleIJNS5_1CILi128EEENS7_ILi48EEENS7_ILi256EEEEEELi256ENS_10bfloat16_tEfNS_4arch4Sm80ELb0ELb1ELb0ELb0ELb0ELb0ELb1ELb1EEENS1_21CollectiveEpilogueFwdINS6_IJS8_SA_S9_EEENS6_IJNS7_ILi1EEESI_SI_EEESC_SE_Li256ELb0ELb1ELb1ELb0EEENS1_19SingleTileSchedulerILb0ELb1ELb1ELi128EEEEEEEEEvNT_6ParamsE:
        .type           _ZN7cutlass13device_kernelIN5flash19enable_sm80_to_sm89INS1_16FlashAttnFwdSm80INS1_25CollectiveMainloopFwdSm80ILi8ELi1ELb1EN4cute5tupleIJNS5_1CILi128EEENS7_ILi48EEENS7_ILi256EEEEEELi256ENS_10bfloat16_tEfNS_4arch4Sm80ELb0ELb1ELb0ELb0ELb0ELb0ELb1ELb1EEENS1_21CollectiveEpilogueFwdINS6_IJS8_SA_S9_EEENS6_IJNS7_ILi1EEESI_SI_EEESC_SE_Li256ELb0ELb1ELb1ELb0EEENS1_19SingleTileSchedulerILb0ELb1ELb1ELi128EEEEEEEEEvNT_6ParamsE,@function
        .size           _ZN7cutlass13device_kernelIN5flash19enable_sm80_to_sm89INS1_16FlashAttnFwdSm80INS1_25CollectiveMainloopFwdSm80ILi8ELi1ELb1EN4cute5tupleIJNS5_1CILi128EEENS7_ILi48EEENS7_ILi256EEEEEELi256ENS_10bfloat16_tEfNS_4arch4Sm80ELb0ELb1ELb0ELb0ELb0ELb0ELb1ELb1EEENS1_21CollectiveEpilogueFwdINS6_IJS8_SA_S9_EEENS6_IJNS7_ILi1EEESI_SI_EEESC_SE_Li256ELb0ELb1ELb1ELb0EEENS1_19SingleTileSchedulerILb0ELb1ELb1ELi128EEEEEEEEEvNT_6ParamsE,(.L_x_57 - _ZN7cutlass13device_kernelIN5flash19enable_sm80_to_sm89INS1_16FlashAttnFwdSm80INS1_25CollectiveMainloopFwdSm80ILi8ELi1ELb1EN4cute5tupleIJNS5_1CILi128EEENS7_ILi48EEENS7_ILi256EEEEEELi256ENS_10bfloat16_tEfNS_4arch4Sm80ELb0ELb1ELb0ELb0ELb0ELb0ELb1ELb1EEENS1_21CollectiveEpilogueFwdINS6_IJS8_SA_S9_EEENS6_IJNS7_ILi1EEESI_SI_EEESC_SE_Li256ELb0ELb1ELb1ELb0EEENS1_19SingleTileSchedulerILb0ELb1ELb1ELi128EEEEEEEEEvNT_6ParamsE)
        .other          _ZN7cutlass13device_kernelIN5flash19enable_sm80_to_sm89INS1_16FlashAttnFwdSm80INS1_25CollectiveMainloopFwdSm80ILi8ELi1ELb1EN4cute5tupleIJNS5_1CILi128EEENS7_ILi48EEENS7_ILi256EEEEEELi256ENS_10bfloat16_tEfNS_4arch4Sm80ELb0ELb1ELb0ELb0ELb0ELb0ELb1ELb1EEENS1_21CollectiveEpilogueFwdINS6_IJS8_SA_S9_EEENS6_IJNS7_ILi1EEESI_SI_EEESC_SE_Li256ELb0ELb1ELb1ELb0EEENS1_19SingleTileSchedulerILb0ELb1ELb1ELi128EEEEEEEEEvNT_6ParamsE,@"STO_CUDA_ENTRY STV_DEFAULT"
_ZN7cutlass13device_kernelIN5flash19enable_sm80_to_sm89INS1_16FlashAttnFwdSm80INS1_25CollectiveMainloopFwdSm80ILi8ELi1ELb1EN4cute5tupleIJNS5_1CILi128EEENS7_ILi48EEENS7_ILi256EEEEEELi256ENS_10bfloat16_tEfNS_4arch4Sm80ELb0ELb1ELb0ELb0ELb0ELb0ELb1ELb1EEENS1_21CollectiveEpilogueFwdINS6_IJS8_SA_S9_EEENS6_IJNS7_ILi1EEESI_SI_EEESC_SE_Li256ELb0ELb1ELb1ELb0EEENS1_19SingleTileSchedulerILb0ELb1ELb1ELi128EEEEEEEEEvNT_6ParamsE:
[----:B------:R-:W-:Y:S01]  /*0000*/  LDC R1, c[0x0][0x28] ;  /* 0x00000a00ff017b82 */ /* 0x000fe20000000800 */
[----:B------:R-:W-:Y:S05]  /*0010*/  EXIT ;  /* 0x000000000000794d */ /* 0x000fea0003800000 */
.L_x_21:
        /* <DEDUP_REMOVED lines=14> */
.L_x_57:


//--------------------- .text._ZN7cutlass13device_kernelIN5flash19enable_sm80_to_sm89INS1_16FlashAttnFwdSm80INS1_25CollectiveMainloopFwdSm80ILi8ELi1ELb1EN4cute5tupleIJNS5_1CILi128EEENS7_ILi48EEENS7_ILi256EEEEEELi256ENS_10bfloat16_tEfNS_4arch4Sm80ELb0ELb1ELb0ELb1ELb0ELb0ELb1ELb1EEENS1_21CollectiveEpilogueFwdINS6_IJS8_SA_S9_EEENS6_IJNS7_ILi1EEESI_SI_EEESC_SE_Li256ELb1ELb1ELb1ELb0EEENS1_36VarlenDynamicPersistentTileSchedulerILi128ELi48ELi256ELi256ELb1ELb1ELb0ELb1ELb0ELb1EEEEEEEEEvNT_6ParamsE --------------------------
	.section	.text._ZN7cutlass13device_kernelIN5flash19enable_sm80_to_sm89INS1_16FlashAttnFwdSm80INS1_25CollectiveMainloopFwdSm80ILi8ELi1ELb1EN4cute5tupleIJNS5_1CILi128EEENS7_ILi48EEENS7_ILi256EEEEEELi256ENS_10bfloat16_tEfNS_4arch4Sm80ELb0ELb1ELb0ELb1ELb0ELb0ELb1ELb1EEENS1_21CollectiveEpilogueFwdINS6_IJS8_SA_S9_EEENS6_IJNS7_ILi1EEESI_SI_EEESC_SE_Li256ELb1ELb1ELb1ELb0EEENS1_36VarlenDynamicPersistentTileSchedulerILi128ELi48ELi256ELi256ELb1ELb1ELb0ELb1ELb0ELb1EEEEEEEEEvNT_6ParamsE,"ax",@progbits
	.align	128
.text._ZN7cutlass13device_kernelIN5flash19enable_sm80_to_sm89INS1_16FlashAttnFwdSm80INS1_25CollectiveMainloopFwdSm80ILi8ELi1ELb1EN4cute5tupleIJNS5_1CILi128EEENS7_ILi48EEENS7_ILi256EEEEEELi256ENS_10bfloat16_tEfNS_4arch4Sm80ELb0ELb1ELb0ELb1ELb0ELb0ELb1ELb1EEENS1_21CollectiveEpilogueFwdINS6_IJS8_SA_S9_EEENS6_IJNS7_ILi1EEESI_SI_EEESC_SE_Li256ELb1ELb1ELb1ELb0EEENS1_36VarlenDynamicPersistentTileSchedulerILi128ELi48ELi256ELi256ELb1ELb1ELb0ELb1ELb0ELb1EEEEEEEEEvNT_6ParamsE:
        .type           _ZN7cutlass13device_kernelIN5flash19enable_sm80_to_sm89INS1_16FlashAttnFwdSm80INS1_25CollectiveMainloopFwdSm80ILi8ELi1ELb1EN4cute5tupleIJNS5_1CILi128EEENS7_ILi48EEENS7_ILi256EEEEEELi256ENS_10bfloat16_tEfNS_4arch4Sm80ELb0ELb1ELb0ELb1ELb0ELb0ELb1ELb1EEENS1_21CollectiveEpilogueFwdINS6_IJS8_SA_S9_EEENS6_IJNS7_ILi1EEESI_SI_EEESC_SE_Li256ELb1ELb1ELb1ELb0EEENS1_36VarlenDynamicPersistentTileSchedulerILi128ELi48ELi256ELi256ELb1ELb1ELb0ELb1ELb0ELb1EEEEEEEEEvNT_6ParamsE,@function
        .size           _ZN7cutlass13device_kernelIN5flash19enable_sm80_to_sm89INS1_16FlashAttnFwdSm80INS1_25CollectiveMainloopFwdSm80ILi8ELi1ELb1EN4cute5tupleIJNS5_1CILi128EEENS7_ILi48EEENS7_ILi256EEEEEELi256ENS_10bfloat16_tEfNS_4arch4Sm80ELb0ELb1ELb0ELb1ELb0ELb0ELb1ELb1EEENS1_21CollectiveEpilogueFwdINS6_IJS8_SA_S9_EEENS6_IJNS7_ILi1EEESI_SI_EEESC_SE_Li256ELb1ELb1ELb1ELb0EEENS1_36VarlenDynamicPersistentTileSchedulerILi128ELi48ELi256ELi256ELb1ELb1ELb0ELb1ELb0ELb1EEEEEEEEEvNT_6ParamsE,(.L_x_58 - _ZN7cutlass13device_kernelIN5flash19enable_sm80_to_sm89INS1_16FlashAttnFwdSm80INS1_25CollectiveMainloopFwdSm80ILi8ELi1ELb1EN4cute5tupleIJNS5_1CILi128EEENS7_ILi48EEENS7_ILi256EEEEEELi256ENS_10bfloat16_tEfNS_4arch4Sm80ELb0ELb1ELb0ELb1ELb0ELb0ELb1ELb1EEENS1_21CollectiveEpilogueFwdINS6_IJS8_SA_S9_EEENS6_IJNS7_ILi1EEESI_SI_EEESC_SE_Li256ELb1ELb1ELb1ELb0EEENS1_36VarlenDynamicPersistentTileSchedulerILi128ELi48ELi256ELi256ELb1ELb1ELb0ELb1ELb0ELb1EEEEEEEEEvNT_6ParamsE)
        .other          _ZN7cutlass13device_kernelIN5flash19enable_sm80_to_sm89INS1_16FlashAttnFwdSm80INS1_25CollectiveMainloopFwdSm80ILi8ELi1ELb1EN4cute5tupleIJNS5_1CILi128EEENS7_ILi48EEENS7_ILi256EEEEEELi256ENS_10bfloat16_tEfNS_4arch4Sm80ELb0ELb1ELb0ELb1ELb0ELb0ELb1ELb1EEENS1_21CollectiveEpilogueFwdINS6_IJS8_SA_S9_EEENS6_IJNS7_ILi1EEESI_SI_EEESC_SE_Li256ELb1ELb1ELb1ELb0EEENS1_36VarlenDynamicPersistentTileSchedulerILi128ELi48ELi256ELi256ELb1ELb1ELb0ELb1ELb0ELb1EEEEEEEEEvNT_6ParamsE,@"STO_CUDA_ENTRY STV_DEFAULT"
_ZN7cutlass13device_kernelIN5flash19enable_sm80_to_sm89INS1_16FlashAttnFwdSm80INS1_25CollectiveMainloopFwdSm80ILi8ELi1ELb1EN4cute5tupleIJNS5_1CILi128EEENS7_ILi48EEENS7_ILi256EEEEEELi256ENS_10bfloat16_tEfNS_4arch4Sm80ELb0ELb1ELb0ELb1ELb0ELb0ELb1ELb1EEENS1_21CollectiveEpilogueFwdINS6_IJS8_SA_S9_EEENS6_IJNS7_ILi1EEESI_SI_EEESC_SE_Li256ELb1ELb1ELb1ELb0EEENS1_36VarlenDynamicPersistentTileSchedulerILi128ELi48ELi256ELi256ELb1ELb1ELb0ELb1ELb0ELb1EEEEEEEEEvNT_6ParamsE:
[----:B------:R-:W-:Y:S01]  /*0000*/  LDC R1, c[0x0][0x28] ;  /* 0x00000a00ff017b82 */ /* 0x000fe20000000800 */
[----:B------:R-:W-:Y:S05]  /*0010*/  EXIT ;  /* 0x000000000000794d */ /* 0x000fea0003800000 */
.L_x_22:
        /* <DEDUP_REMOVED lines=14> */
.L_x_58:


//--------------------- .text._ZN7cutlass13device_kernelIN5flash19enable_sm80_to_sm89INS1_16FlashAttnFwdSm80INS1_25CollectiveMainloopFwdSm80ILi8ELi1ELb0EN4cute5tupleIJNS5_1CILi128EEENS7_ILi32EEENS7_ILi256EEEEEELi256ENS_10bfloat16_tEfNS_4arch4Sm80ELb0ELb1ELb0ELb1ELb0ELb1ELb1ELb1EEENS1_21CollectiveEpilogueFwdINS6_IJS8_SA_S9_EEENS6_IJNS7_ILi1EEESI_SI_EEESC_SE_Li256ELb1ELb1ELb1ELb0EEENS1_36VarlenDynamicPersistentTileSchedulerILi128ELi32ELi256ELi256ELb1ELb1ELb0ELb1ELb0ELb1EEEEEEEEEvNT_6ParamsE --------------------------
	.section	.text._ZN7cutlass13device_kernelIN5flash19enable_sm80_to_sm89INS1_16FlashAttnFwdSm80INS1_25CollectiveMainloopFwdSm80ILi8ELi1ELb0EN4cute5tupleIJNS5_1CILi128EEENS7_ILi32EEENS7_ILi256EEEEEELi256ENS_10bfloat16_tEfNS_4arch4Sm80ELb0ELb1ELb0ELb1ELb0ELb1ELb1ELb1EEENS1_21CollectiveEpilogueFwdINS6_IJS8_SA_S9_EEENS6_IJNS7_ILi1EEESI_SI_EEESC_SE_Li256ELb1ELb1ELb1ELb0EEENS1_36VarlenDynamicPersistentTileSchedulerILi128ELi32ELi256ELi256ELb1ELb1ELb0ELb1ELb0ELb1EEEEEEEEEvNT_6ParamsE,"ax",@progbits
	.align	128
.text._ZN7cutlass13device_kernelIN5flash19enable_sm80_to_sm89INS1_16FlashAttnFwdSm80INS1_25CollectiveMainloopFwdSm80ILi8ELi1ELb0EN4cute5tupleIJNS5_1CILi128EEENS7_ILi32EEENS7_ILi256EEEEEELi256ENS_10bfloat16_tEfNS_4arch4Sm80ELb0ELb1ELb0ELb1ELb0ELb1ELb1ELb1EEENS1_21CollectiveEpilogueFwdINS6_IJS8_SA_S9_EEENS6_IJNS7_ILi1EEESI_SI_EEESC_SE_Li256ELb1ELb1ELb1ELb0EEENS1_36VarlenDynamicPersistentTileSchedulerILi128ELi32ELi256ELi256ELb1ELb1ELb0ELb1ELb0ELb1EEEEEEEEEvNT_6ParamsE:
        .type           _ZN7cutlass13device_kernelIN5flash19enable_sm80_to_sm89INS1_16FlashAttnFwdSm80INS1_25CollectiveMainloopFwdSm80ILi8ELi1ELb0EN4cute5tupleIJNS5_1CILi128EEENS7_ILi32EEENS7_ILi256EEEEEELi256ENS_10bfloat16_tEfNS_4arch4Sm80ELb0ELb1ELb0ELb1ELb0ELb1ELb1ELb1EEENS1_21CollectiveEpilogueFwdINS6_IJS8_SA_S9_EEENS6_IJNS7_ILi1EEESI_SI_EEESC_SE_Li256ELb1ELb1ELb1ELb0EEENS1_36VarlenDynamicPersistentTileSchedulerILi128ELi32ELi256ELi256ELb1ELb1ELb0ELb1ELb0ELb1EEEEEEEEEvNT_6ParamsE,@function
        .size           _ZN7cutlass13device_kernelIN5flash19enable_sm80_to_sm89INS1_16FlashAttnFwdSm80INS1_25CollectiveMainloopFwdSm80ILi8ELi1ELb0EN4cute5tupleIJNS5_1CILi128EEENS7_ILi32EEENS7_ILi256EEEEEELi256ENS_10bfloat16_tEfNS_4arch4Sm80ELb0ELb1ELb0ELb1ELb0ELb1ELb1ELb1EEENS1_21CollectiveEpilogueFwdINS6_IJS8_SA_S9_EEENS6_IJNS7_ILi1EEESI_SI_EEESC_SE_Li256ELb1ELb1ELb1ELb0EEENS1_36VarlenDynamicPersistentTileSchedulerILi128ELi32ELi256ELi256ELb1ELb1ELb0ELb1ELb0ELb1EEEEEEEEEvNT_6ParamsE,(.L_x_59 - _ZN7cutlass13device_kernelIN5flash19enable_sm80_to_sm89INS1_16FlashAttnFwdSm80INS1_25CollectiveMainloopFwdSm80ILi8ELi1ELb0EN4cute5tupleIJNS5_1CILi128EEENS7_ILi32EEENS7_ILi256EEEEEELi256ENS_10bfloat16_tEfNS_4arch4Sm80ELb0ELb1ELb0ELb1ELb0ELb1ELb1ELb1EEENS1_21CollectiveEpilogueFwdINS6_IJS8_SA_S9_EEENS6_IJNS7_ILi1EEESI_SI_EEESC_SE_Li256ELb1ELb1ELb1ELb0EEENS1_36VarlenDynamicPersistentTileSchedulerILi128ELi32ELi256ELi256ELb1ELb1ELb0ELb1ELb0ELb1EEEEEEEEEvNT_6ParamsE)
        .other          _ZN7cutlass13device_kernelIN5flash19enable_sm80_to_sm89INS1_16FlashAttnFwdSm80INS1_25CollectiveMainloopFwdSm80ILi8ELi1ELb0EN4cute5tupleIJNS5_1CILi128EEENS7_ILi32EEENS7_ILi256EEEEEELi256ENS_10bfloat16_tEfNS_4arch4Sm80ELb0ELb1ELb0ELb1ELb0ELb1ELb1ELb1EEENS1_21CollectiveEpilogueFwdINS6_IJS8_SA_S9_EEENS6_IJNS7_ILi1EEESI_SI_EEESC_SE_Li256ELb1ELb1ELb1ELb0EEENS1_36VarlenDynamicPersistentTileSchedulerILi128ELi32ELi256ELi256ELb1ELb1ELb0ELb1ELb0ELb1EEEEEEEEEvNT_6ParamsE,@"STO_CUDA_ENTRY STV_DEFAULT"
_ZN7cutlass13device_kernelIN5flash19enable_sm80_to_sm89INS1_16FlashAttnFwdSm80INS1_25CollectiveMainloopFwdSm80ILi8ELi1ELb0EN4cute5tupleIJNS5_1CILi128EEENS7_ILi32EEENS7_ILi256EEEEEELi256ENS_10bfloat16_tEfNS_4arch4Sm80ELb0ELb1ELb0ELb1ELb0ELb1ELb1ELb1EEENS1_21CollectiveEpilogueFwdINS6_IJS8_SA_S9_EEENS6_IJNS7_ILi1EEESI_SI_EEESC_SE_Li256ELb1ELb1ELb1ELb0EEENS1_36VarlenDynamicPersistentTileSchedulerILi128ELi32ELi256ELi256ELb1ELb1ELb0ELb1ELb0ELb1EEEEEEEEEvNT_6ParamsE:
[----:B------:R-:W-:Y:S01]  /*0000*/  LDC R1, c[0x0][0x28] ;  /* 0x00000a00ff017b82 */ /* 0x000fe20000000800 */
[----:B------:R-:W-:Y:S05]  /*0010*/  EXIT ;  /* 0x000000000000794d */ /* 0x000fea0003800000 */
.L_x_23:
        /* <DEDUP_REMOVED lines=14> */
.L_x_59:


//--------------------- .text._ZN7cutlass13device_kernelIN5flash19enable_sm80_to_sm89INS1_16FlashAttnFwdSm80INS1_25CollectiveMainloopFwdSm80ILi8ELi1ELb1EN4cute5tupleIJNS5_1CILi128EEENS7_ILi64EEENS7_ILi256EEEEEELi256ENS_10bfloat16_tEfNS_4arch4Sm80ELb1ELb0ELb0ELb0ELb0ELb0ELb1ELb1EEENS1_21CollectiveEpilogueFwdINS6_IJS8_SA_S9_EEENS6_IJNS7_ILi1EEESI_SI_EEESC_SE_Li256ELb0ELb1ELb1ELb0EEENS1_30DynamicPersistentTileSchedulerILi256ELi256ELb1ELb1ELb0EEEEEEEEEvNT_6ParamsE --------------------------
	.section	.text._ZN7cutlass13device_kernelIN5flash19enable_sm80_to_sm89INS1_16FlashAttnFwdSm80INS1_25CollectiveMainloopFwdSm80ILi8ELi1ELb1EN4cute5tupleIJNS5_1CILi128EEENS7_ILi64EEENS7_ILi256EEEEEELi256ENS_10bfloat16_tEfNS_4arch4Sm80ELb1ELb0ELb0ELb0ELb0ELb0ELb1ELb1EEENS1_21CollectiveEpilogueFwdINS6_IJS8_SA_S9_EEENS6_IJNS7_ILi1EEESI_SI_EEESC_SE_Li256ELb0ELb1ELb1ELb0EEENS1_30DynamicPersistentTileSchedulerILi256ELi256ELb1ELb1ELb0EEEEEEEEEvNT_6ParamsE,"ax",@progbits
	.align	128
.text._ZN7cutlass13device_kernelIN5flash19enable_sm80_to_sm89INS1_16FlashAttnFwdSm80INS1_25CollectiveMainloopFwdSm80ILi8ELi1ELb1EN4cute5tupleIJNS5_1CILi128EEENS7_ILi64EEENS7_ILi256EEEEEELi256ENS_10bfloat16_tEfNS_4arch4Sm80ELb1ELb0ELb0ELb0ELb0ELb0ELb1ELb1EEENS1_21CollectiveEpilogueFwdINS6_IJS8_SA_S9_EEENS6_IJNS7_ILi1EEESI_SI_EEESC_SE_Li256ELb0ELb1ELb1ELb0EEENS1_30DynamicPersistentTileSchedulerILi256ELi256ELb1ELb1ELb0EEEEEEEEEvNT_6ParamsE:
        .type           _ZN7cutlass13device_kernelIN5flash19enable_sm80_to_sm89INS1_16FlashAttnFwdSm80INS1_25CollectiveMainloopFwdSm80ILi8ELi1ELb1EN4cute5tupleIJNS5_1CILi128EEENS7_ILi64EEENS7_ILi256EEEEEELi256ENS_10bfloat16_tEfNS_4arch4Sm80ELb1ELb0ELb0ELb0ELb0ELb0ELb1ELb1EEENS1_21CollectiveEpilogueFwdINS6_IJS8_SA_S9_EEENS6_IJNS7_ILi1EEESI_SI_EEESC_SE_Li256ELb0ELb1ELb1ELb0EEENS1_30DynamicPersistentTileSchedulerILi256ELi256ELb1ELb1ELb0EEEEEEEEEvNT_6ParamsE,@function
        .size           _ZN7cutlass13device_kernelIN5flash19enable_sm80_to_sm89INS1_16FlashAttnFwdSm80INS1_25CollectiveMainloopFwdSm80ILi8ELi1ELb1EN4cute5tupleIJNS5_1CILi128EEENS7_ILi64EEENS7_ILi256EEEEEELi256ENS_10bfloat16_tEfNS_4arch4Sm80ELb1ELb0ELb0ELb0ELb0ELb0ELb1ELb1EEENS1_21CollectiveEpilogueFwdINS6_IJS8_SA_S9_EEENS6_IJNS7_ILi1EEESI_SI_EEESC_SE_Li256ELb0ELb1ELb1ELb0EEENS1_30DynamicPersistentTileSchedulerILi256ELi256ELb1ELb1ELb0EEEEEEEEEvNT_6ParamsE,(.L_x_60 - _ZN7cutlass13device_kernelIN5flash19enable_sm80_to_sm89INS1_16FlashAttnFwdSm80INS1_25CollectiveMainloopFwdSm80ILi8ELi1ELb1EN4cute5tupleIJNS5_1CILi128EEENS7_ILi64EEENS7_ILi256EEEEEELi256ENS_10bfloat16_tEfNS_4arch4Sm80ELb1ELb0ELb0ELb0ELb0ELb0ELb1ELb1EEENS1_21CollectiveEpilogueFwdINS6_IJS8_SA_S9_EEENS6_IJNS7_ILi1EEESI_SI_EEESC_SE_Li256ELb0ELb1ELb1ELb0EEENS1_30DynamicPersistentTileSchedulerILi256ELi256ELb1ELb1ELb0EEEEEEEEEvNT_6ParamsE)
        .other          _ZN7cutlass13device_kernelIN5flash19enable_sm80_to_sm89INS1_16FlashAttnFwdSm80INS1_25CollectiveMainloopFwdSm80ILi8ELi1ELb1EN4cute5tupleIJNS5_1CILi128EEENS7_ILi64EEENS7_ILi256EEEEEELi256ENS_10bfloat16_tEfNS_4arch4Sm80ELb1ELb0ELb0ELb0ELb0ELb0ELb1ELb1EEENS1_21CollectiveEpilogueFwdINS6_IJS8_SA_S9_EEENS6_IJNS7_ILi1EEESI_SI_EEESC_SE_Li256ELb0ELb1ELb1ELb0EEENS1_30DynamicPersistentTileSchedulerILi256ELi256ELb1ELb1ELb0EEEEEEEEEvNT_6ParamsE,@"STO_CUDA_ENTRY STV_DEFAULT"
_ZN7cutlass13device_kernelIN5flash19enable_sm80_to_sm89INS1_16FlashAttnFwdSm80INS1_25CollectiveMainloopFwdSm80ILi8ELi1ELb1EN4cute5tupleIJNS5_1CILi128EEENS7_ILi64EEENS7_ILi256EEEEEELi256ENS_10bfloat16_tEfNS_4arch4Sm80ELb1ELb0ELb0ELb0ELb0ELb0ELb1ELb1EEENS1_21CollectiveEpilogueFwdINS6_IJS8_SA_S9_EEENS6_IJNS7_ILi1EEESI_SI_EEESC_SE_Li256ELb0ELb1ELb1ELb0EEENS1_30DynamicPersistentTileSchedulerILi256ELi256ELb1ELb1ELb0EEEEEEEEEvNT_6ParamsE:
[----:B------:R-:W-:Y:S01]  /*0000*/  LDC R1, c[0x0][0x28] ;  /* 0x00000a00ff017b82 */ /* 0x000fe20000000800 */
[----:B------:R-:W-:Y:S05]  /*0010*/  EXIT ;  /* 0x000000000000794d */ /* 0x000fea0003800000 */
.L_x_24:
        /* <DEDUP_REMOVED lines=14> */
.L_x_60:


//--------------------- .text._ZN7cutlass13device_kernelIN5flash19enable_sm80_to_sm89INS1_16FlashAttnFwdSm80INS1_25CollectiveMainloopFwdSm80ILi8ELi1ELb1EN4cute5tupleIJNS5_1CILi128EEENS7_ILi48EEENS7_ILi256EEEEEELi256ENS_10bfloat16_tEfNS_4arch4Sm80ELb1ELb0ELb0ELb1ELb0ELb0ELb1ELb1EEENS1_21CollectiveEpilogueFwdINS6_IJS8_SA_S9_EEENS6_IJNS7_ILi1EEESI_SI_EEESC_SE_Li256ELb1ELb1ELb1ELb0EEENS1_36VarlenDynamicPersistentTileSchedulerILi128ELi48ELi256ELi256ELb1ELb1ELb0ELb1ELb1ELb1EEEEEEEEEvNT_6ParamsE --------------------------
	.section	.text._ZN7cutlass13device_kernelIN5flash19enable_sm80_to_sm89INS1_16FlashAttnFwdSm80INS1_25CollectiveMainloopFwdSm80ILi8ELi1ELb1EN4cute5tupleIJNS5_1CILi128EEENS7_ILi48EEENS7_ILi256EEEEEELi256ENS_10bfloat16_tEfNS_4arch4Sm80ELb1ELb0ELb0ELb1ELb0ELb0ELb1ELb1EEENS1_21CollectiveEpilogueFwdINS6_IJS8_SA_S9_EEENS6_IJNS7_ILi1EEESI_SI_EEESC_SE_Li256ELb1ELb1ELb1ELb0EEENS1_36VarlenDynamicPersistentTileSchedulerILi128ELi48ELi256ELi256ELb1ELb1ELb0ELb1ELb1ELb1EEEEEEEEEvNT_6ParamsE,"ax",@progbits
	.align	128
.text._ZN7cutlass13device_kernelIN5flash19enable_sm80_to_sm89INS1_16FlashAttnFwdSm80INS1_25CollectiveMainloopFwdSm80ILi8ELi1ELb1EN4cute5tupleIJNS5_1CILi128EEENS7_ILi48EEENS7_ILi256EEEEEELi256ENS_10bfloat16_tEfNS_4arch4Sm80ELb1ELb0ELb0ELb1ELb0ELb0ELb1ELb1EEENS1_21CollectiveEpilogueFwdINS6_IJS8_SA_S9_EEENS6_IJNS7_ILi1EEESI_SI_EEESC_SE_Li256ELb1ELb1ELb1ELb0EEENS1_36VarlenDynamicPersistentTileSchedulerILi128ELi48ELi256ELi256ELb1ELb1ELb0ELb1ELb1ELb1EEEEEEEEEvNT_6ParamsE:
        .type           _ZN7cutlass13device_kernelIN5flash19enable_sm80_to_sm89INS1_16FlashAttnFwdSm80INS1_25CollectiveMainloopFwdSm80ILi8ELi1ELb1EN4cute5tupleIJNS5_1CILi128EEENS7_ILi48EEENS7_ILi256EEEEEELi256ENS_10bfloat16_tEfNS_4arch4Sm80ELb1ELb0ELb0ELb1ELb0ELb0ELb1ELb1EEENS1_21CollectiveEpilogueFwdINS6_IJS8_SA_S9_EEENS6_IJNS7_ILi1EEESI_SI_EEESC_SE_Li256ELb1ELb1ELb1ELb0EEENS1_36VarlenDynamicPersistentTileSchedulerILi128ELi48ELi256ELi256ELb1ELb1ELb0ELb1ELb1ELb1EEEEEEEEEvNT_6ParamsE,@function
        .size           _ZN7cutlass13device_kernelIN5flash19enable_sm80_to_sm89INS1_16FlashAttnFwdSm80INS1_25CollectiveMainloopFwdSm80ILi8ELi1ELb1EN4cute5tupleIJNS5_1CILi128EEENS7_ILi48EEENS7_ILi256EEEEEELi256ENS_10bfloat16_tEfNS_4arch4Sm80ELb1ELb0ELb0ELb1ELb0ELb0ELb1ELb1EEENS1_21CollectiveEpilogueFwdINS6_IJS8_SA_S9_EEENS6_IJNS7_ILi1EEESI_SI_EEESC_SE_Li256ELb1ELb1ELb1ELb0EEENS1_36VarlenDynamicPersistentTileSchedulerILi128ELi48ELi256ELi256ELb1ELb1ELb0ELb1ELb1ELb1EEEEEEEEEvNT_6ParamsE,(.L_x_61 - _ZN7cutlass13device_kernelIN5flash19enable_sm80_to_sm89INS1_16FlashAttnFwdSm80INS1_25CollectiveMainloopFwdSm80ILi8ELi1ELb1EN4cute5tupleIJNS5_1CILi128EEENS7_ILi48EEENS7_ILi256EEEEEELi256ENS_10bfloat16_tEfNS_4arch4Sm80ELb1ELb0ELb0ELb1ELb0ELb0ELb1ELb1EEENS1_21CollectiveEpilogueFwdINS6_IJS8_SA_S9_EEENS6_IJNS7_ILi1EEESI_SI_EEESC_SE_Li256ELb1ELb1ELb1ELb0EEENS1_36VarlenDynamicPersistentTileSchedulerILi128ELi48ELi256ELi256ELb1ELb1ELb0ELb1ELb1ELb1EEEEEEEEEvNT_6ParamsE)
        .other          _ZN7cutlass13device_kernelIN5flash19enable_sm80_to_sm89INS1_16FlashAttnFwdSm80INS1_25CollectiveMainloopFwdSm80ILi8ELi1ELb1EN4cute5tupleIJNS5_1CILi128EEENS7_ILi48EEENS7_ILi256EEEEEELi256ENS_10bfloat16_tEfNS_4arch4Sm80ELb1ELb0ELb0ELb1ELb0ELb0ELb1ELb1EEENS1_21CollectiveEpilogueFwdINS6_IJS8_SA_S9_EEENS6_IJNS7_ILi1EEESI_SI_EEESC_SE_Li256ELb1ELb1ELb1ELb0EEENS1_36VarlenDynamicPersistentTileSchedulerILi128ELi48ELi256ELi256ELb1ELb1ELb0ELb1ELb1ELb1EEEEEEEEEvNT_6ParamsE,@"STO_CUDA_ENTRY STV_DEFAULT"
_ZN7cutlass13device_kernelIN5flash19enable_sm80_to_sm89INS1_16FlashAttnFwdSm80INS1_25CollectiveMainloopFwdSm80ILi8ELi1ELb1EN4cute5tupleIJNS5_1CILi128EEENS7_ILi48EEENS7_ILi256EEEEEELi256ENS_10bfloat16_tEfNS_4arch4Sm80ELb1ELb0ELb0ELb1ELb0ELb0ELb1ELb1EEENS1_21CollectiveEpilogueFwdINS6_IJS8_SA_S9_EEENS6_IJNS7_ILi1EEESI_SI_EEESC_SE_Li256ELb1ELb1ELb1ELb0EEENS1_36VarlenDynamicPersistentTileSchedulerILi128ELi48ELi256ELi256ELb1ELb1ELb0ELb1ELb1ELb1EEEEEEEEEvNT_6ParamsE:
[----:B------:R-:W-:Y:S01]  /*0000*/  LDC R1, c[0x0][0x28] ;  /* 0x00000a00ff017b82 */ /* 0x000fe20000000800 */
[----:B------:R-:W-:Y:S05]  /*0010*/  EXIT ;  /* 0x000000000000794d */ /* 0x000fea0003800000 */
.L_x_25:
        /* <DEDUP_REMOVED lines=14> */
.L_x_61:


//--------------------- .text._ZN7cutlass13device_kernelIN5flash19enable_sm80_to_sm89INS1_16FlashAttnFwdSm80INS1_25CollectiveMainloopFwdSm80ILi8ELi1ELb0EN4cute5tupleIJNS5_1CILi128EEENS7_ILi32EEENS7_ILi256EEEEEELi256ENS_10bfloat16_tEfNS_4arch4Sm80ELb1ELb0ELb0ELb1ELb0ELb1ELb1ELb1EEENS1_21CollectiveEpilogueFwdINS6_IJS8_SA_S9_EEENS6_IJNS7_ILi1EEESI_SI_EEESC_SE_Li256ELb1ELb1ELb1ELb0EEENS1_36VarlenDynamicPersistentTileSchedulerILi128ELi32ELi256ELi256ELb1ELb1ELb0ELb1ELb1ELb1EEEEEEEEEvNT_6ParamsE --------------------------
	.section	.text._ZN7cutlass13device_kernelIN5flash19enable_sm80_to_sm89INS1_16FlashAttnFwdSm80INS1_25CollectiveMainloopFwdSm80ILi8ELi1ELb0EN4cute5tupleIJNS5_1CILi128EEENS7_ILi32EEENS7_ILi256EEEEEELi256ENS_10bfloat16_tEfNS_4arch4Sm80ELb1ELb0ELb0ELb1ELb0ELb1ELb1ELb1EEENS1_21CollectiveEpilogueFwdINS6_IJS8_SA_S9_EEENS6_IJNS7_ILi1EEESI_SI_EEESC_SE_Li256ELb1ELb1ELb1ELb0EEENS1_36VarlenDynamicPersistentTileSchedulerILi128ELi32ELi256ELi256ELb1ELb1ELb0ELb1ELb1ELb1EEEEEEEEEvNT_6ParamsE,"ax",@progbits
	.align	128
.text._ZN7cutlass13device_kernelIN5flash19enable_sm80_to_sm89INS1_16FlashAttnFwdSm80INS1_25CollectiveMainloopFwdSm80ILi8ELi1ELb0EN4cute5tupleIJNS5_1CILi128EEENS7_ILi32EEENS7_ILi256EEEEEELi256ENS_10bfloat16_tEfNS_4arch4Sm80ELb1ELb0ELb0ELb1ELb0ELb1ELb1ELb1EEENS1_21CollectiveEpilogueFwdINS6_IJS8_SA_S9_EEENS6_IJNS7_ILi1EEESI_SI_EEESC_SE_Li256ELb1ELb1ELb1ELb0EEENS1_36VarlenDynamicPersistentTileSchedulerILi128ELi32ELi256ELi256ELb1ELb1ELb0ELb1ELb1ELb1EEEEEEEEEvNT_6ParamsE:
        .type           _ZN7cutlass13device_kernelIN5flash19enable_sm80_to_sm89INS1_16FlashAttnFwdSm80INS1_25CollectiveMainloopFwdSm80ILi8ELi1ELb0EN4cute5tupleIJNS5_1CILi128EEENS7_ILi32EEENS7_ILi256EEEEEELi256ENS_10bfloat16_tEfNS_4arch4Sm80ELb1ELb0ELb0ELb1ELb0ELb1ELb1ELb1EEENS1_21CollectiveEpilogueFwdINS6_IJS8_SA_S9_EEENS6_IJNS7_ILi1EEESI_SI_EEESC_SE_Li256ELb1ELb1ELb1ELb0EEENS1_36VarlenDynamicPersistentTileSchedulerILi128ELi32ELi256ELi256ELb1ELb1ELb0ELb1ELb1ELb1EEEEEEEEEvNT_6ParamsE,@function
        .size           _ZN7cutlass13device_kernelIN5flash19enable_sm80_to_sm89INS1_16FlashAttnFwdSm80INS1_25CollectiveMainloopFwdSm80ILi8ELi1ELb0EN4cute5tupleIJNS5_1CILi128EEENS7_ILi32EEENS7_ILi256EEEEEELi256ENS_10bfloat16_tEfNS_4arch4Sm80ELb1ELb0ELb0ELb1ELb0ELb1ELb1ELb1EEENS1_21CollectiveEpilogueFwdINS6_IJS8_SA_S9_EEENS6_IJNS7_ILi1EEESI_SI_EEESC_SE_Li256ELb1ELb1ELb1ELb0EEENS1_36VarlenDynamicPersistentTileSchedulerILi128ELi32ELi256ELi256ELb1ELb1ELb0ELb1ELb1ELb1EEEEEEEEEvNT_6ParamsE,(.L_x_62 - _ZN7cutlass13device_kernelIN5flash19enable_sm80_to_sm89INS1_16FlashAttnFwdSm80INS1_25CollectiveMainloopFwdSm80ILi8ELi1ELb0EN4cute5tupleIJNS5_1CILi128EEENS7_ILi32EEENS7_ILi256EEEEEELi256ENS_10bfloat16_tEfNS_4arch4Sm80ELb1ELb0ELb0ELb1ELb0ELb1ELb1ELb1EEENS1_21CollectiveEpilogueFwdINS6_IJS8_SA_S9_EEENS6_IJNS7_ILi1EEESI_SI_EEESC_SE_Li256ELb1ELb1ELb1ELb0EEENS1_36VarlenDynamicPersistentTileSchedulerILi128ELi32ELi256ELi256ELb1ELb1ELb0ELb1ELb1ELb1EEEEEEEEEvNT_6ParamsE)
        .other          _ZN7cutlass13device_kernelIN5flash19enable_sm80_to_sm89INS1_16FlashAttnFwdSm80INS1_25CollectiveMainloopFwdSm80ILi8ELi1ELb0EN4cute5tupleIJNS5_1CILi128EEENS7_ILi32EEENS7_ILi256EEEEEELi256ENS_10bfloat16_tEfNS_4arch4Sm80ELb1ELb0ELb0ELb1ELb0ELb1ELb1ELb1EEENS1_21CollectiveEpilogueFwdINS6_IJS8_SA_S9_EEENS6_IJNS7_ILi1EEESI_SI_EEESC_SE_Li256ELb1ELb1ELb1ELb0EEENS1_36VarlenDynamicPersistentTileSchedulerILi128ELi32ELi256ELi256ELb1ELb1ELb0ELb1ELb1ELb1EEEEEEEEEvNT_6ParamsE,@"STO_CUDA_ENTRY STV_DEFAULT"
_ZN7cutlass13device_kernelIN5flash19enable_sm80_to_sm89INS1_16FlashAttnFwdSm80INS1_25CollectiveMainloopFwdSm80ILi8ELi1ELb0EN4cute5tupleIJNS5_1CILi128EEENS7_ILi32EEENS7_ILi256EEEEEELi256ENS_10bfloat16_tEfNS_4arch4Sm80ELb1ELb0ELb0ELb1ELb0ELb1ELb1ELb1EEENS1_21CollectiveEpilogueFwdINS6_IJS8_SA_S9_EEENS6_IJNS7_ILi1EEESI_SI_EEESC_SE_Li256ELb1ELb1ELb1ELb0EEENS1_36VarlenDynamicPersistentTileSchedulerILi128ELi32ELi256ELi256ELb1ELb1ELb0ELb1ELb1ELb1EEEEEEEEEvNT_6ParamsE:
[----:B------:R-:W-:Y:S01]  /*0000*/  LDC R1, c[0x0][0x28] ;  /* 0x00000a00ff017b82 */ /* 0x000fe20000000800 */
[----:B------:R-:W-:Y:S05]  /*0010*/  EXIT ;  /* 0x000000000000794d */ /* 0x000fea0003800000 */
.L_x_26:
        /* <DEDUP_REMOVED lines=14> */
.L_x_62:


//--------------------- .text._ZN7cutlass13device_kernelIN5flash19enable_sm80_to_sm89INS1_16FlashAttnFwdSm80INS1_25CollectiveMainloopFwdSm80ILi8ELi1ELb0EN4cute5tupleIJNS5_1CILi128EEENS7_ILi96EEENS7_ILi256EEEEEELi256ENS_10bfloat16_tEfNS_4arch4Sm80ELb0ELb0ELb0ELb0ELb0ELb0ELb1ELb1EEENS1_21CollectiveEpilogueFwdINS6_IJS8_SA_S9_EEENS6_IJNS7_ILi1EEESI_SI_EEESC_SE_Li256ELb0ELb1ELb1ELb0EEENS1_19SingleTileSchedulerILb0ELb1ELb1ELi128EEEEEEEEEvNT_6ParamsE --------------------------
	.section	.text._ZN7cutlass13device_kernelIN5flash19enable_sm80_to_sm89INS1_16FlashAttnFwdSm80INS1_25CollectiveMainloopFwdSm80ILi8ELi1ELb0EN4cute5tupleIJNS5_1CILi128EEENS7_ILi96EEENS7_ILi256EEEEEELi256ENS_10bfloat16_tEfNS_4arch4Sm80ELb0ELb0ELb0ELb0ELb0ELb0ELb1ELb1EEENS1_21CollectiveEpilogueFwdINS6_IJS8_SA_S9_EEENS6_IJNS7_ILi1EEESI_SI_EEESC_SE_Li256ELb0ELb1ELb1ELb0EEENS1_19SingleTileSchedulerILb0ELb1ELb1ELi128EEEEEEEEEvNT_6ParamsE,"ax",@progbits
	.align	128
.text._ZN7cutlass13device_kernelIN5flash19enable_sm80_to_sm89INS1_16FlashAttnFwdSm80INS1_25CollectiveMainloopFwdSm80ILi8ELi1ELb0EN4cute5tupleIJNS5_1CILi128EEENS7_ILi96EEENS7_ILi256EEEEEELi256ENS_10bfloat16_tEfNS_4arch4Sm80ELb0ELb0ELb0ELb0ELb0ELb0ELb1ELb1EEENS1_21CollectiveEpilogueFwdINS6_IJS8_SA_S9_EEENS6_IJNS7_ILi1EEESI_SI_EEESC_SE_Li256ELb0ELb1ELb1ELb0EEENS1_19SingleTileSchedulerILb0ELb1ELb1ELi128EEEEEEEEEvNT_6ParamsE:
        .type           _ZN7cutlass13device_kernelIN5flash19enable_sm80_to_sm89INS1_16FlashAttnFwdSm80INS1_25CollectiveMainloopFwdSm80ILi8ELi1ELb0EN4cute5tupleIJNS5_1CILi128EEENS7_ILi96EEENS7_ILi256EEEEEELi256ENS_10bfloat16_tEfNS_4arch4Sm80ELb0ELb0ELb0ELb0ELb0ELb0ELb1ELb1EEENS1_21CollectiveEpilogueFwdINS6_IJS8_SA_S9_EEENS6_IJNS7_ILi1EEESI_SI_EEESC_SE_Li256ELb0ELb1ELb1ELb0EEENS1_19SingleTileSchedulerILb0ELb1ELb1ELi128EEEEEEEEEvNT_6ParamsE,@function
        .size           _ZN7cutlass13device_kernelIN5flash19enable_sm80_to_sm89INS1_16FlashAttnFwdSm80INS1_25CollectiveMainloopFwdSm80ILi8ELi1ELb0EN4cute5tupleIJNS5_1CILi128EEENS7_ILi96EEENS7_ILi256EEEEEELi256ENS_10bfloat16_tEfNS_4arch4Sm80ELb0ELb0ELb0ELb0ELb0ELb0ELb1ELb1EEENS1_21CollectiveEpilogueFwdINS6_IJS8_SA_S9_EEENS6_IJNS7_ILi1EEESI_SI_EEESC_SE_Li256ELb0ELb1ELb1ELb0EEENS1_19SingleTileSchedulerILb0ELb1ELb1ELi128EEEEEEEEEvNT_6ParamsE,(.L_x_63 - _ZN7cutlass13device_kernelIN5flash19enable_sm80_to_sm89INS1_16FlashAttnFwdSm80INS1_25CollectiveMainloopFwdSm80ILi8ELi1ELb0EN4cute5tupleIJNS5_1CILi128EEENS7_ILi96EEENS7_ILi256EEEEEELi256ENS_10bfloat16_tEfNS_4arch4Sm80ELb0ELb0ELb0ELb0ELb0ELb0ELb1ELb1EEENS1_21CollectiveEpilogueFwdINS6_IJS8_SA_S9_EEENS6_IJNS7_ILi1EEESI_SI_EEESC_SE_Li256ELb0ELb1ELb1ELb0EEENS1_19SingleTileSchedulerILb0ELb1ELb1ELi128EEEEEEEEEvNT_6ParamsE)
        .other          _ZN7cutlass13device_kernelIN5flash19enable_sm80_to_sm89INS1_16FlashAttnFwdSm80INS1_25CollectiveMainloopFwdSm80ILi8ELi1ELb0EN4cute5tupleIJNS5_1CILi128EEENS7_ILi96EEENS7_ILi256EEEEEELi256ENS_10bfloat16_tEfNS_4arch4Sm80ELb0ELb0ELb0ELb0ELb0ELb0ELb1ELb1EEENS1_21CollectiveEpilogueFwdINS6_IJS8_SA_S9_EEENS6_IJNS7_ILi1EEESI_SI_EEESC_SE_Li256ELb0ELb1ELb1ELb0EEENS1_19SingleTileSchedulerILb0ELb1ELb1ELi128EEEEEEEEEvNT_6ParamsE,@"STO_CUDA_ENTRY STV_DEFAULT"
_ZN7cutlass13device_kernelIN5flash19enable_sm80_to_sm89INS1_16FlashAttnFwdSm80INS1_25CollectiveMainloopFwdSm80ILi8ELi1ELb0EN4cute5tupleIJNS5_1CILi128EEENS7_ILi96EEENS7_ILi256EEEEEELi256ENS_10bfloat16_tEfNS_4arch4Sm80ELb0ELb0ELb0ELb0ELb0ELb0ELb1ELb1EEENS1_21CollectiveEpilogueFwdINS6_IJS8_SA_S9_EEENS6_IJNS7_ILi1EEESI_SI_EEESC_SE_Li256ELb0ELb1ELb1ELb0EEENS1_19SingleTileSchedulerILb0ELb1ELb1ELi128EEEEEEEEEvNT_6ParamsE:
[----:B------:R-:W-:Y:S01]  /*0000*/  LDC R1, c[0x0][0x28] ;  /* 0x00000a00ff017b82 */ /* 0x000fe20000000800 */
[----:B------:R-:W-:Y:S05]  /*0010*/  EXIT ;  /* 0x000000000000794d */ /* 0x000fea0003800000 */
.L_x_27:
        /* <DEDUP_REMOVED lines=14> */
.L_x_63:


//--------------------- .text._ZN7cutlass13device_kernelIN5flash19enable_sm80_to_sm89INS1_16FlashAttnFwdSm80INS1_25CollectiveMainloopFwdSm80ILi8ELi1ELb0EN4cute5tupleIJNS5_1CILi128EEENS7_ILi64EEENS7_ILi256EEEEEELi256ENS_10bfloat16_tEfNS_4arch4Sm80ELb0ELb0ELb0ELb1ELb0ELb0ELb1ELb1EEENS1_21CollectiveEpilogueFwdINS6_IJS8_SA_S9_EEENS6_IJNS7_ILi1EEESI_SI_EEESC_SE_Li256ELb1ELb1ELb1ELb0EEENS1_36VarlenDynamicPersistentTileSchedulerILi128ELi64ELi256ELi256ELb1ELb1ELb0ELb0ELb1ELb1EEEEEEEEEvNT_6ParamsE --------------------------
	.section	.text._ZN7cutlass13device_kernelIN5flash19enable_sm80_to_sm89INS1_16FlashAttnFwdSm80INS1_25CollectiveMainloopFwdSm80ILi8ELi1ELb0EN4cute5tupleIJNS5_1CILi128EEENS7_ILi64EEENS7_ILi256EEEEEELi256ENS_10bfloat16_tEfNS_4arch4Sm80ELb0ELb0ELb0ELb1ELb0ELb0ELb1ELb1EEENS1_21CollectiveEpilogueFwdINS6_IJS8_SA_S9_EEENS6_IJNS7_ILi1EEESI_SI_EEESC_SE_Li256ELb1ELb1ELb1ELb0EEENS1_36VarlenDynamicPersistentTileSchedulerILi128ELi64ELi256ELi256ELb1ELb1ELb0ELb0ELb1ELb1EEEEEEEEEvNT_6ParamsE,"ax",@progbits
	.align	128
.text._ZN7cutlass13device_kernelIN5flash19enable_sm80_to_sm89INS1_16FlashAttnFwdSm80INS1_25CollectiveMainloopFwdSm80ILi8ELi1ELb0EN4cute5tupleIJNS5_1CILi128EEENS7_ILi64EEENS7_ILi256EEEEEELi256ENS_10bfloat16_tEfNS_4arch4Sm80ELb0ELb0ELb0ELb1ELb0ELb0ELb1ELb1EEENS1_21CollectiveEpilogueFwdINS6_IJS8_SA_S9_EEENS6_IJNS7_ILi1EEESI_SI_EEESC_SE_Li256ELb1ELb1ELb1ELb0EEENS1_36VarlenDynamicPersistentTileSchedulerILi128ELi64ELi256ELi256ELb1ELb1ELb0ELb0ELb1ELb1EEEEEEEEEvNT_6ParamsE:
        .type           _ZN7cutlass13device_kernelIN5flash19enable_sm80_to_sm89INS1_16FlashAttnFwdSm80INS1_25CollectiveMainloopFwdSm80ILi8ELi1ELb0EN4cute5tupleIJNS5_1CILi128EEENS7_ILi64EEENS7_ILi256EEEEEELi256ENS_10bfloat16_tEfNS_4arch4Sm80ELb0ELb0ELb0ELb1ELb0ELb0ELb1ELb1EEENS1_21CollectiveEpilogueFwdINS6_IJS8_SA_S9_EEENS6_IJNS7_ILi1EEESI_SI_EEESC_SE_Li256ELb1ELb1ELb1ELb0EEENS1_36VarlenDynamicPersistentTileSchedulerILi128ELi64ELi256ELi256ELb1ELb1ELb0ELb0ELb1ELb1EEEEEEEEEvNT_6ParamsE,@function
        .size           _ZN7cutlass13device_kernelIN5flash19enable_sm80_to_sm89INS1_16FlashAttnFwdSm80INS1_25CollectiveMainloopFwdSm80ILi8ELi1ELb0EN4cute5tupleIJNS5_1CILi128EEENS7_ILi64EEENS7_ILi256EEEEEELi256ENS_10bfloat16_tEfNS_4arch4Sm80ELb0ELb0ELb0ELb1ELb0ELb0ELb1ELb1EEENS1_21CollectiveEpilogueFwdINS6_IJS8_SA_S9_EEENS6_IJNS7_ILi1EEESI_SI_EEESC_SE_Li256ELb1ELb1ELb1ELb0EEENS1_36VarlenDynamicPersistentTileSchedulerILi128ELi64ELi256ELi256ELb1ELb1ELb0ELb0ELb1ELb1EEEEEEEEEvNT_6ParamsE,(.L_x_64 - _ZN7cutlass13device_kernelIN5flash19enable_sm80_to_sm89INS1_16FlashAttnFwdSm80INS1_25CollectiveMainloopFwdSm80ILi8ELi1ELb0EN4cute5tupleIJNS5_1CILi128EEENS7_ILi64EEENS7_ILi256EEEEEELi256ENS_10bfloat16_tEfNS_4arch4Sm80ELb0ELb0ELb0ELb1ELb0ELb0ELb1ELb1EEENS1_21CollectiveEpilogueFwdINS6_IJS8_SA_S9_EEENS6_IJNS7_ILi1EEESI_SI_EEESC_SE_Li256ELb1ELb1ELb1ELb0EEENS1_36VarlenDynamicPersistentTileSchedulerILi128ELi64ELi256ELi256ELb1ELb1ELb0ELb0ELb1ELb1EEEEEEEEEvNT_6ParamsE)
        .other          _ZN7cutlass13device_kernelIN5flash19enable_sm80_to_sm89INS1_16FlashAttnFwdSm80INS1_25CollectiveMainloopFwdSm80ILi8ELi1ELb0EN4cute5tupleIJNS5_1CILi128EEENS7_ILi64EEENS7_ILi256EEEEEELi256ENS_10bfloat16_tEfNS_4arch4Sm80ELb0ELb0ELb0ELb1ELb0ELb0ELb1ELb1EEENS1_21CollectiveEpilogueFwdINS6_IJS8_SA_S9_EEENS6_IJNS7_ILi1EEESI_SI_EEESC_SE_Li256ELb1ELb1ELb1ELb0EEENS1_36VarlenDynamicPersistentTileSchedulerILi128ELi64ELi256ELi256ELb1ELb1ELb0ELb0ELb1ELb1EEEEEEEEEvNT_6ParamsE,@"STO_CUDA_ENTRY STV_DEFAULT"
_ZN7cutlass13device_kernelIN5flash19enable_sm80_to_sm89INS1_16FlashAttnFwdSm80INS1_25CollectiveMainloopFwdSm80ILi8ELi1ELb0EN4cute5tupleIJNS5_1CILi128EEENS7_ILi64EEENS7_ILi256EEEEEELi256ENS_10bfloat16_tEfNS_4arch4Sm80ELb0ELb0ELb0ELb1ELb0ELb0ELb1ELb1EEENS1_21CollectiveEpilogueFwdINS6_IJS8_SA_S9_EEENS6_IJNS7_ILi1EEESI_SI_EEESC_SE_Li256ELb1ELb1ELb1ELb0EEENS1_36VarlenDynamicPersistentTileSchedulerILi128ELi64ELi256ELi256ELb1ELb1ELb0ELb0ELb1ELb1EEEEEEEEEvNT_6ParamsE:
[----:B------:R-:W-:Y:S01]  /*0000*/  LDC R1, c[0x0][0x28] ;  /* 0x00000a00ff017b82 */ /* 0x000fe20000000800 */
[----:B------:R-:W-:Y:S05]  /*0010*/  EXIT ;  /* 0x000000000000794d */ /* 0x000fea0003800000 */
.L_x_28:
        /* <DEDUP_REMOVED lines=14> */
.L_x_64:


//--------------------- .text._ZN7cutlass13device_kernelIN5flash19enable_sm80_to_sm89INS1_16FlashAttnFwdSm80INS1_25CollectiveMainloopFwdSm80ILi8ELi1ELb0EN4cute5tupleIJNS5_1CILi128EEENS7_ILi48EEENS7_ILi256EEEEEELi256ENS_10bfloat16_tEfNS_4arch4Sm80ELb0ELb0ELb0ELb1ELb0ELb1ELb1ELb1EEENS1_21CollectiveEpilogueFwdINS6_IJS8_SA_S9_EEENS6_IJNS7_ILi1EEESI_SI_EEESC_SE_Li256ELb1ELb1ELb1ELb0EEENS1_36VarlenDynamicPersistentTileSchedulerILi128ELi48ELi256ELi256ELb1ELb1ELb0ELb0ELb1ELb1EEEEEEEEEvNT_6ParamsE --------------------------
	.section	.text._ZN7cutlass13device_kernelIN5flash19enable_sm80_to_sm89INS1_16FlashAttnFwdSm80INS1_25CollectiveMainloopFwdSm80ILi8ELi1ELb0EN4cute5tupleIJNS5_1CILi128EEENS7_ILi48EEENS7_ILi256EEEEEELi256ENS_10bfloat16_tEfNS_4arch4Sm80ELb0ELb0ELb0ELb1ELb0ELb1ELb1ELb1EEENS1_21CollectiveEpilogueFwdINS6_IJS8_SA_S9_EEENS6_IJNS7_ILi1EEESI_SI_EEESC_SE_Li256ELb1ELb1ELb1ELb0EEENS1_36VarlenDynamicPersistentTileSchedulerILi128ELi48ELi256ELi256ELb1ELb1ELb0ELb0ELb1ELb1EEEEEEEEEvNT_6ParamsE,"ax",@progbits
	.align	128
.text._ZN7cutlass13device_kernelIN5flash19enable_sm80_to_sm89INS1_16FlashAttnFwdSm80INS1_25CollectiveMainloopFwdSm80ILi8ELi1ELb0EN4cute5tupleIJNS5_1CILi128EEENS7_ILi48EEENS7_ILi256EEEEEELi256ENS_10bfloat16_tEfNS_4arch4Sm80ELb0ELb0ELb0ELb1ELb0ELb1ELb1ELb1EEENS1_21CollectiveEpilogueFwdINS6_IJS8_SA_S9_EEENS6_IJNS7_ILi1EEESI_SI_EEESC_SE_Li256ELb1ELb1ELb1ELb0EEENS1_36VarlenDynamicPersistentTileSchedulerILi128ELi48ELi256ELi256ELb1ELb1ELb0ELb0ELb1ELb1EEEEEEEEEvNT_6ParamsE:
        .type           _ZN7cutlass13device_kernelIN5flash19enable_sm80_to_sm89INS1_16FlashAttnFwdSm80INS1_25CollectiveMainloopFwdSm80ILi8ELi1ELb0EN4cute5tupleIJNS5_1CILi128EEENS7_ILi48EEENS7_ILi256EEEEEELi256ENS_10bfloat16_tEfNS_4arch4Sm80ELb0ELb0ELb0ELb1ELb0ELb1ELb1ELb1EEENS1_21CollectiveEpilogueFwdINS6_IJS8_SA_S9_EEENS6_IJNS7_ILi1EEESI_SI_EEESC_SE_Li256ELb1ELb1ELb1ELb0EEENS1_36VarlenDynamicPersistentTileSchedulerILi128ELi48ELi256ELi256ELb1ELb1ELb0ELb0ELb1ELb1EEEEEEEEEvNT_6ParamsE,@function
        .size           _ZN7cutlass13device_kernelIN5flash19enable_sm80_to_sm89INS1_16FlashAttnFwdSm80INS1_25CollectiveMainloopFwdSm80ILi8ELi1ELb0EN4cute5tupleIJNS5_1CILi128EEENS7_ILi48EEENS7_ILi256EEEEEELi256ENS_10bfloat16_tEfNS_4arch4Sm80ELb0ELb0ELb0ELb1ELb0ELb1ELb1ELb1EEENS1_21CollectiveEpilogueFwdINS6_IJS8_SA_S9_EEENS6_IJNS7_ILi1EEESI_SI_EEESC_SE_Li256ELb1ELb1ELb1ELb0EEENS1_36VarlenDynamicPersistentTileSchedulerILi128ELi48ELi256ELi256ELb1ELb1ELb0ELb0ELb1ELb1EEEEEEEEEvNT_6ParamsE,(.L_x_65 - _ZN7cutlass13device_kernelIN5flash19enable_sm80_to_sm89INS1_16FlashAttnFwdSm80INS1_25CollectiveMainloopFwdSm80ILi8ELi1ELb0EN4cute5tupleIJNS5_1CILi128EEENS7_ILi48EEENS7_ILi256EEEEEELi256ENS_10bfloat16_tEfNS_4arch4Sm80ELb0ELb0ELb0ELb1ELb0ELb1ELb1ELb1EEENS1_21CollectiveEpilogueFwdINS6_IJS8_SA_S9_EEENS6_IJNS7_ILi1EEESI_SI_EEESC_SE_Li256ELb1ELb1ELb1ELb0EEENS1_36VarlenDynamicPersistentTileSchedulerILi128ELi48ELi256ELi256ELb1ELb1ELb0ELb0ELb1ELb1EEEEEEEEEvNT_6ParamsE)
        .other          _ZN7cutlass13device_kernelIN5flash19enable_sm80_to_sm89INS1_16FlashAttnFwdSm80INS1_25CollectiveMainloopFwdSm80ILi8ELi1ELb0EN4cute5tupleIJNS5_1CILi128EEENS7_ILi48EEENS7_ILi256EEEEEELi256ENS_10bfloat16_tEfNS_4arch4Sm80ELb0ELb0ELb0ELb1ELb0ELb1ELb1ELb1EEENS1_21CollectiveEpilogueFwdINS6_IJS8_SA_S9_EEENS6_IJNS7_ILi1EEESI_SI_EEESC_SE_Li256ELb1ELb1ELb1ELb0EEENS1_36VarlenDynamicPersistentTileSchedulerILi128ELi48ELi256ELi256ELb1ELb1ELb0ELb0ELb1ELb1EEEEEEEEEvNT_6ParamsE,@"STO_CUDA_ENTRY STV_DEFAULT"
_ZN7cutlass13device_kernelIN5flash19enable_sm80_to_sm89INS1_16FlashAttnFwdSm80INS1_25CollectiveMainloopFwdSm80ILi8ELi1ELb0EN4cute5tupleIJNS5_1CILi128EEENS7_ILi48EEENS7_ILi256EEEEEELi256ENS_10bfloat16_tEfNS_4arch4Sm80ELb0ELb0ELb0ELb1ELb0ELb1ELb1ELb1EEENS1_21CollectiveEpilogueFwdINS6_IJS8_SA_S9_EEENS6_IJNS7_ILi1EEESI_SI_EEESC_SE_Li256ELb1ELb1ELb1ELb0EEENS1_36VarlenDynamicPersistentTileSchedulerILi128ELi48ELi256ELi256ELb1ELb1ELb0ELb0ELb1ELb1EEEEEEEEEvNT_6ParamsE:
[----:B------:R-:W-:Y:S01]  /*0000*/  LDC R1, c[0x0][0x28] ;  /* 0x00000a00ff017b82 */ /* 0x000fe20000000800 */
[----:B------:R-:W-:Y:S05]  /*0010*/  EXIT ;  /* 0x000000000000794d */ /* 0x000fea0003800000 */
.L_x_29:
        /* <DEDUP_REMOVED lines=14> */
.L_x_65:


//--------------------- .text._ZN7cutlass13device_kernelIN5flash19enable_sm80_to_sm89INS1_16FlashAttnFwdSm80INS1_25CollectiveMainloopFwdSm80ILi8ELi1ELb0EN4cute5tupleIJNS5_1CILi128EEENS7_ILi64EEENS7_ILi256EEEEEELi256ENS_10bfloat16_tEfNS_4arch4Sm80ELb0ELb1ELb0ELb0ELb0ELb0ELb1ELb1EEENS1_21CollectiveEpilogueFwdINS6_IJS8_SA_S9_EEENS6_IJNS7_ILi1EEESI_SI_EEESC_SE_Li256ELb0ELb1ELb1ELb0EEENS1_19SingleTileSchedulerILb0ELb1ELb1ELi128EEEEEEEEEvNT_6ParamsE --------------------------
	.section	.text._ZN7cutlass13device_kernelIN5flash19enable_sm80_to_sm89INS1_16FlashAttnFwdSm80INS1_25CollectiveMainloopFwdSm80ILi8ELi1ELb0EN4cute5tupleIJNS5_1CILi128EEENS7_ILi64EEENS7_ILi256EEEEEELi256ENS_10bfloat16_tEfNS_4arch4Sm80ELb0ELb1ELb0ELb0ELb0ELb0ELb1ELb1EEENS1_21CollectiveEpilogueFwdINS6_IJS8_SA_S9_EEENS6_IJNS7_ILi1EEESI_SI_EEESC_SE_Li256ELb0ELb1ELb1ELb0EEENS1_19SingleTileSchedulerILb0ELb1ELb1ELi128EEEEEEEEEvNT_6ParamsE,"ax",@progbits
	.align	128
.text._ZN7cutlass13device_kernelIN5flash19enable_sm80_to_sm89INS1_16FlashAttnFwdSm80INS1_25CollectiveMainloopFwdSm80ILi8ELi1ELb0EN4cute5tupleIJNS5_1CILi128EEENS7_ILi64EEENS7_ILi256EEEEEELi256ENS_10bfloat16_tEfNS_4arch4Sm80ELb0ELb1ELb0ELb0ELb0ELb0ELb1ELb1EEENS1_21CollectiveEpilogueFwdINS6_IJS8_SA_S9_EEENS6_IJNS7_ILi1EEESI_SI_EEESC_SE_Li256ELb0ELb1ELb1ELb0EEENS1_19SingleTileSchedulerILb0ELb1ELb1ELi128EEEEEEEEEvNT_6ParamsE:
        .type           _ZN7cutlass13device_kernelIN5flash19enable_sm80_to_sm89INS1_16FlashAttnFwdSm80INS1_25CollectiveMainloopFwdSm80ILi8ELi1ELb0EN4cute5tupleIJNS5_1CILi128EEENS7_ILi64EEENS7_ILi256EEEEEELi256ENS_10bfloat16_tEfNS_4arch4Sm80ELb0ELb1ELb0ELb0ELb0ELb0ELb1ELb1EEENS1_21CollectiveEpilogueFwdINS6_IJS8_SA_S9_EEENS6_IJNS7_ILi1EEESI_SI_EEESC_SE_Li256ELb0ELb1ELb1ELb0EEENS1_19SingleTileSchedulerILb0ELb1ELb1ELi128EEEEEEEEEvNT_6ParamsE,@function
        .size           _ZN7cutlass13device_kernelIN5flash19enable_sm80_to_sm89INS1_16FlashAttnFwdSm80INS1_25CollectiveMainloopFwdSm80ILi8ELi1ELb0EN4cute5tupleIJNS5_1CILi128EEENS7_ILi64EEENS7_ILi256EEEEEELi256ENS_10bfloat16_tEfNS_4arch4Sm80ELb0ELb1ELb0ELb0ELb0ELb0ELb1ELb1EEENS1_21CollectiveEpilogueFwdINS6_IJS8_SA_S9_EEENS6_IJNS7_ILi1EEESI_SI_EEESC_SE_Li256ELb0ELb1ELb1ELb0EEENS1_19SingleTileSchedulerILb0ELb1ELb1ELi128EEEEEEEEEvNT_6ParamsE,(.L_x_66 - _ZN7cutlass13device_kernelIN5flash19enable_sm80_to_sm89INS1_16FlashAttnFwdSm80INS1_25CollectiveMainloopFwdSm80ILi8ELi1ELb0EN4cute5tupleIJNS5_1CILi128EEENS7_ILi64EEENS7_ILi256EEEEEELi256ENS_10bfloat16_tEfNS_4arch4Sm80ELb0ELb1ELb0ELb0ELb0ELb0ELb1ELb1EEENS1_21CollectiveEpilogueFwdINS6_IJS8_SA_S9_EEENS6_IJNS7_ILi1EEESI_SI_EEESC_SE_Li256ELb0ELb1ELb1ELb0EEENS1_19SingleTileSchedulerILb0ELb1ELb1ELi128EEEEEEEEEvNT_6ParamsE)
        .other          _ZN7cutlass13device_kernelIN5flash19enable_sm80_to_sm89INS1_16FlashAttnFwdSm80INS1_25CollectiveMainloopFwdSm80ILi8ELi1ELb0EN4cute5tupleIJNS5_1CILi128EEENS7_ILi64EEENS7_ILi256EEEEEELi256ENS_10bfloat16_tEfNS_4arch4Sm80ELb0ELb1ELb0ELb0ELb0ELb0ELb1ELb1EEENS1_21CollectiveEpilogueFwdINS6_IJS8_SA_S9_EEENS6_IJNS7_ILi1EEESI_SI_EEESC_SE_Li256ELb0ELb1ELb1ELb0EEENS1_19SingleTileSchedulerILb0ELb1ELb1ELi128EEEEEEEEEvNT_6ParamsE,@"STO_CUDA_ENTRY STV_DEFAULT"
_ZN7cutlass13device_kernelIN5flash19enable_sm80_to_sm89INS1_16FlashAttnFwdSm80INS1_25CollectiveMainloopFwdSm80ILi8ELi1ELb0EN4cute5tupleIJNS5_1CILi128EEENS7_ILi64EEENS7_ILi256EEEEEELi256ENS_10bfloat16_tEfNS_4arch4Sm80ELb0ELb1ELb0ELb0ELb0ELb0ELb1ELb1EEENS1_21CollectiveEpilogueFwdINS6_IJS8_SA_S9_EEENS6_IJNS7_ILi1EEESI_SI_EEESC_SE_Li256ELb0ELb1ELb1ELb0EEENS1_19SingleTileSchedulerILb0ELb1ELb1ELi128EEEEEEEEEvNT_6ParamsE:
[----:B------:R-:W-:Y:S01]  /*0000*/  LDC R1, c[0x0][0x28] ;  /* 0x00000a00ff017b82 */ /* 0x000fe20000000800 */
[----:B------:R-:W-:Y:S05]  /*0010*/  EXIT ;  /* 0x000000000000794d */ /* 0x000fea0003800000 */
.L_x_30:
        /* <DEDUP_REMOVED lines=14> */
.L_x_66:


//--------------------- .text._ZN7cutlass13device_kernelIN5flash19enable_sm80_to_sm89INS1_16FlashAttnFwdSm80INS1_25CollectiveMainloopFwdSm80ILi8ELi1ELb0EN4cute5tupleIJNS5_1CILi128EEENS7_ILi64EEENS7_ILi256EEEEEELi256ENS_10bfloat16_tEfNS_4arch4Sm80ELb0ELb1ELb0ELb1ELb0ELb0ELb1ELb1EEENS1_21CollectiveEpilogueFwdINS6_IJS8_SA_S9_EEENS6_IJNS7_ILi1EEESI_SI_EEESC_SE_Li256ELb1ELb1ELb1ELb0EEENS1_36VarlenDynamicPersistentTileSchedulerILi128ELi64ELi256ELi256ELb1ELb1ELb0ELb1ELb0ELb1EEEEEEEEEvNT_6ParamsE --------------------------
	.section	.text._ZN7cutlass13device_kernelIN5flash19enable_sm80_to_sm89INS1_16FlashAttnFwdSm80INS1_25CollectiveMainloopFwdSm80ILi8ELi1ELb0EN4cute5tupleIJNS5_1CILi128EEENS7_ILi64EEENS7_ILi256EEEEEELi256ENS_10bfloat16_tEfNS_4arch4Sm80ELb0ELb1ELb0ELb1ELb0ELb0ELb1ELb1EEENS1_21CollectiveEpilogueFwdINS6_IJS8_SA_S9_EEENS6_IJNS7_ILi1EEESI_SI_EEESC_SE_Li256ELb1ELb1ELb1ELb0EEENS1_36VarlenDynamicPersistentTileSchedulerILi128ELi64ELi256ELi256ELb1ELb1ELb0ELb1ELb0ELb1EEEEEEEEEvNT_6ParamsE,"ax",@progbits
	.align	128
.text._ZN7cutlass13device_kernelIN5flash19enable_sm80_to_sm89INS1_16FlashAttnFwdSm80INS1_25CollectiveMainloopFwdSm80ILi8ELi1ELb0EN4cute5tupleIJNS5_1CILi128EEENS7_ILi64EEENS7_ILi256EEEEEELi256ENS_10bfloat16_tEfNS_4arch4Sm80ELb0ELb1ELb0ELb1ELb0ELb0ELb1ELb1EEENS1_21CollectiveEpilogueFwdINS6_IJS8_SA_S9_EEENS6_IJNS7_ILi1EEESI_SI_EEESC_SE_Li256ELb1ELb1ELb1ELb0EEENS1_36VarlenDynamicPersistentTileSchedulerILi128ELi64ELi256ELi256ELb1ELb1ELb0ELb1ELb0ELb1EEEEEEEEEvNT_6ParamsE:
        .type           _ZN7cutlass13device_kernelIN5flash19enable_sm80_to_sm89INS1_16FlashAttnFwdSm80INS1_25CollectiveMainloopFwdSm80ILi8ELi1ELb0EN4cute5tupleIJNS5_1CILi128EEENS7_ILi64EEENS7_ILi256EEEEEELi256ENS_10bfloat16_tEfNS_4arch4Sm80ELb0ELb1ELb0ELb1ELb0ELb0ELb1ELb1EEENS1_21CollectiveEpilogueFwdINS6_IJS8_SA_S9_EEENS6_IJNS7_ILi1EEESI_SI_EEESC_SE_Li256ELb1ELb1ELb1ELb0EEENS1_36VarlenDynamicPersistentTileSchedulerILi128ELi64ELi256ELi256ELb1ELb1ELb0ELb1ELb0ELb1EEEEEEEEEvNT_6ParamsE,@function
        .size           _ZN7cutlass13device_kernelIN5flash19enable_sm80_to_sm89INS1_16FlashAttnFwdSm80INS1_25CollectiveMainloopFwdSm80ILi8ELi1ELb0EN4cute5tupleIJNS5_1CILi128EEENS7_ILi64EEENS7_ILi256EEEEEELi256ENS_10bfloat16_tEfNS_4arch4Sm80ELb0ELb1ELb0ELb1ELb0ELb0ELb1ELb1EEENS1_21CollectiveEpilogueFwdINS6_IJS8_SA_S9_EEENS6_IJNS7_ILi1EEESI_SI_EEESC_SE_Li256ELb1ELb1ELb1ELb0EEENS1_36VarlenDynamicPersistentTileSchedulerILi128ELi64ELi256ELi256ELb1ELb1ELb0ELb1ELb0ELb1EEEEEEEEEvNT_6ParamsE,(.L_x_67 - _ZN7cutlass13device_kernelIN5flash19enable_sm80_to_sm89INS1_16FlashAttnFwdSm80INS1_25CollectiveMainloopFwdSm80ILi8ELi1ELb0EN4cute5tupleIJNS5_1CILi128EEENS7_ILi64EEENS7_ILi256EEEEEELi256ENS_10bfloat16_tEfNS_4arch4Sm80ELb0ELb1ELb0ELb1ELb0ELb0ELb1ELb1EEENS1_21CollectiveEpilogueFwdINS6_IJS8_SA_S9_EEENS6_IJNS7_ILi1EEESI_SI_EEESC_SE_Li256ELb1ELb1ELb1ELb0EEENS1_36VarlenDynamicPersistentTileSchedulerILi128ELi64ELi256ELi256ELb1ELb1ELb0ELb1ELb0ELb1EEEEEEEEEvNT_6ParamsE)
        .other          _ZN7cutlass13device_kernelIN5flash19enable_sm80_to_sm89INS1_16FlashAttnFwdSm80INS1_25CollectiveMainloopFwdSm80ILi8ELi1ELb0EN4cute5tupleIJNS5_1CILi128EEENS7_ILi64EEENS7_ILi256EEEEEELi256ENS_10bfloat16_tEfNS_4arch4Sm80ELb0ELb1ELb0ELb1ELb0ELb0ELb1ELb1EEENS1_21CollectiveEpilogueFwdINS6_IJS8_SA_S9_EEENS6_IJNS7_ILi1EEESI_SI_EEESC_SE_Li256ELb1ELb1ELb1ELb0EEENS1_36VarlenDynamicPersistentTileSchedulerILi128ELi64ELi256ELi256ELb1ELb1ELb0ELb1ELb0ELb1EEEEEEEEEvNT_6ParamsE,@"STO_CUDA_ENTRY STV_DEFAULT"
_ZN7cutlass13device_kernelIN5flash19enable_sm80_to_sm89INS1_16FlashAttnFwdSm80INS1_25CollectiveMainloopFwdSm80ILi8ELi1ELb0EN4cute5tupleIJNS5_1CILi128EEENS7_ILi64EEENS7_ILi256EEEEEELi256ENS_10bfloat16_tEfNS_4arch4Sm80ELb0ELb1ELb0ELb1ELb0ELb0ELb1ELb1EEENS1_21CollectiveEpilogueFwdINS6_IJS8_SA_S9_EEENS6_IJNS7_ILi1EEESI_SI_EEESC_SE_Li256ELb1ELb1ELb1ELb0EEENS1_36VarlenDynamicPersistentTileSchedulerILi128ELi64ELi256ELi256ELb1ELb1ELb0ELb1ELb0ELb1EEEEEEEEEvNT_6ParamsE:
[----:B------:R-:W-:Y:S01]  /*0000*/  LDC R1, c[0x0][0x28] ;  /* 0x00000a00ff017b82 */ /* 0x000fe20000000800 */
[----:B------:R-:W-:Y:S05]  /*0010*/  EXIT ;  /* 0x000000000000794d */ /* 0x000fea0003800000 */
.L_x_31:
        /* <DEDUP_REMOVED lines=14> */
.L_x_67:


//--------------------- .text._ZN7cutlass13device_kernelIN5flash19enable_sm80_to_sm89INS1_16FlashAttnFwdSm80INS1_25CollectiveMainloopFwdSm80ILi8ELi1ELb0EN4cute5tupleIJNS5_1CILi128EEENS7_ILi48EEENS7_ILi256EEEEEELi256ENS_10bfloat16_tEfNS_4arch4Sm80ELb0ELb1ELb0ELb1ELb0ELb1ELb1ELb1EEENS1_21CollectiveEpilogueFwdINS6_IJS8_SA_S9_EEENS6_IJNS7_ILi1EEESI_SI_EEESC_SE_Li256ELb1ELb1ELb1ELb0EEENS1_36VarlenDynamicPersistentTileSchedulerILi128ELi48ELi256ELi256ELb1ELb1ELb0ELb1ELb0ELb1EEEEEEEEEvNT_6ParamsE --------------------------
	.section	.text._ZN7cutlass13device_kernelIN5flash19enable_sm80_to_sm89INS1_16FlashAttnFwdSm80INS1_25CollectiveMainloopFwdSm80ILi8ELi1ELb0EN4cute5tupleIJNS5_1CILi128EEENS7_ILi48EEENS7_ILi256EEEEEELi256ENS_10bfloat16_tEfNS_4arch4Sm80ELb0ELb1ELb0ELb1ELb0ELb1ELb1ELb1EEENS1_21CollectiveEpilogueFwdINS6_IJS8_SA_S9_EEENS6_IJNS7_ILi1EEESI_SI_EEESC_SE_Li256ELb1ELb1ELb1ELb0EEENS1_36VarlenDynamicPersistentTileSchedulerILi128ELi48ELi256ELi256ELb1ELb1ELb0ELb1ELb0ELb1EEEEEEEEEvNT_6ParamsE,"ax",@progbits
	.align	128
.text._ZN7cutlass13device_kernelIN5flash19enable_sm80_to_sm89INS1_16FlashAttnFwdSm80INS1_25CollectiveMainloopFwdSm80ILi8ELi1ELb0EN4cute5tupleIJNS5_1CILi128EEENS7_ILi48EEENS7_ILi256EEEEEELi256ENS_10bfloat16_tEfNS_4arch4Sm80ELb0ELb1ELb0ELb1ELb0ELb1ELb1ELb1EEENS1_21CollectiveEpilogueFwdINS6_IJS8_SA_S9_EEENS6_IJNS7_ILi1EEESI_SI_EEESC_SE_Li256ELb1ELb1ELb1ELb0EEENS1_36VarlenDynamicPersistentTileSchedulerILi128ELi48ELi256ELi256ELb1ELb1ELb0ELb1ELb0ELb1EEEEEEEEEvNT_6ParamsE:
        .type           _ZN7cutlass13device_kernelIN5flash19enable_sm80_to_sm89INS1_16FlashAttnFwdSm80INS1_25CollectiveMainloopFwdSm80ILi8ELi1ELb0EN4cute5tupleIJNS5_1CILi128EEENS7_ILi48EEENS7_ILi256EEEEEELi256ENS_10bfloat16_tEfNS_4arch4Sm80ELb0ELb1ELb0ELb1ELb0ELb1ELb1ELb1EEENS1_21CollectiveEpilogueFwdINS6_IJS8_SA_S9_EEENS6_IJNS7_ILi1EEESI_SI_EEESC_SE_Li256ELb1ELb1ELb1ELb0EEENS1_36VarlenDynamicPersistentTileSchedulerILi128ELi48ELi256ELi256ELb1ELb1ELb0ELb1ELb0ELb1EEEEEEEEEvNT_6ParamsE,@function
        .size           _ZN7cutlass13device_kernelIN5flash19enable_sm80_to_sm89INS1_16FlashAttnFwdSm80INS1_25CollectiveMainloopFwdSm80ILi8ELi1ELb0EN4cute5tupleIJNS5_1CILi128EEENS7_ILi48EEENS7_ILi256EEEEEELi256ENS_10bfloat16_tEfNS_4arch4Sm80ELb0ELb1ELb0ELb1ELb0ELb1ELb1ELb1EEENS1_21CollectiveEpilogueFwdINS6_IJS8_SA_S9_EEENS6_IJNS7_ILi1EEESI_SI_EEESC_SE_Li256ELb1ELb1ELb1ELb0EEENS1_36VarlenDynamicPersistentTileSchedulerILi128ELi48ELi256ELi256ELb1ELb1ELb0ELb1ELb0ELb1EEEEEEEEEvNT_6ParamsE,(.L_x_68 - _ZN7cutlass13device_kernelIN5flash19enable_sm80_to_sm89INS1_16FlashAttnFwdSm80INS1_25CollectiveMainloopFwdSm80ILi8ELi1ELb0EN4cute5tupleIJNS5_1CILi128EEENS7_ILi48EEENS7_ILi256EEEEEELi256ENS_10bfloat16_tEfNS_4arch4Sm80ELb0ELb1ELb0ELb1ELb0ELb1ELb1ELb1EEENS1_21CollectiveEpilogueFwdINS6_IJS8_SA_S9_EEENS6_IJNS7_ILi1EEESI_SI_EEESC_SE_Li256ELb1ELb1ELb1ELb0EEENS1_36VarlenDynamicPersistentTileSchedulerILi128ELi48ELi256ELi256ELb1ELb1ELb0ELb1ELb0ELb1EEEEEEEEEvNT_6ParamsE)
        .other          _ZN7cutlass13device_kernelIN5flash19enable_sm80_to_sm89INS1_16FlashAttnFwdSm80INS1_25CollectiveMainloopFwdSm80ILi8ELi1ELb0EN4cute5tupleIJNS5_1CILi128EEENS7_ILi48EEENS7_ILi256EEEEEELi256ENS_10bfloat16_tEfNS_4arch4Sm80ELb0ELb1ELb0ELb1ELb0ELb1ELb1ELb1EEENS1_21CollectiveEpilogueFwdINS6_IJS8_SA_S9_EEENS6_IJNS7_ILi1EEESI_SI_EEESC_SE_Li256ELb1ELb1ELb1ELb0EEENS1_36VarlenDynamicPersistentTileSchedulerILi128ELi48ELi256ELi256ELb1ELb1ELb0ELb1ELb0ELb1EEEEEEEEEvNT_6ParamsE,@"STO_CUDA_ENTRY STV_DEFAULT"
_ZN7cutlass13device_kernelIN5flash19enable_sm80_to_sm89INS1_16FlashAttnFwdSm80INS1_25CollectiveMainloopFwdSm80ILi8ELi1ELb0EN4cute5tupleIJNS5_1CILi128EEENS7_ILi48EEENS7_ILi256EEEEEELi256ENS_10bfloat16_tEfNS_4arch4Sm80ELb0ELb1ELb0ELb1ELb0ELb1ELb1ELb1EEENS1_21CollectiveEpilogueFwdINS6_IJS8_SA_S9_EEENS6_IJNS7_ILi1EEESI_SI_EEESC_SE_Li256ELb1ELb1ELb1ELb0EEENS1_36VarlenDynamicPersistentTileSchedulerILi128ELi48ELi256ELi256ELb1ELb1ELb0ELb1ELb0ELb1EEEEEEEEEvNT_6ParamsE:
[----:B------:R-:W-:Y:S01]  /*0000*/  LDC R1, c[0x0][0x28] ;  /* 0x00000a00ff017b82 */ /* 0x000fe20000000800 */
[----:B------:R-:W-:Y:S05]  /*0010*/  EXIT ;  /* 0x000000000000794d */ /* 0x000fea0003800000 */
.L_x_32:
        /* <DEDUP_REMOVED lines=14> */
.L_x_68:


//--------------------- .text._ZN7cutlass13device_kernelIN5flash19enable_sm80_to_sm89INS1_16FlashAttnFwdSm80INS1_25CollectiveMainloopFwdSm80ILi8ELi1ELb0EN4cute5tupleIJNS5_1CILi128EEENS7_ILi96EEENS7_ILi256EEEEEELi256ENS_10bfloat16_tEfNS_4arch4Sm80ELb1ELb0ELb0ELb0ELb0ELb0ELb1ELb1EEENS1_21CollectiveEpilogueFwdINS6_IJS8_SA_S9_EEENS6_IJNS7_ILi1EEESI_SI_EEESC_SE_Li256ELb0ELb1ELb1ELb0EEENS1_30DynamicPersistentTileSchedulerILi256ELi256ELb1ELb1ELb0EEEEEEEEEvNT_6ParamsE --------------------------
	.section	.text._ZN7cutlass13device_kernelIN5flash19enable_sm80_to_sm89INS1_16FlashAttnFwdSm80INS1_25CollectiveMainloopFwdSm80ILi8ELi1ELb0EN4cute5tupleIJNS5_1CILi128EEENS7_ILi96EEENS7_ILi256EEEEEELi256ENS_10bfloat16_tEfNS_4arch4Sm80ELb1ELb0ELb0ELb0ELb0ELb0ELb1ELb1EEENS1_21CollectiveEpilogueFwdINS6_IJS8_SA_S9_EEENS6_IJNS7_ILi1EEESI_SI_EEESC_SE_Li256ELb0ELb1ELb1ELb0EEENS1_30DynamicPersistentTileSchedulerILi256ELi256ELb1ELb1ELb0EEEEEEEEEvNT_6ParamsE,"ax",@progbits
	.align	128
.text._ZN7cutlass13device_kernelIN5flash19enable_sm80_to_sm89INS1_16FlashAttnFwdSm80INS1_25CollectiveMainloopFwdSm80ILi8ELi1ELb0EN4cute5tupleIJNS5_1CILi128EEENS7_ILi96EEENS7_ILi256EEEEEELi256ENS_10bfloat16_tEfNS_4arch4Sm80ELb1ELb0ELb0ELb0ELb0ELb0ELb1ELb1EEENS1_21CollectiveEpilogueFwdINS6_IJS8_SA_S9_EEENS6_IJNS7_ILi1EEESI_SI_EEESC_SE_Li256ELb0ELb1ELb1ELb0EEENS1_30DynamicPersistentTileSchedulerILi256ELi256ELb1ELb1ELb0EEEEEEEEEvNT_6ParamsE:
        .type           _ZN7cutlass13device_kernelIN5flash19enable_sm80_to_sm89INS1_16FlashAttnFwdSm80INS1_25CollectiveMainloopFwdSm80ILi8ELi1ELb0EN4cute5tupleIJNS5_1CILi128EEENS7_ILi96EEENS7_ILi256EEEEEELi256ENS_10bfloat16_tEfNS_4arch4Sm80ELb1ELb0ELb0ELb0ELb0ELb0ELb1ELb1EEENS1_21CollectiveEpilogueFwdINS6_IJS8_SA_S9_EEENS6_IJNS7_ILi1EEESI_SI_EEESC_SE_Li256ELb0ELb1ELb1ELb0EEENS1_30DynamicPersistentTileSchedulerILi256ELi256ELb1ELb1ELb0EEEEEEEEEvNT_6ParamsE,@function
        .size           _ZN7cutlass13device_kernelIN5flash19enable_sm80_to_sm89INS1_16FlashAttnFwdSm80INS1_25CollectiveMainloopFwdSm80ILi8ELi1ELb0EN4cute5tupleIJNS5_1CILi128EEENS7_ILi96EEENS7_ILi256EEEEEELi256ENS_10bfloat16_tEfNS_4arch4Sm80ELb1ELb0ELb0ELb0ELb0ELb0ELb1ELb1EEENS1_21CollectiveEpilogueFwdINS6_IJS8_SA_S9_EEENS6_IJNS7_ILi1EEESI_SI_EEESC_SE_Li256ELb0ELb1ELb1ELb0EEENS1_30DynamicPersistentTileSchedulerILi256ELi256ELb1ELb1ELb0EEEEEEEEEvNT_6ParamsE,(.L_x_69 - _ZN7cutlass13device_kernelIN5flash19enable_sm80_to_sm89INS1_16FlashAttnFwdSm80INS1_25CollectiveMainloopFwdSm80ILi8ELi1ELb0EN4cute5tupleIJNS5_1CILi128EEENS7_ILi96EEENS7_ILi256EEEEEELi256ENS_10bfloat16_tEfNS_4arch4Sm80ELb1ELb0ELb0ELb0ELb0ELb0ELb1ELb1EEENS1_21CollectiveEpilogueFwdINS6_IJS8_SA_S9_EEENS6_IJNS7_ILi1EEESI_SI_EEESC_SE_Li256ELb0ELb1ELb1ELb0EEENS1_30DynamicPersistentTileSchedulerILi256ELi256ELb1ELb1ELb0EEEEEEEEEvNT_6ParamsE)
        .other          _ZN7cutlass13device_kernelIN5flash19enable_sm80_to_sm89INS1_16FlashAttnFwdSm80INS1_25CollectiveMainloopFwdSm80ILi8ELi1ELb0EN4cute5tupleIJNS5_1CILi128EEENS7_ILi96EEENS7_ILi256EEEEEELi256ENS_10bfloat16_tEfNS_4arch4Sm80ELb1ELb0ELb0ELb0ELb0ELb0ELb1ELb1EEENS1_21CollectiveEpilogueFwdINS6_IJS8_SA_S9_EEENS6_IJNS7_ILi1EEESI_SI_EEESC_SE_Li256ELb0ELb1ELb1ELb0EEENS1_30DynamicPersistentTileSchedulerILi256ELi256ELb1ELb1ELb0EEEEEEEEEvNT_6ParamsE,@"STO_CUDA_ENTRY STV_DEFAULT"
_ZN7cutlass13device_kernelIN5flash19enable_sm80_to_sm89INS1_16FlashAttnFwdSm80INS1_25CollectiveMainloopFwdSm80ILi8ELi1ELb0EN4cute5tupleIJNS5_1CILi128EEENS7_ILi96EEENS7_ILi256EEEEEELi256ENS_10bfloat16_tEfNS_4arch4Sm80ELb1ELb0ELb0ELb0ELb0ELb0ELb1ELb1EEENS1_21CollectiveEpilogueFwdINS6_IJS8_SA_S9_EEENS6_IJNS7_ILi1EEESI_SI_EEESC_SE_Li256ELb0ELb1ELb1ELb0EEENS1_30DynamicPersistentTileSchedulerILi256ELi256ELb1ELb1ELb0EEEEEEEEEvNT_6ParamsE:
[----:B------:R-:W-:Y:S01]  /*0000*/  LDC R1, c[0x0][0x28] ;  /* 0x00000a00ff017b82 */ /* 0x000fe20000000800 */
[----:B------:R-:W-:Y:S05]  /*0010*/  EXIT ;  /* 0x000000000000794d */ /* 0x000fea0003800000 */
.L_x_33:
        /* <DEDUP_REMOVED lines=14> */
.L_x_69:


//--------------------- .text._ZN7cutlass13device_kernelIN5flash19enable_sm80_to_sm89INS1_16FlashAttnFwdSm80INS1_25CollectiveMainloopFwdSm80ILi8ELi1ELb0EN4cute5tupleIJNS5_1CILi128EEENS7_ILi64EEENS7_ILi256EEEEEELi256ENS_10bfloat16_tEfNS_4arch4Sm80ELb1ELb0ELb0ELb1ELb0ELb0ELb1ELb1EEENS1_21CollectiveEpilogueFwdINS6_IJS8_SA_S9_EEENS6_IJNS7_ILi1EEESI_SI_EEESC_SE_Li256ELb1ELb1ELb1ELb0EEENS1_36VarlenDynamicPersistentTileSchedulerILi128ELi64ELi256ELi256ELb1ELb1ELb0ELb1ELb1ELb1EEEEEEEEEvNT_6ParamsE --------------------------
	.section	.text._ZN7cutlass13device_kernelIN5flash19enable_sm80_to_sm89INS1_16FlashAttnFwdSm80INS1_25CollectiveMainloopFwdSm80ILi8ELi1ELb0EN4cute5tupleIJNS5_1CILi128EEENS7_ILi64EEENS7_ILi256EEEEEELi256ENS_10bfloat16_tEfNS_4arch4Sm80ELb1ELb0ELb0ELb1ELb0ELb0ELb1ELb1EEENS1_21CollectiveEpilogueFwdINS6_IJS8_SA_S9_EEENS6_IJNS7_ILi1EEESI_SI_EEESC_SE_Li256ELb1ELb1ELb1ELb0EEENS1_36VarlenDynamicPersistentTileSchedulerILi128ELi64ELi256ELi256ELb1ELb1ELb0ELb1ELb1ELb1EEEEEEEEEvNT_6ParamsE,"ax",@progbits
	.align	128
.text._ZN7cutlass13device_kernelIN5flash19enable_sm80_to_sm89INS1_16FlashAttnFwdSm80INS1_25CollectiveMainloopFwdSm80ILi8ELi1ELb0EN4cute5tupleIJNS5_1CILi128EEENS7_ILi64EEENS7_ILi256EEEEEELi256ENS_10bfloat16_tEfNS_4arch4Sm80ELb1ELb0ELb0ELb1ELb0ELb0ELb1ELb1EEENS1_21CollectiveEpilogueFwdINS6_IJS8_SA_S9_EEENS6_IJNS7_ILi1EEESI_SI_EEESC_SE_Li256ELb1ELb1ELb1ELb0EEENS1_36VarlenDynamicPersistentTileSchedulerILi128ELi64ELi256ELi256ELb1ELb1ELb0ELb1ELb1ELb1EEEEEEEEEvNT_6ParamsE:
        .type           _ZN7cutlass13device_kernelIN5flash19enable_sm80_to_sm89INS1_16FlashAttnFwdSm80INS1_25CollectiveMainloopFwdSm80ILi8ELi1ELb0EN4cute5tupleIJNS5_1CILi128EEENS7_ILi64EEENS7_ILi256EEEEEELi256ENS_10bfloat16_tEfNS_4arch4Sm80ELb1ELb0ELb0ELb1ELb0ELb0ELb1ELb1EEENS1_21CollectiveEpilogueFwdINS6_IJS8_SA_S9_EEENS6_IJNS7_ILi1EEESI_SI_EEESC_SE_Li256ELb1ELb1ELb1ELb0EEENS1_36VarlenDynamicPersistentTileSchedulerILi128ELi64ELi256ELi256ELb1ELb1ELb0ELb1ELb1ELb1EEEEEEEEEvNT_6ParamsE,@function
        .size           _ZN7cutlass13device_kernelIN5flash19enable_sm80_to_sm89INS1_16FlashAttnFwdSm80INS1_25CollectiveMainloopFwdSm80ILi8ELi1ELb0EN4cute5tupleIJNS5_1CILi128EEENS7_ILi64EEENS7_ILi256EEEEEELi256ENS_10bfloat16_tEfNS_4arch4Sm80ELb1ELb0ELb0ELb1ELb0ELb0ELb1ELb1EEENS1_21CollectiveEpilogueFwdINS6_IJS8_SA_S9_EEENS6_IJNS7_ILi1EEESI_SI_EEESC_SE_Li256ELb1ELb1ELb1ELb0EEENS1_36VarlenDynamicPersistentTileSchedulerILi128ELi64ELi256ELi256ELb1ELb1ELb0ELb1ELb1ELb1EEEEEEEEEvNT_6ParamsE,(.L_x_70 - _ZN7cutlass13device_kernelIN5flash19enable_sm80_to_sm89INS1_16FlashAttnFwdSm80INS1_25CollectiveMainloopFwdSm80ILi8ELi1ELb0EN4cute5tupleIJNS5_1CILi128EEENS7_ILi64EEENS7_ILi256EEEEEELi256ENS_10bfloat16_tEfNS_4arch4Sm80ELb1ELb0ELb0ELb1ELb0ELb0ELb1ELb1EEENS1_21CollectiveEpilogueFwdINS6_IJS8_SA_S9_EEENS6_IJNS7_ILi1EEESI_SI_EEESC_SE_Li256ELb1ELb1ELb1ELb0EEENS1_36VarlenDynamicPersistentTileSchedulerILi128ELi64ELi256ELi256ELb1ELb1ELb0ELb1ELb1ELb1EEEEEEEEEvNT_6ParamsE)
        .other          _ZN7cutlass13device_kernelIN5flash19enable_sm80_to_sm89INS1_16FlashAttnFwdSm80INS1_25CollectiveMainloopFwdSm80ILi8ELi1ELb0EN4cute5tupleIJNS5_1CILi128EEENS7_ILi64EEENS7_ILi256EEEEEELi256ENS_10bfloat16_tEfNS_4arch4Sm80ELb1ELb0ELb0ELb1ELb0ELb0ELb1ELb1EEENS1_21CollectiveEpilogueFwdINS6_IJS8_SA_S9_EEENS6_IJNS7_ILi1EEESI_SI_EEESC_SE_Li256ELb1ELb1ELb1ELb0EEENS1_36VarlenDynamicPersistentTileSchedulerILi128ELi64ELi256ELi256ELb1ELb1ELb0ELb1ELb1ELb1EEEEEEEEEvNT_6ParamsE,@"STO_CUDA_ENTRY STV_DEFAULT"
_ZN7cutlass13device_kernelIN5flash19enable_sm80_to_sm89INS1_16FlashAttnFwdSm80INS1_25CollectiveMainloopFwdSm80ILi8ELi1ELb0EN4cute5tupleIJNS5_1CILi128EEENS7_ILi64EEENS7_ILi256EEEEEELi256ENS_10bfloat16_tEfNS_4arch4Sm80ELb1ELb0ELb0ELb1ELb0ELb0ELb1ELb1EEENS1_21CollectiveEpilogueFwdINS6_IJS8_SA_S9_EEENS6_IJNS7_ILi1EEESI_SI_EEESC_SE_Li256ELb1ELb1ELb1ELb0EEENS1_36VarlenDynamicPersistentTileSchedulerILi128ELi64ELi256ELi256ELb1ELb1ELb0ELb1ELb1ELb1EEEEEEEEEvNT_6ParamsE:
[----:B------:R-:W-:Y:S01]  /*0000*/  LDC R1, c[0x0][0x28] ;  /* 0x00000a00ff017b82 */ /* 0x000fe20000000800 */
[----:B------:R-:W-:Y:S05]  /*0010*/  EXIT ;  /* 0x000000000000794d */ /* 0x000fea0003800000 */
.L_x_34:
        /* <DEDUP_REMOVED lines=14> */
.L_x_70:


//--------------------- .text._ZN7cutlass13device_kernelIN5flash19enable_sm80_to_sm89INS1_16FlashAttnFwdSm80INS1_25CollectiveMainloopFwdSm80ILi8ELi1ELb0EN4cute5tupleIJNS5_1CILi128EEENS7_ILi48EEENS7_ILi256EEEEEELi256ENS_10bfloat16_tEfNS_4arch4Sm80ELb1ELb0ELb0ELb1ELb0ELb1ELb1ELb1EEENS1_21CollectiveEpilogueFwdINS6_IJS8_SA_S9_EEENS6_IJNS7_ILi1EEESI_SI_EEESC_SE_Li256ELb1ELb1ELb1ELb0EEENS1_36VarlenDynamicPersistentTileSchedulerILi128ELi48ELi256ELi256ELb1ELb1ELb0ELb1ELb1ELb1EEEEEEEEEvNT_6ParamsE --------------------------
	.section	.text._ZN7cutlass13device_kernelIN5flash19enable_sm80_to_sm89INS1_16FlashAttnFwdSm80INS1_25CollectiveMainloopFwdSm80ILi8ELi1ELb0EN4cute5tupleIJNS5_1CILi128EEENS7_ILi48EEENS7_ILi256EEEEEELi256ENS_10bfloat16_tEfNS_4arch4Sm80ELb1ELb0ELb0ELb1ELb0ELb1ELb1ELb1EEENS1_21CollectiveEpilogueFwdINS6_IJS8_SA_S9_EEENS6_IJNS7_ILi1EEESI_SI_EEESC_SE_Li256ELb1ELb1ELb1ELb0EEENS1_36VarlenDynamicPersistentTileSchedulerILi128ELi48ELi256ELi256ELb1ELb1ELb0ELb1ELb1ELb1EEEEEEEEEvNT_6ParamsE,"ax",@progbits
	.align	128
.text._ZN7cutlass13device_kernelIN5flash19enable_sm80_to_sm89INS1_16FlashAttnFwdSm80INS1_25CollectiveMainloopFwdSm80ILi8ELi1ELb0EN4cute5tupleIJNS5_1CILi128EEENS7_ILi48EEENS7_ILi256EEEEEELi256ENS_10bfloat16_tEfNS_4arch4Sm80ELb1ELb0ELb0ELb1ELb0ELb1ELb1ELb1EEENS1_21CollectiveEpilogueFwdINS6_IJS8_SA_S9_EEENS6_IJNS7_ILi1EEESI_SI_EEESC_SE_Li256ELb1ELb1ELb1ELb0EEENS1_36VarlenDynamicPersistentTileSchedulerILi128ELi48ELi256ELi256ELb1ELb1ELb0ELb1ELb1ELb1EEEEEEEEEvNT_6ParamsE:
        .type           _ZN7cutlass13device_kernelIN5flash19enable_sm80_to_sm89INS1_16FlashAttnFwdSm80INS1_25CollectiveMainloopFwdSm80ILi8ELi1ELb0EN4cute5tupleIJNS5_1CILi128EEENS7_ILi48EEENS7_ILi256EEEEEELi256ENS_10bfloat16_tEfNS_4arch4Sm80ELb1ELb0ELb0ELb1ELb0ELb1ELb1ELb1EEENS1_21CollectiveEpilogueFwdINS6_IJS8_SA_S9_EEENS6_IJNS7_ILi1EEESI_SI_EEESC_SE_Li256ELb1ELb1ELb1ELb0EEENS1_36VarlenDynamicPersistentTileSchedulerILi128ELi48ELi256ELi256ELb1ELb1ELb0ELb1ELb1ELb1EEEEEEEEEvNT_6ParamsE,@function
        .size           _ZN7cutlass13device_kernelIN5flash19enable_sm80_to_sm89INS1_16FlashAttnFwdSm80INS1_25CollectiveMainloopFwdSm80ILi8ELi1ELb0EN4cute5tupleIJNS5_1CILi128EEENS7_ILi48EEENS7_ILi256EEEEEELi256ENS_10bfloat16_tEfNS_4arch4Sm80ELb1ELb0ELb0ELb1ELb0ELb1ELb1ELb1EEENS1_21CollectiveEpilogueFwdINS6_IJS8_SA_S9_EEENS6_IJNS7_ILi1EEESI_SI_EEESC_SE_Li256ELb1ELb1ELb1ELb0EEENS1_36VarlenDynamicPersistentTileSchedulerILi128ELi48ELi256ELi256ELb1ELb1ELb0ELb1ELb1ELb1EEEEEEEEEvNT_6ParamsE,(.L_x_71 - _ZN7cutlass13device_kernelIN5flash19enable_sm80_to_sm89INS1_16FlashAttnFwdSm80INS1_25CollectiveMainloopFwdSm80ILi8ELi1ELb0EN4cute5tupleIJNS5_1CILi128EEENS7_ILi48EEENS7_ILi256EEEEEELi256ENS_10bfloat16_tEfNS_4arch4Sm80ELb1ELb0ELb0ELb1ELb0ELb1ELb1ELb1EEENS1_21CollectiveEpilogueFwdINS6_IJS8_SA_S9_EEENS6_IJNS7_ILi1EEESI_SI_EEESC_SE_Li256ELb1ELb1ELb1ELb0EEENS1_36VarlenDynamicPersistentTileSchedulerILi128ELi48ELi256ELi256ELb1ELb1ELb0ELb1ELb1ELb1EEEEEEEEEvNT_6ParamsE)
        .other          _ZN7cutlass13device_kernelIN5flash19enable_sm80_to_sm89INS1_16FlashAttnFwdSm80INS1_25CollectiveMainloopFwdSm80ILi8ELi1ELb0EN4cute5tupleIJNS5_1CILi128EEENS7_ILi48EEENS7_ILi256EEEEEELi256ENS_10bfloat16_tEfNS_4arch4Sm80ELb1ELb0ELb0ELb1ELb0ELb1ELb1ELb1EEENS1_21CollectiveEpilogueFwdINS6_IJS8_SA_S9_EEENS6_IJNS7_ILi1EEESI_SI_EEESC_SE_Li256ELb1ELb1ELb1ELb0EEENS1_36VarlenDynamicPersistentTileSchedulerILi128ELi48ELi256ELi256ELb1ELb1ELb0ELb1ELb1ELb1EEEEEEEEEvNT_6ParamsE,@"STO_CUDA_ENTRY STV_DEFAULT"
_ZN7cutlass13device_kernelIN5flash19enable_sm80_to_sm89INS1_16FlashAttnFwdSm80INS1_25CollectiveMainloopFwdSm80ILi8ELi1ELb0EN4cute5tupleIJNS5_1CILi128EEENS7_ILi48EEENS7_ILi256EEEEEELi256ENS_10bfloat16_tEfNS_4arch4Sm80ELb1ELb0ELb0ELb1ELb0ELb1ELb1ELb1EEENS1_21CollectiveEpilogueFwdINS6_IJS8_SA_S9_EEENS6_IJNS7_ILi1EEESI_SI_EEESC_SE_Li256ELb1ELb1ELb1ELb0EEENS1_36VarlenDynamicPersistentTileSchedulerILi128ELi48ELi256ELi256ELb1ELb1ELb0ELb1ELb1ELb1EEEEEEEEEvNT_6ParamsE:
[----:B------:R-:W-:Y:S01]  /*0000*/  LDC R1, c[0x0][0x28] ;  /* 0x00000a00ff017b82 */ /* 0x000fe20000000800 */
[----:B------:R-:W-:Y:S05]  /*0010*/  EXIT ;  /* 0x000000000000794d */ /* 0x000fea0003800000 */
.L_x_35:
        /* <DEDUP_REMOVED lines=14> */
.L_x_71:


//--------------------- .nv.shared.reserved.0     --------------------------
	.section	.nv.shared.reserved.0,"aw",@nobits
	.weak		__nv_reservedSMEM_offset_0_alias
	.size		__nv_reservedSMEM_offset_0_alias, 0, 0
	.other		__nv_reservedSMEM_offset_0_alias,@"STO_CUDA_RESERVED_SHARED STV_DEFAULT"
__nv_reservedSMEM_offset_0_alias:
	.zero		0


//--------------------- .nv.global                --------------------------
	.section	.nv.global,"aw",@nobits
.nv.global:
	.type		_ZN83_INTERNAL_2a676b3d_47_flash_fwd_hdim256_bf16_split_softcapall_sm80_cu_61719c98_46054cute1_E,@object
	.size		_ZN83_INTERNAL_2a676b3d_47_flash_fwd_hdim256_bf16_split_softcapall_sm80_cu_61719c98_46054cute1_E,(_ZN83_INTERNAL_2a676b3d_47_flash_fwd_hdim256_bf16_split_softcapall_sm80_cu_61719c98_46054cuda3std3__45__cpo6cbeginE - _ZN83_INTERNAL_2a676b3d_47_flash_fwd_hdim256_bf16_split_softcapall_sm80_cu_61719c98_46054cute1_E)
_ZN83_INTERNAL_2a676b3d_47_flash_fwd_hdim256_bf16_split_softcapall_sm80_cu_61719c98_46054cute1_E:
	.zero		1
	.type		_ZN83_INTERNAL_2a676b3d_47_flash_fwd_hdim256_bf16_split_softcapall_sm80_cu_61719c98_46054cuda3std3__45__cpo6cbeginE,@object
	.size		_ZN83_INTERNAL_2a676b3d_47_flash_fwd_hdim256_bf16_split_softcapall_sm80_cu_61719c98_46054cuda3std3__45__cpo6cbeginE,(_ZN83_INTERNAL_2a676b3d_47_flash_fwd_hdim256_bf16_split_softcapall_sm80_cu_61719c98_46054cuda3std3__48in_placeE - _ZN83_INTERNAL_2a676b3d_47_flash_fwd_hdim256_bf16_split_softcapall_sm80_cu_61719c98_46054cuda3std3__45__cpo6cbeginE)
_ZN83_INTERNAL_2a676b3d_47_flash_fwd_hdim256_bf16_split_softcapall_sm80_cu_61719c98_46054cuda3std3__45__cpo6cbeginE:
	.zero		1
	.type		_ZN83_INTERNAL_2a676b3d_47_flash_fwd_hdim256_bf16_split_softcapall_sm80_cu_61719c98_46054cuda3std3__48in_placeE,@object
	.size		_ZN83_INTERNAL_2a676b3d_47_flash_fwd_hdim256_bf16_split_softcapall_sm80_cu_61719c98_46054cuda3std3__48in_placeE,(_ZN83_INTERNAL_2a676b3d_47_flash_fwd_hdim256_bf16_split_softcapall_sm80_cu_61719c98_46054cuda3std6ranges3__45__cpo9iter_moveE - _ZN83_INTERNAL_2a676b3d_47_flash_fwd_hdim256_bf16_split_softcapall_sm80_cu_61719c98_46054cuda3std3__48in_placeE)
_ZN83_INTERNAL_2a676b3d_47_flash_fwd_hdim256_bf16_split_softcapall_sm80_cu_61719c98_46054cuda3std3__48in_placeE:
	.zero		1
	.type		_ZN83_INTERNAL_2a676b3d_47_flash_fwd_hdim256_bf16_split_softcapall_sm80_cu_61719c98_46054cuda3std6ranges3__45__cpo9iter_moveE,@object
	.size		_ZN83_INTERNAL_2a676b3d_47_flash_fwd_hdim256_bf16_split_softcapall_sm80_cu_61719c98_46054cuda3std6ranges3__45__cpo9iter_moveE,(_ZN83_INTERNAL_2a676b3d_47_flash_fwd_hdim256_bf16_split_softcapall_sm80_cu_61719c98_46054cuda3std3__45__cpo5beginE - _ZN83_INTERNAL_2a676b3d_47_flash_fwd_hdim256_bf16_split_softcapall_sm80_cu_61719c98_46054cuda3std6ranges3__45__cpo9iter_moveE)
_ZN83_INTERNAL_2a676b3d_47_flash_fwd_hdim256_bf16_split_softcapall_sm80_cu_61719c98_46054cuda3std6ranges3__45__cpo9iter_moveE:
	.zero		1
	.type		_ZN83_INTERNAL_2a676b3d_47_flash_fwd_hdim256_bf16_split_softcapall_sm80_cu_61719c98_46054cuda3std3__45__cpo5beginE,@object
	.size		_ZN83_INTERNAL_2a676b3d_47_flash_fwd_hdim256_bf16_split_softcapall_sm80_cu_61719c98_46054cuda3std3__45__cpo5beginE,(_ZN83_INTERNAL_2a676b3d_47_flash_fwd_hdim256_bf16_split_softcapall_sm80_cu_61719c98_46054cuda3std3__485_GLOBAL__N__2a676b3d_47_flash_fwd_hdim256_bf16_split_softcapall_sm80_cu_61719c98_46056ignoreE - _ZN83_INTERNAL_2a676b3d_47_flash_fwd_hdim256_bf16_split_softcapall_sm80_cu_61719c98_46054cuda3std3__45__cpo5beginE)
_ZN83_INTERNAL_2a676b3d_47_flash_fwd_hdim256_bf16_split_softcapall_sm80_cu_61719c98_46054cuda3std3__45__cpo5beginE:
	.zero		1
	.type		_ZN83_INTERNAL_2a676b3d_47_flash_fwd_hdim256_bf16_split_softcapall_sm80_cu_61719c98_46054cuda3std3__485_GLOBAL__N__2a676b3d_47_flash_fwd_hdim256_bf16_split_softcapall_sm80_cu_61719c98_46056ignoreE,@object
	.size		_ZN83_INTERNAL_2a676b3d_47_flash_fwd_hdim256_bf16_split_softcapall_sm80_cu_61719c98_46054cuda3std3__485_GLOBAL__N__2a676b3d_47_flash_fwd_hdim256_bf16_split_softcapall_sm80_cu_61719c98_46056ignoreE,(_ZN83_INTERNAL_2a676b3d_47_flash_fwd_hdim256_bf16_split_softcapall_sm80_cu_61719c98_46054cute7productE - _ZN83_INTERNAL_2a676b3d_47_flash_fwd_hdim256_bf16_split_softcapall_sm80_cu_61719c98_46054cuda3std3__485_GLOBAL__N__2a676b3d_47_flash_fwd_hdim256_bf16_split_softcapall_sm80_cu_61719c98_46056ignoreE)
_ZN83_INTERNAL_2a676b3d_47_flash_fwd_hdim256_bf16_split_softcapall_sm80_cu_61719c98_46054cuda3std3__485_GLOBAL__N__2a676b3d_47_flash_fwd_hdim256_bf16_split_softcapall_sm80_cu_61719c98_46056ignoreE:
	.zero		1
	.type		_ZN83_INTERNAL_2a676b3d_47_flash_fwd_hdim256_bf16_split_softcapall_sm80_cu_61719c98_46054cute7productE,@object
	.size		_ZN83_INTERNAL_2a676b3d_47_flash_fwd_hdim256_bf16_split_softcapall_sm80_cu_61719c98_46054cute7productE,(_ZN83_INTERNAL_2a676b3d_47_flash_fwd_hdim256_bf16_split_softcapall_sm80_cu_61719c98_46054cuda3std3__45__cpo3endE - _ZN83_INTERNAL_2a676b3d_47_flash_fwd_hdim256_bf16_split_softcapall_sm80_cu_61719c98_46054cute7productE)
_ZN83_INTERNAL_2a676b3d_47_flash_fwd_hdim256_bf16_split_softcapall_sm80_cu_61719c98_46054cute7productE:
	.zero		1
	.type		_ZN83_INTERNAL_2a676b3d_47_flash_fwd_hdim256_bf16_split_softcapall_sm80_cu_61719c98_46054cuda3std3__45__cpo3endE,@object
	.size		_ZN83_INTERNAL_2a676b3d_47_flash_fwd_hdim256_bf16_split_softcapall_sm80_cu_61719c98_46054cuda3std3__45__cpo3endE,(_ZN83_INTERNAL_2a676b3d_47_flash_fwd_hdim256_bf16_split_softcapall_sm80_cu_61719c98_46054cuda3std3__419piecewise_constructE - _ZN83_INTERNAL_2a676b3d_47_flash_fwd_hdim256_bf16_split_softcapall_sm80_cu_61719c98_46054cuda3std3__45__cpo3endE)
_ZN83_INTERNAL_2a676b3d_47_flash_fwd_hdim256_bf16_split_softcapall_sm80_cu_61719c98_46054cuda3std3__45__cpo3endE:
	.zero		1
	.type		_ZN83_INTERNAL_2a676b3d_47_flash_fwd_hdim256_bf16_split_softcapall_sm80_cu_61719c98_46054cuda3std3__419piecewise_constructE,@object
	.size		_ZN83_INTERNAL_2a676b3d_47_flash_fwd_hdim256_bf16_split_softcapall_sm80_cu_61719c98_46054cuda3std3__419piecewise_constructE,(_ZN83_INTERNAL_2a676b3d_47_flash_fwd_hdim256_bf16_split_softcapall_sm80_cu_61719c98_46054cuda3std3__45__cpo4cendE - _ZN83_INTERNAL_2a676b3d_47_flash_fwd_hdim256_bf16_split_softcapall_sm80_cu_61719c98_46054cuda3std3__419piecewise_constructE)
_ZN83_INTERNAL_2a676b3d_47_flash_fwd_hdim256_bf16_split_softcapall_sm80_cu_61719c98_46054cuda3std3__419piecewise_constructE:
	.zero		1
	.type		_ZN83_INTERNAL_2a676b3d_47_flash_fwd_hdim256_bf16_split_softcapall_sm80_cu_61719c98_46054cuda3std3__45__cpo4cendE,@object
	.size		_ZN83_INTERNAL_2a676b3d_47_flash_fwd_hdim256_bf16_split_softcapall_sm80_cu_61719c98_46054cuda3std3__45__cpo4cendE,(_ZN83_INTERNAL_2a676b3d_47_flash_fwd_hdim256_bf16_split_softcapall_sm80_cu_61719c98_46054cuda3std6ranges3__45__cpo4swapE - _ZN83_INTERNAL_2a676b3d_47_flash_fwd_hdim256_bf16_split_softcapall_sm80_cu_61719c98_46054cuda3std3__45__cpo4cendE)
_ZN83_INTERNAL_2a676b3d_47_flash_fwd_hdim256_bf16_split_softcapall_sm80_cu_61719c98_46054cuda3std3__45__cpo4cendE:
	.zero		1
	.type		_ZN83_INTERNAL_2a676b3d_47_flash_fwd_hdim256_bf16_split_softcapall_sm80_cu_61719c98_46054cuda3std6ranges3__45__cpo4swapE,@object
	.size		_ZN83_INTERNAL_2a676b3d_47_flash_fwd_hdim256_bf16_split_softcapall_sm80_cu_61719c98_46054cuda3std6ranges3__45__cpo4swapE,(.L_7 - _ZN83_INTERNAL_2a676b3d_47_flash_fwd_hdim256_bf16_split_softcapall_sm80_cu_61719c98_46054cuda3std6ranges3__45__cpo4swapE)
_ZN83_INTERNAL_2a676b3d_47_flash_fwd_hdim256_bf16_split_softcapall_sm80_cu_61719c98_46054cuda3std6ranges3__45__cpo4swapE:
	.zero		1
.L_7:


//--------------------- .nv.constant0._ZN7cutlass13device_kernelIN5flash19enable_sm80_to_sm89INS1_16FlashAttnFwdSm80INS1_25CollectiveMainloopFwdSm80ILi8ELi1ELb1EN4cute5tupleIJNS5_1CILi128EEENS7_ILi64EEENS7_ILi256EEEEEELi256ENS_10bfloat16_tEfNS_4arch4Sm80ELb0ELb0ELb1ELb0ELb0ELb0ELb1ELb1EEENS1_21CollectiveEpilogueFwdINS6_IJS8_SA_S9_EEENS6_IJNS7_ILi1EEESI_SI_EEESC_SE_Li256ELb0ELb1ELb1ELb0EEENS1_19SingleTileSchedulerILb0ELb1ELb1ELi128EEEEEEEEEvNT_6ParamsE --------------------------
	.section	.nv.constant0._ZN7cutlass13device_kernelIN5flash19enable_sm80_to_sm89INS1_16FlashAttnFwdSm80INS1_25CollectiveMainloopFwdSm80ILi8ELi1ELb1EN4cute5tupleIJNS5_1CILi128EEENS7_ILi64EEENS7_ILi256EEEEEELi256ENS_10bfloat16_tEfNS_4arch4Sm80ELb0ELb0ELb1ELb0ELb0ELb0ELb1ELb1EEENS1_21CollectiveEpilogueFwdINS6_IJS8_SA_S9_EEENS6_IJNS7_ILi1EEESI_SI_EEESC_SE_Li256ELb0ELb1ELb1ELb0EEENS1_19SingleTileSchedulerILb0ELb1ELb1ELi128EEEEEEEEEvNT_6ParamsE,"a",@progbits
	.sectionflags	@""
	.align	4
.nv.constant0._ZN7cutlass13device_kernelIN5flash19enable_sm80_to_sm89INS1_16FlashAttnFwdSm80INS1_25CollectiveMainloopFwdSm80ILi8ELi1ELb1EN4cute5tupleIJNS5_1CILi128EEENS7_ILi64EEENS7_ILi256EEEEEELi256ENS_10bfloat16_tEfNS_4arch4Sm80ELb0ELb0ELb1ELb0ELb0ELb0ELb1ELb1EEENS1_21CollectiveEpilogueFwdINS6_IJS8_SA_S9_EEENS6_IJNS7_ILi1EEESI_SI_EEESC_SE_Li256ELb0ELb1ELb1ELb0EEENS1_19SingleTileSchedulerILb0ELb1ELb1ELi128EEEEEEEEEvNT_6ParamsE:
	.zero		1576


//--------------------- .nv.constant0._ZN7cutlass13device_kernelIN5flash19enable_sm80_to_sm89INS1_16FlashAttnFwdSm80INS1_25CollectiveMainloopFwdSm80ILi8ELi1ELb1EN4cute5tupleIJNS5_1CILi128EEENS7_ILi48EEENS7_ILi256EEEEEELi256ENS_10bfloat16_tEfNS_4arch4Sm80ELb0ELb0ELb1ELb1ELb0ELb0ELb1ELb1EEENS1_21CollectiveEpilogueFwdINS6_IJS8_SA_S9_EEENS6_IJNS7_ILi1EEESI_SI_EEESC_SE_Li256ELb1ELb1ELb1ELb0EEENS1_36VarlenDynamicPersistentTileSchedulerILi128ELi48ELi256ELi256ELb1ELb1ELb0ELb0ELb1ELb1EEEEEEEEEvNT_6ParamsE --------------------------
	.section	.nv.constant0._ZN7cutlass13device_kernelIN5flash19enable_sm80_to_sm89INS1_16FlashAttnFwdSm80INS1_25CollectiveMainloopFwdSm80ILi8ELi1ELb1EN4cute5tupleIJNS5_1CILi128EEENS7_ILi48EEENS7_ILi256EEEEEELi256ENS_10bfloat16_tEfNS_4arch4Sm80ELb0ELb0ELb1ELb1ELb0ELb0ELb1ELb1EEENS1_21CollectiveEpilogueFwdINS6_IJS8_SA_S9_EEENS6_IJNS7_ILi1EEESI_SI_EEESC_SE_Li256ELb1ELb1ELb1ELb0EEENS1_36VarlenDynamicPersistentTileSchedulerILi128ELi48ELi256ELi256ELb1ELb1ELb0ELb0ELb1ELb1EEEEEEEEEvNT_6ParamsE,"a",@progbits
	.sectionflags	@""
	.align	4
.nv.constant0._ZN7cutlass13device_kernelIN5flash19enable_sm80_to_sm89INS1_16FlashAttnFwdSm80INS1_25CollectiveMainloopFwdSm80ILi8ELi1ELb1EN4cute5tupleIJNS5_1CILi128EEENS7_ILi48EEENS7_ILi256EEEEEELi256ENS_10bfloat16_tEfNS_4arch4Sm80ELb0ELb0ELb1ELb1ELb0ELb0ELb1ELb1EEENS1_21CollectiveEpilogueFwdINS6_IJS8_SA_S9_EEENS6_IJNS7_ILi1EEESI_SI_EEESC_SE_Li256ELb1ELb1ELb1ELb0EEENS1_36VarlenDynamicPersistentTileSchedulerILi128ELi48ELi256ELi256ELb1ELb1ELb0ELb0ELb1ELb1EEEEEEEEEvNT_6ParamsE:
	.zero		1608


//--------------------- .nv.constant0._ZN7cutlass13device_kernelIN5flash19enable_sm80_to_sm89INS1_16FlashAttnFwdSm80INS1_25CollectiveMainloopFwdSm80ILi8ELi1ELb0EN4cute5tupleIJNS5_1CILi128EEENS7_ILi32EEENS7_ILi256EEEEEELi256ENS_10bfloat16_tEfNS_4arch4Sm80ELb0ELb0ELb1ELb1ELb0ELb1ELb1ELb1EEENS1_21CollectiveEpilogueFwdINS6_IJS8_SA_S9_EEENS6_IJNS7_ILi1EEESI_SI_EEESC_SE_Li256ELb1ELb1ELb1ELb0EEENS1_36VarlenDynamicPersistentTileSchedulerILi128ELi32ELi256ELi256ELb1ELb1ELb0ELb0ELb1ELb1EEEEEEEEEvNT_6ParamsE --------------------------
	.section	.nv.constant0._ZN7cutlass13device_kernelIN5flash19enable_sm80_to_sm89INS1_16FlashAttnFwdSm80INS1_25CollectiveMainloopFwdSm80ILi8ELi1ELb0EN4cute5tupleIJNS5_1CILi128EEENS7_ILi32EEENS7_ILi256EEEEEELi256ENS_10bfloat16_tEfNS_4arch4Sm80ELb0ELb0ELb1ELb1ELb0ELb1ELb1ELb1EEENS1_21CollectiveEpilogueFwdINS6_IJS8_SA_S9_EEENS6_IJNS7_ILi1EEESI_SI_EEESC_SE_Li256ELb1ELb1ELb1ELb0EEENS1_36VarlenDynamicPersistentTileSchedulerILi128ELi32ELi256ELi256ELb1ELb1ELb0ELb0ELb1ELb1EEEEEEEEEvNT_6ParamsE,"a",@progbits
	.sectionflags	@""
	.align	4
.nv.constant0._ZN7cutlass13device_kernelIN5flash19enable_sm80_to_sm89INS1_16FlashAttnFwdSm80INS1_25CollectiveMainloopFwdSm80ILi8ELi1ELb0EN4cute5tupleIJNS5_1CILi128EEENS7_ILi32EEENS7_ILi256EEEEEELi256ENS_10bfloat16_tEfNS_4arch4Sm80ELb0ELb0ELb1ELb1ELb0ELb1ELb1ELb1EEENS1_21CollectiveEpilogueFwdINS6_IJS8_SA_S9_EEENS6_IJNS7_ILi1EEESI_SI_EEESC_SE_Li256ELb1ELb1ELb1ELb0EEENS1_36VarlenDynamicPersistentTileSchedulerILi128ELi32ELi256ELi256ELb1ELb1ELb0ELb0ELb1ELb1EEEEEEEEEvNT_6ParamsE:
	.zero		1608


//--------------------- .nv.constant0._ZN7cutlass13device_kernelIN5flash19enable_sm80_to_sm89INS1_16FlashAttnFwdSm80INS1_25CollectiveMainloopFwdSm80ILi8ELi1ELb1EN4cute5tupleIJNS5_1CILi128EEENS7_ILi48EEENS7_ILi256EEEEEELi256ENS_10bfloat16_tEfNS_4arch4Sm80ELb0ELb1ELb1ELb0ELb0ELb0ELb1ELb1EEENS1_21CollectiveEpilogueFwdINS6_IJS8_SA_S9_EEENS6_IJNS7_ILi1EEESI_SI_EEESC_SE_Li256ELb0ELb1ELb1ELb0EEENS1_19SingleTileSchedulerILb0ELb1ELb1ELi128EEEEEEEEEvNT_6ParamsE --------------------------
	.section	.nv.constant0._ZN7cutlass13device_kernelIN5flash19enable_sm80_to_sm89INS1_16FlashAttnFwdSm80INS1_25CollectiveMainloopFwdSm80ILi8ELi1ELb1EN4cute5tupleIJNS5_1CILi128EEENS7_ILi48EEENS7_ILi256EEEEEELi256ENS_10bfloat16_tEfNS_4arch4Sm80ELb0ELb1ELb1ELb0ELb0ELb0ELb1ELb1EEENS1_21CollectiveEpilogueFwdINS6_IJS8_SA_S9_EEENS6_IJNS7_ILi1EEESI_SI_EEESC_SE_Li256ELb0ELb1ELb1ELb0EEENS1_19SingleTileSchedulerILb0ELb1ELb1ELi128EEEEEEEEEvNT_6ParamsE,"a",@progbits
	.sectionflags	@""
	.align	4
.nv.constant0._ZN7cutlass13device_kernelIN5flash19enable_sm80_to_sm89INS1_16FlashAttnFwdSm80INS1_25CollectiveMainloopFwdSm80ILi8ELi1ELb1EN4cute5tupleIJNS5_1CILi128EEENS7_ILi48EEENS7_ILi256EEEEEELi256ENS_10bfloat16_tEfNS_4arch4Sm80ELb0ELb1ELb1ELb0ELb0ELb0ELb1ELb1EEENS1_21CollectiveEpilogueFwdINS6_IJS8_SA_S9_EEENS6_IJNS7_ILi1EEESI_SI_EEESC_SE_Li256ELb0ELb1ELb1ELb0EEENS1_19SingleTileSchedulerILb0ELb1ELb1ELi128EEEEEEEEEvNT_6ParamsE:
	.zero		1576


//--------------------- .nv.constant0._ZN7cutlass13device_kernelIN5flash19enable_sm80_to_sm89INS1_16FlashAttnFwdSm80INS1_25CollectiveMainloopFwdSm80ILi8ELi1ELb1EN4cute5tupleIJNS5_1CILi128EEENS7_ILi48EEENS7_ILi256EEEEEELi256ENS_10bfloat16_tEfNS_4arch4Sm80ELb0ELb1ELb1ELb1ELb0ELb0ELb1ELb1EEENS1_21CollectiveEpilogueFwdINS6_IJS8_SA_S9_EEENS6_IJNS7_ILi1EEESI_SI_EEESC_SE_Li256ELb1ELb1ELb1ELb0EEENS1_36VarlenDynamicPersistentTileSchedulerILi128ELi48ELi256ELi256ELb1ELb1ELb0ELb1ELb0ELb1EEEEEEEEEvNT_6ParamsE --------------------------
	.section	.nv.constant0._ZN7cutlass13device_kernelIN5flash19enable_sm80_to_sm89INS1_16FlashAttnFwdSm80INS1_25CollectiveMainloopFwdSm80ILi8ELi1ELb1EN4cute5tupleIJNS5_1CILi128EEENS7_ILi48EEENS7_ILi256EEEEEELi256ENS_10bfloat16_tEfNS_4arch4Sm80ELb0ELb1ELb1ELb1ELb0ELb0ELb1ELb1EEENS1_21CollectiveEpilogueFwdINS6_IJS8_SA_S9_EEENS6_IJNS7_ILi1EEESI_SI_EEESC_SE_Li256ELb1ELb1ELb1ELb0EEENS1_36VarlenDynamicPersistentTileSchedulerILi128ELi48ELi256ELi256ELb1ELb1ELb0ELb1ELb0ELb1EEEEEEEEEvNT_6ParamsE,"a",@progbits
	.sectionflags	@""
	.align	4
.nv.constant0._ZN7cutlass13device_kernelIN5flash19enable_sm80_to_sm89INS1_16FlashAttnFwdSm80INS1_25CollectiveMainloopFwdSm80ILi8ELi1ELb1EN4cute5tupleIJNS5_1CILi128EEENS7_ILi48EEENS7_ILi256EEEEEELi256ENS_10bfloat16_tEfNS_4arch4Sm80ELb0ELb1ELb1ELb1ELb0ELb0ELb1ELb1EEENS1_21CollectiveEpilogueFwdINS6_IJS8_SA_S9_EEENS6_IJNS7_ILi1EEESI_SI_EEESC_SE_Li256ELb1ELb1ELb1ELb0EEENS1_36VarlenDynamicPersistentTileSchedulerILi128ELi48ELi256ELi256ELb1ELb1ELb0ELb1ELb0ELb1EEEEEEEEEvNT_6ParamsE:
	.zero		1608


//--------------------- .nv.constant0._ZN7cutlass13device_kernelIN5flash19enable_sm80_to_sm89INS1_16FlashAttnFwdSm80INS1_25CollectiveMainloopFwdSm80ILi8ELi1ELb0EN4cute5tupleIJNS5_1CILi128EEENS7_ILi32EEENS7_ILi256EEEEEELi256ENS_10bfloat16_tEfNS_4arch4Sm80ELb0ELb1ELb1ELb1ELb0ELb1ELb1ELb1EEENS1_21CollectiveEpilogueFwdINS6_IJS8_SA_S9_EEENS6_IJNS7_ILi1EEESI_SI_EEESC_SE_Li256ELb1ELb1ELb1ELb0EEENS1_36VarlenDynamicPersistentTileSchedulerILi128ELi32ELi256ELi256ELb1ELb1ELb0ELb1ELb0ELb1EEEEEEEEEvNT_6ParamsE --------------------------
	.section	.nv.constant0._ZN7cutlass13device_kernelIN5flash19enable_sm80_to_sm89INS1_16FlashAttnFwdSm80INS1_25CollectiveMainloopFwdSm80ILi8ELi1ELb0EN4cute5tupleIJNS5_1CILi128EEENS7_ILi32EEENS7_ILi256EEEEEELi256ENS_10bfloat16_tEfNS_4arch4Sm80ELb0ELb1ELb1ELb1ELb0ELb1ELb1ELb1EEENS1_21CollectiveEpilogueFwdINS6_IJS8_SA_S9_EEENS6_IJNS7_ILi1EEESI_SI_EEESC_SE_Li256ELb1ELb1ELb1ELb0EEENS1_36VarlenDynamicPersistentTileSchedulerILi128ELi32ELi256ELi256ELb1ELb1ELb0ELb1ELb0ELb1EEEEEEEEEvNT_6ParamsE,"a",@progbits
	.sectionflags	@""
	.align	4
.nv.constant0._ZN7cutlass13device_kernelIN5flash19enable_sm80_to_sm89INS1_16FlashAttnFwdSm80INS1_25CollectiveMainloopFwdSm80ILi8ELi1ELb0EN4cute5tupleIJNS5_1CILi128EEENS7_ILi32EEENS7_ILi256EEEEEELi256ENS_10bfloat16_tEfNS_4arch4Sm80ELb0ELb1ELb1ELb1ELb0ELb1ELb1ELb1EEENS1_21CollectiveEpilogueFwdINS6_IJS8_SA_S9_EEENS6_IJNS7_ILi1EEESI_SI_EEESC_SE_Li256ELb1ELb1ELb1ELb0EEENS1_36VarlenDynamicPersistentTileSchedulerILi128ELi32ELi256ELi256ELb1ELb1ELb0ELb1ELb0ELb1EEEEEEEEEvNT_6ParamsE:
	.zero		1608


//--------------------- .nv.constant0._ZN7cutlass13device_kernelIN5flash19enable_sm80_to_sm89INS1_16FlashAttnFwdSm80INS1_25CollectiveMainloopFwdSm80ILi8ELi1ELb1EN4cute5tupleIJNS5_1CILi128EEENS7_ILi64EEENS7_ILi256EEEEEELi256ENS_10bfloat16_tEfNS_4arch4Sm80ELb1ELb0ELb1ELb0ELb0ELb0ELb1ELb1EEENS1_21CollectiveEpilogueFwdINS6_IJS8_SA_S9_EEENS6_IJNS7_ILi1EEESI_SI_EEESC_SE_Li256ELb0ELb1ELb1ELb0EEENS1_30DynamicPersistentTileSchedulerILi256ELi256ELb1ELb1ELb0EEEEEEEEEvNT_6ParamsE --------------------------
	.section	.nv.constant0._ZN7cutlass13device_kernelIN5flash19enable_sm80_to_sm89INS1_16FlashAttnFwdSm80INS1_25CollectiveMainloopFwdSm80ILi8ELi1ELb1EN4cute5tupleIJNS5_1CILi128EEENS7_ILi64EEENS7_ILi256EEEEEELi256ENS_10bfloat16_tEfNS_4arch4Sm80ELb1ELb0ELb1ELb0ELb0ELb0ELb1ELb1EEENS1_21CollectiveEpilogueFwdINS6_IJS8_SA_S9_EEENS6_IJNS7_ILi1EEESI_SI_EEESC_SE_Li256ELb0ELb1ELb1ELb0EEENS1_30DynamicPersistentTileSchedulerILi256ELi256ELb1ELb1ELb0EEEEEEEEEvNT_6ParamsE,"a",@progbits
	.sectionflags	@""
	.align	4
.nv.constant0._ZN7cutlass13device_kernelIN5flash19enable_sm80_to_sm89INS1_16FlashAttnFwdSm80INS1_25CollectiveMainloopFwdSm80ILi8ELi1ELb1EN4cute5tupleIJNS5_1CILi128EEENS7_ILi64EEENS7_ILi256EEEEEELi256ENS_10bfloat16_tEfNS_4arch4Sm80ELb1ELb0ELb1ELb0ELb0ELb0ELb1ELb1EEENS1_21CollectiveEpilogueFwdINS6_IJS8_SA_S9_EEENS6_IJNS7_ILi1EEESI_SI_EEESC_SE_Li256ELb0ELb1ELb1ELb0EEENS1_30DynamicPersistentTileSchedulerILi256ELi256ELb1ELb1ELb0EEEEEEEEEvNT_6ParamsE:
	.zero		1592


//--------------------- .nv.constant0._ZN7cutlass13device_kernelIN5flash19enable_sm80_to_sm89INS1_16FlashAttnFwdSm80INS1_25CollectiveMainloopFwdSm80ILi8ELi1ELb1EN4cute5tupleIJNS5_1CILi128EEENS7_ILi48EEENS7_ILi256EEEEEELi256ENS_10bfloat16_tEfNS_4arch4Sm80ELb1ELb0ELb1ELb1ELb0ELb0ELb1ELb1EEENS1_21CollectiveEpilogueFwdINS6_IJS8_SA_S9_EEENS6_IJNS7_ILi1EEESI_SI_EEESC_SE_Li256ELb1ELb1ELb1ELb0EEENS1_36VarlenDynamicPersistentTileSchedulerILi128ELi48ELi256ELi256ELb1ELb1ELb0ELb1ELb1ELb1EEEEEEEEEvNT_6ParamsE --------------------------
	.section	.nv.constant0._ZN7cutlass13device_kernelIN5flash19enable_sm80_to_sm89INS1_16FlashAttnFwdSm80INS1_25CollectiveMainloopFwdSm80ILi8ELi1ELb1EN4cute5tupleIJNS5_1CILi128EEENS7_ILi48EEENS7_ILi256EEEEEELi256ENS_10bfloat16_tEfNS_4arch4Sm80ELb1ELb0ELb1ELb1ELb0ELb0ELb1ELb1EEENS1_21CollectiveEpilogueFwdINS6_IJS8_SA_S9_EEENS6_IJNS7_ILi1EEESI_SI_EEESC_SE_Li256ELb1ELb1ELb1ELb0EEENS1_36VarlenDynamicPersistentTileSchedulerILi128ELi48ELi256ELi256ELb1ELb1ELb0ELb1ELb1ELb1EEEEEEEEEvNT_6ParamsE,"a",@progbits
	.sectionflags	@""
	.align	4
.nv.constant0._ZN7cutlass13device_kernelIN5flash19enable_sm80_to_sm89INS1_16FlashAttnFwdSm80INS1_25CollectiveMainloopFwdSm80ILi8ELi1ELb1EN4cute5tupleIJNS5_1CILi128EEENS7_ILi48EEENS7_ILi256EEEEEELi256ENS_10bfloat16_tEfNS_4arch4Sm80ELb1ELb0ELb1ELb1ELb0ELb0ELb1ELb1EEENS1_21CollectiveEpilogueFwdINS6_IJS8_SA_S9_EEENS6_IJNS7_ILi1EEESI_SI_EEESC_SE_Li256ELb1ELb1ELb1ELb0EEENS1_36VarlenDynamicPersistentTileSchedulerILi128ELi48ELi256ELi256ELb1ELb1ELb0ELb1ELb1ELb1EEEEEEEEEvNT_6ParamsE:
	.zero		1608


//--------------------- .nv.constant0._ZN7cutlass13device_kernelIN5flash19enable_sm80_to_sm89INS1_16FlashAttnFwdSm80INS1_25CollectiveMainloopFwdSm80ILi8ELi1ELb0EN4cute5tupleIJNS5_1CILi128EEENS7_ILi32EEENS7_ILi256EEEEEELi256ENS_10bfloat16_tEfNS_4arch4Sm80ELb1ELb0ELb1ELb1ELb0ELb1ELb1ELb1EEENS1_21CollectiveEpilogueFwdINS6_IJS8_SA_S9_EEENS6_IJNS7_ILi1EEESI_SI_EEESC_SE_Li256ELb1ELb1ELb1ELb0EEENS1_36VarlenDynamicPersistentTileSchedulerILi128ELi32ELi256ELi256ELb1ELb1ELb0ELb1ELb1ELb1EEEEEEEEEvNT_6ParamsE --------------------------
	.section	.nv.constant0._ZN7cutlass13device_kernelIN5flash19enable_sm80_to_sm89INS1_16FlashAttnFwdSm80INS1_25CollectiveMainloopFwdSm80ILi8ELi1ELb0EN4cute5tupleIJNS5_1CILi128EEENS7_ILi32EEENS7_ILi256EEEEEELi256ENS_10bfloat16_tEfNS_4arch4Sm80ELb1ELb0ELb1ELb1ELb0ELb1ELb1ELb1EEENS1_21CollectiveEpilogueFwdINS6_IJS8_SA_S9_EEENS6_IJNS7_ILi1EEESI_SI_EEESC_SE_Li256ELb1ELb1ELb1ELb0EEENS1_36VarlenDynamicPersistentTileSchedulerILi128ELi32ELi256ELi256ELb1ELb1ELb0ELb1ELb1ELb1EEEEEEEEEvNT_6ParamsE,"a",@progbits
	.sectionflags	@""
	.align	4
.nv.constant0._ZN7cutlass13device_kernelIN5flash19enable_sm80_to_sm89INS1_16FlashAttnFwdSm80INS1_25CollectiveMainloopFwdSm80ILi8ELi1ELb0EN4cute5tupleIJNS5_1CILi128EEENS7_ILi32EEENS7_ILi256EEEEEELi256ENS_10bfloat16_tEfNS_4arch4Sm80ELb1ELb0ELb1ELb1ELb0ELb1ELb1ELb1EEENS1_21CollectiveEpilogueFwdINS6_IJS8_SA_S9_EEENS6_IJNS7_ILi1EEESI_SI_EEESC_SE_Li256ELb1ELb1ELb1ELb0EEENS1_36VarlenDynamicPersistentTileSchedulerILi128ELi32ELi256ELi256ELb1ELb1ELb0ELb1ELb1ELb1EEEEEEEEEvNT_6ParamsE:
	.zero		1608


//--------------------- .nv.constant0._ZN7cutlass13device_kernelIN5flash19enable_sm80_to_sm89INS1_16FlashAttnFwdSm80INS1_25CollectiveMainloopFwdSm80ILi8ELi1ELb0EN4cute5tupleIJNS5_1CILi128EEENS7_ILi96EEENS7_ILi256EEEEEELi256ENS_10bfloat16_tEfNS_4arch4Sm80ELb0ELb0ELb1ELb0ELb0ELb0ELb1ELb1EEENS1_21CollectiveEpilogueFwdINS6_IJS8_SA_S9_EEENS6_IJNS7_ILi1EEESI_SI_EEESC_SE_Li256ELb0ELb1ELb1ELb0EEENS1_19SingleTileSchedulerILb0ELb1ELb1ELi128EEEEEEEEEvNT_6ParamsE --------------------------
	.section	.nv.constant0._ZN7cutlass13device_kernelIN5flash19enable_sm80_to_sm89INS1_16FlashAttnFwdSm80INS1_25CollectiveMainloopFwdSm80ILi8ELi1ELb0EN4cute5tupleIJNS5_1CILi128EEENS7_ILi96EEENS7_ILi256EEEEEELi256ENS_10bfloat16_tEfNS_4arch4Sm80ELb0ELb0ELb1ELb0ELb0ELb0ELb1ELb1EEENS1_21CollectiveEpilogueFwdINS6_IJS8_SA_S9_EEENS6_IJNS7_ILi1EEESI_SI_EEESC_SE_Li256ELb0ELb1ELb1ELb0EEENS1_19SingleTileSchedulerILb0ELb1ELb1ELi128EEEEEEEEEvNT_6ParamsE,"a",@progbits
	.sectionflags	@""
	.align	4
.nv.constant0._ZN7cutlass13device_kernelIN5flash19enable_sm80_to_sm89INS1_16FlashAttnFwdSm80INS1_25CollectiveMainloopFwdSm80ILi8ELi1ELb0EN4cute5tupleIJNS5_1CILi128EEENS7_ILi96EEENS7_ILi256EEEEEELi256ENS_10bfloat16_tEfNS_4arch4Sm80ELb0ELb0ELb1ELb0ELb0ELb0ELb1ELb1EEENS1_21CollectiveEpilogueFwdINS6_IJS8_SA_S9_EEENS6_IJNS7_ILi1EEESI_SI_EEESC_SE_Li256ELb0ELb1ELb1ELb0EEENS1_19SingleTileSchedulerILb0ELb1ELb1ELi128EEEEEEEEEvNT_6ParamsE:
	.zero		1576


//--------------------- .nv.constant0._ZN7cutlass13device_kernelIN5flash19enable_sm80_to_sm89INS1_16FlashAttnFwdSm80INS1_25CollectiveMainloopFwdSm80ILi8ELi1ELb0EN4cute5tupleIJNS5_1CILi128EEENS7_ILi64EEENS7_ILi256EEEEEELi256ENS_10bfloat16_tEfNS_4arch4Sm80ELb0ELb0ELb1ELb1ELb0ELb0ELb1ELb1EEENS1_21CollectiveEpilogueFwdINS6_IJS8_SA_S9_EEENS6_IJNS7_ILi1EEESI_SI_EEESC_SE_Li256ELb1ELb1ELb1ELb0EEENS1_36VarlenDynamicPersistentTileSchedulerILi128ELi64ELi256ELi256ELb1ELb1ELb0ELb0ELb1ELb1EEEEEEEEEvNT_6ParamsE --------------------------
	.section	.nv.constant0._ZN7cutlass13device_kernelIN5flash19enable_sm80_to_sm89INS1_16FlashAttnFwdSm80INS1_25CollectiveMainloopFwdSm80ILi8ELi1ELb0EN4cute5tupleIJNS5_1CILi128EEENS7_ILi64EEENS7_ILi256EEEEEELi256ENS_10bfloat16_tEfNS_4arch4Sm80ELb0ELb0ELb1ELb1ELb0ELb0ELb1ELb1EEENS1_21CollectiveEpilogueFwdINS6_IJS8_SA_S9_EEENS6_IJNS7_ILi1EEESI_SI_EEESC_SE_Li256ELb1ELb1ELb1ELb0EEENS1_36VarlenDynamicPersistentTileSchedulerILi128ELi64ELi256ELi256ELb1ELb1ELb0ELb0ELb1ELb1EEEEEEEEEvNT_6ParamsE,"a",@progbits
	.sectionflags	@""
	.align	4
.nv.constant0._ZN7cutlass13device_kernelIN5flash19enable_sm80_to_sm89INS1_16FlashAttnFwdSm80INS1_25CollectiveMainloopFwdSm80ILi8ELi1ELb0EN4cute5tupleIJNS5_1CILi128EEENS7_ILi64EEENS7_ILi256EEEEEELi256ENS_10bfloat16_tEfNS_4arch4Sm80ELb0ELb0ELb1ELb1ELb0ELb0ELb1ELb1EEENS1_21CollectiveEpilogueFwdINS6_IJS8_SA_S9_EEENS6_IJNS7_ILi1EEESI_SI_EEESC_SE_Li256ELb1ELb1ELb1ELb0EEENS1_36VarlenDynamicPersistentTileSchedulerILi128ELi64ELi256ELi256ELb1ELb1ELb0ELb0ELb1ELb1EEEEEEEEEvNT_6ParamsE:
	.zero		1608


//--------------------- .nv.constant0._ZN7cutlass13device_kernelIN5flash19enable_sm80_to_sm89INS1_16FlashAttnFwdSm80INS1_25CollectiveMainloopFwdSm80ILi8ELi1ELb0EN4cute5tupleIJNS5_1CILi128EEENS7_ILi48EEENS7_ILi256EEEEEELi256ENS_10bfloat16_tEfNS_4arch4Sm80ELb0ELb0ELb1ELb1ELb0ELb1ELb1ELb1EEENS1_21CollectiveEpilogueFwdINS6_IJS8_SA_S9_EEENS6_IJNS7_ILi1EEESI_SI_EEESC_SE_Li256ELb1ELb1ELb1ELb0EEENS1_36VarlenDynamicPersistentTileSchedulerILi128ELi48ELi256ELi256ELb1ELb1ELb0ELb0ELb1ELb1EEEEEEEEEvNT_6ParamsE --------------------------
	.section	.nv.constant0._ZN7cutlass13device_kernelIN5flash19enable_sm80_to_sm89INS1_16FlashAttnFwdSm80INS1_25CollectiveMainloopFwdSm80ILi8ELi1ELb0EN4cute5tupleIJNS5_1CILi128EEENS7_ILi48EEENS7_ILi256EEEEEELi256ENS_10bfloat16_tEfNS_4arch4Sm80ELb0ELb0ELb1ELb1ELb0ELb1ELb1ELb1EEENS1_21CollectiveEpilogueFwdINS6_IJS8_SA_S9_EEENS6_IJNS7_ILi1EEESI_SI_EEESC_SE_Li256ELb1ELb1ELb1ELb0EEENS1_36VarlenDynamicPersistentTileSchedulerILi128ELi48ELi256ELi256ELb1ELb1ELb0ELb0ELb1ELb1EEEEEEEEEvNT_6ParamsE,"a",@progbits
	.sectionflags	@""
	.align	4
.nv.constant0._ZN7cutlass13device_kernelIN5flash19enable_sm80_to_sm89INS1_16FlashAttnFwdSm80INS1_25CollectiveMainloopFwdSm80ILi8ELi1ELb0EN4cute5tupleIJNS5_1CILi128EEENS7_ILi48EEENS7_ILi256EEEEEELi256ENS_10bfloat16_tEfNS_4arch4Sm80ELb0ELb0ELb1ELb1ELb0ELb1ELb1ELb1EEENS1_21CollectiveEpilogueFwdINS6_IJS8_SA_S9_EEENS6_IJNS7_ILi1EEESI_SI_EEESC_SE_Li256ELb1ELb1ELb1ELb0EEENS1_36VarlenDynamicPersistentTileSchedulerILi128ELi48ELi256ELi256ELb1ELb1ELb0ELb0ELb1ELb1EEEEEEEEEvNT_6ParamsE:
	.zero		1608


//--------------------- .nv.constant0._ZN7cutlass13device_kernelIN5flash19enable_sm80_to_sm89INS1_16FlashAttnFwdSm80INS1_25CollectiveMainloopFwdSm80ILi8ELi1ELb0EN4cute5tupleIJNS5_1CILi128EEENS7_ILi64EEENS7_ILi256EEEEEELi256ENS_10bfloat16_tEfNS_4arch4Sm80ELb0ELb1ELb1ELb0ELb0ELb0ELb1ELb1EEENS1_21CollectiveEpilogueFwdINS6_IJS8_SA_S9_EEENS6_IJNS7_ILi1EEESI_SI_EEESC_SE_Li256ELb0ELb1ELb1ELb0EEENS1_19SingleTileSchedulerILb0ELb1ELb1ELi128EEEEEEEEEvNT_6ParamsE --------------------------
	.section	.nv.constant0._ZN7cutlass13device_kernelIN5flash19enable_sm80_to_sm89INS1_16FlashAttnFwdSm80INS1_25CollectiveMainloopFwdSm80ILi8ELi1ELb0EN4cute5tupleIJNS5_1CILi128EEENS7_ILi64EEENS7_ILi256EEEEEELi256ENS_10bfloat16_tEfNS_4arch4Sm80ELb0ELb1ELb1ELb0ELb0ELb0ELb1ELb1EEENS1_21CollectiveEpilogueFwdINS6_IJS8_SA_S9_EEENS6_IJNS7_ILi1EEESI_SI_EEESC_SE_Li256ELb0ELb1ELb1ELb0EEENS1_19SingleTileSchedulerILb0ELb1ELb1ELi128EEEEEEEEEvNT_6ParamsE,"a",@progbits
	.sectionflags	@""
	.align	4
.nv.constant0._ZN7cutlass13device_kernelIN5flash19enable_sm80_to_sm89INS1_16FlashAttnFwdSm80INS1_25CollectiveMainloopFwdSm80ILi8ELi1ELb0EN4cute5tupleIJNS5_1CILi128EEENS7_ILi64EEENS7_ILi256EEEEEELi256ENS_10bfloat16_tEfNS_4arch4Sm80ELb0ELb1ELb1ELb0ELb0ELb0ELb1ELb1EEENS1_21CollectiveEpilogueFwdINS6_IJS8_SA_S9_EEENS6_IJNS7_ILi1EEESI_SI_EEESC_SE_Li256ELb0ELb1ELb1ELb0EEENS1_19SingleTileSchedulerILb0ELb1ELb1ELi128EEEEEEEEEvNT_6ParamsE:
	.zero		1576


//--------------------- .nv.constant0._ZN7cutlass13device_kernelIN5flash19enable_sm80_to_sm89INS1_16FlashAttnFwdSm80INS1_25CollectiveMainloopFwdSm80ILi8ELi1ELb0EN4cute5tupleIJNS5_1CILi128EEENS7_ILi64EEENS7_ILi256EEEEEELi256ENS_10bfloat16_tEfNS_4arch4Sm80ELb0ELb1ELb1ELb1ELb0ELb0ELb1ELb1EEENS1_21CollectiveEpilogueFwdINS6_IJS8_SA_S9_EEENS6_IJNS7_ILi1EEESI_SI_EEESC_SE_Li256ELb1ELb1ELb1ELb0EEENS1_36VarlenDynamicPersistentTileSchedulerILi128ELi64ELi256ELi256ELb1ELb1ELb0ELb1ELb0ELb1EEEEEEEEEvNT_6ParamsE --------------------------
	.section	.nv.constant0._ZN7cutlass13device_kernelIN5flash19enable_sm80_to_sm89INS1_16FlashAttnFwdSm80INS1_25CollectiveMainloopFwdSm80ILi8ELi1ELb0EN4cute5tupleIJNS5_1CILi128EEENS7_ILi64EEENS7_ILi256EEEEEELi256ENS_10bfloat16_tEfNS_4arch4Sm80ELb0ELb1ELb1ELb1ELb0ELb0ELb1ELb1EEENS1_21CollectiveEpilogueFwdINS6_IJS8_SA_S9_EEENS6_IJNS7_ILi1EEESI_SI_EEESC_SE_Li256ELb1ELb1ELb1ELb0EEENS1_36VarlenDynamicPersistentTileSchedulerILi128ELi64ELi256ELi256ELb1ELb1ELb0ELb1ELb0ELb1EEEEEEEEEvNT_6ParamsE,"a",@progbits
	.sectionflags	@""
	.align	4
.nv.constant0._ZN7cutlass13device_kernelIN5flash19enable_sm80_to_sm89INS1_16FlashAttnFwdSm80INS1_25CollectiveMainloopFwdSm80ILi8ELi1ELb0EN4cute5tupleIJNS5_1CILi128EEENS7_ILi64EEENS7_ILi256EEEEEELi256ENS_10bfloat16_tEfNS_4arch4Sm80ELb0ELb1ELb1ELb1ELb0ELb0ELb1ELb1EEENS1_21CollectiveEpilogueFwdINS6_IJS8_SA_S9_EEENS6_IJNS7_ILi1EEESI_SI_EEESC_SE_Li256ELb1ELb1ELb1ELb0EEENS1_36VarlenDynamicPersistentTileSchedulerILi128ELi64ELi256ELi256ELb1ELb1ELb0ELb1ELb0ELb1EEEEEEEEEvNT_6ParamsE:
	.zero		1608


//--------------------- .nv.constant0._ZN7cutlass13device_kernelIN5flash19enable_sm80_to_sm89INS1_16FlashAttnFwdSm80INS1_25CollectiveMainloopFwdSm80ILi8ELi1ELb0EN4cute5tupleIJNS5_1CILi128EEENS7_ILi48EEENS7_ILi256EEEEEELi256ENS_10bfloat16_tEfNS_4arch4Sm80ELb0ELb1ELb1ELb1ELb0ELb1ELb1ELb1EEENS1_21CollectiveEpilogueFwdINS6_IJS8_SA_S9_EEENS6_IJNS7_ILi1EEESI_SI_EEESC_SE_Li256ELb1ELb1ELb1ELb0EEENS1_36VarlenDynamicPersistentTileSchedulerILi128ELi48ELi256ELi256ELb1ELb1ELb0ELb1ELb0ELb1EEEEEEEEEvNT_6ParamsE --------------------------
	.section	.nv.constant0._ZN7cutlass13device_kernelIN5flash19enable_sm80_to_sm89INS1_16FlashAttnFwdSm80INS1_25CollectiveMainloopFwdSm80ILi8ELi1ELb0EN4cute5tupleIJNS5_1CILi128EEENS7_ILi48EEENS7_ILi256EEEEEELi256ENS_10bfloat16_tEfNS_4arch4Sm80ELb0ELb1ELb1ELb1ELb0ELb1ELb1ELb1EEENS1_21CollectiveEpilogueFwdINS6_IJS8_SA_S9_EEENS6_IJNS7_ILi1EEESI_SI_EEESC_SE_Li256ELb1ELb1ELb1ELb0EEENS1_36VarlenDynamicPersistentTileSchedulerILi128ELi48ELi256ELi256ELb1ELb1ELb0ELb1ELb0ELb1EEEEEEEEEvNT_6ParamsE,"a",@progbits
	.sectionflags	@""
	.align	4
.nv.constant0._ZN7cutlass13device_kernelIN5flash19enable_sm80_to_sm89INS1_16FlashAttnFwdSm80INS1_25CollectiveMainloopFwdSm80ILi8ELi1ELb0EN4cute5tupleIJNS5_1CILi128EEENS7_ILi48EEENS7_ILi256EEEEEELi256ENS_10bfloat16_tEfNS_4arch4Sm80ELb0ELb1ELb1ELb1ELb0ELb1ELb1ELb1EEENS1_21CollectiveEpilogueFwdINS6_IJS8_SA_S9_EEENS6_IJNS7_ILi1EEESI_SI_EEESC_SE_Li256ELb1ELb1ELb1ELb0EEENS1_36VarlenDynamicPersistentTileSchedulerILi128ELi48ELi256ELi256ELb1ELb1ELb0ELb1ELb0ELb1EEEEEEEEEvNT_6ParamsE:
	.zero		1608


//--------------------- .nv.constant0._ZN7cutlass13device_kernelIN5flash19enable_sm80_to_sm89INS1_16FlashAttnFwdSm80INS1_25CollectiveMainloopFwdSm80ILi8ELi1ELb0EN4cute5tupleIJNS5_1CILi128EEENS7_ILi96EEENS7_ILi256EEEEEELi256ENS_10bfloat16_tEfNS_4arch4Sm80ELb1ELb0ELb1ELb0ELb0ELb0ELb1ELb1EEENS1_21CollectiveEpilogueFwdINS6_IJS8_SA_S9_EEENS6_IJNS7_ILi1EEESI_SI_EEESC_SE_Li256ELb0ELb1ELb1ELb0EEENS1_30DynamicPersistentTileSchedulerILi256ELi256ELb1ELb1ELb0EEEEEEEEEvNT_6ParamsE --------------------------
	.section	.nv.constant0._ZN7cutlass13device_kernelIN5flash19enable_sm80_to_sm89INS1_16FlashAttnFwdSm80INS1_25CollectiveMainloopFwdSm80ILi8ELi1ELb0EN4cute5tupleIJNS5_1CILi128EEENS7_ILi96EEENS7_ILi256EEEEEELi256ENS_10bfloat16_tEfNS_4arch4Sm80ELb1ELb0ELb1ELb0ELb0ELb0ELb1ELb1EEENS1_21CollectiveEpilogueFwdINS6_IJS8_SA_S9_EEENS6_IJNS7_ILi1EEESI_SI_EEESC_SE_Li256ELb0ELb1ELb1ELb0EEENS1_30DynamicPersistentTileSchedulerILi256ELi256ELb1ELb1ELb0EEEEEEEEEvNT_6ParamsE,"a",@progbits
	.sectionflags	@""
	.align	4
.nv.constant0._ZN7cutlass13device_kernelIN5flash19enable_sm80_to_sm89INS1_16FlashAttnFwdSm80INS1_25CollectiveMainloopFwdSm80ILi8ELi1ELb0EN4cute5tupleIJNS5_1CILi128EEENS7_ILi96EEENS7_ILi256EEEEEELi256ENS_10bfloat16_tEfNS_4arch4Sm80ELb1ELb0ELb1ELb0ELb0ELb0ELb1ELb1EEENS1_21CollectiveEpilogueFwdINS6_IJS8_SA_S9_EEENS6_IJNS7_ILi1EEESI_SI_EEESC_SE_Li256ELb0ELb1ELb1ELb0EEENS1_30DynamicPersistentTileSchedulerILi256ELi256ELb1ELb1ELb0EEEEEEEEEvNT_6ParamsE:
	.zero		1592


//--------------------- .nv.constant0._ZN7cutlass13device_kernelIN5flash19enable_sm80_to_sm89INS1_16FlashAttnFwdSm80INS1_25CollectiveMainloopFwdSm80ILi8ELi1ELb0EN4cute5tupleIJNS5_1CILi128EEENS7_ILi64EEENS7_ILi256EEEEEELi256ENS_10bfloat16_tEfNS_4arch4Sm80ELb1ELb0ELb1ELb1ELb0ELb0ELb1ELb1EEENS1_21CollectiveEpilogueFwdINS6_IJS8_SA_S9_EEENS6_IJNS7_ILi1EEESI_SI_EEESC_SE_Li256ELb1ELb1ELb1ELb0EEENS1_36VarlenDynamicPersistentTileSchedulerILi128ELi64ELi256ELi256ELb1ELb1ELb0ELb1ELb1ELb1EEEEEEEEEvNT_6ParamsE --------------------------
	.section	.nv.constant0._ZN7cutlass13device_kernelIN5flash19enable_sm80_to_sm89INS1_16FlashAttnFwdSm80INS1_25CollectiveMainloopFwdSm80ILi8ELi1ELb0EN4cute5tupleIJNS5_1CILi128EEENS7_ILi64EEENS7_ILi256EEEEEELi256ENS_10bfloat16_tEfNS_4arch4Sm80ELb1ELb0ELb1ELb1ELb0ELb0ELb1ELb1EEENS1_21CollectiveEpilogueFwdINS6_IJS8_SA_S9_EEENS6_IJNS7_ILi1EEESI_SI_EEESC_SE_Li256ELb1ELb1ELb1ELb0EEENS1_36VarlenDynamicPersistentTileSchedulerILi128ELi64ELi256ELi256ELb1ELb1ELb0ELb1ELb1ELb1EEEEEEEEEvNT_6ParamsE,"a",@progbits
	.sectionflags	@""
	.align	4
.nv.constant0._ZN7cutlass13device_kernelIN5flash19enable_sm80_to_sm89INS1_16FlashAttnFwdSm80INS1_25CollectiveMainloopFwdSm80ILi8ELi1ELb0EN4cute5tupleIJNS5_1CILi128EEENS7_ILi64EEENS7_ILi256EEEEEELi256ENS_10bfloat16_tEfNS_4arch4Sm80ELb1ELb0ELb1ELb1ELb0ELb0ELb1ELb1EEENS1_21CollectiveEpilogueFwdINS6_IJS8_SA_S9_EEENS6_IJNS7_ILi1EEESI_SI_EEESC_SE_Li256ELb1ELb1ELb1ELb0EEENS1_36VarlenDynamicPersistentTileSchedulerILi128ELi64ELi256ELi256ELb1ELb1ELb0ELb1ELb1ELb1EEEEEEEEEvNT_6ParamsE:
	.zero		1608


//--------------------- .nv.constant0._ZN7cutlass13device_kernelIN5flash19enable_sm80_to_sm89INS1_16FlashAttnFwdSm80INS1_25CollectiveMainloopFwdSm80ILi8ELi1ELb0EN4cute5tupleIJNS5_1CILi128EEENS7_ILi48EEENS7_ILi256EEEEEELi256ENS_10bfloat16_tEfNS_4arch4Sm80ELb1ELb0ELb1ELb1ELb0ELb1ELb1ELb1EEENS1_21CollectiveEpilogueFwdINS6_IJS8_SA_S9_EEENS6_IJNS7_ILi1EEESI_SI_EEESC_SE_Li256ELb1ELb1ELb1ELb0EEENS1_36VarlenDynamicPersistentTileSchedulerILi128ELi48ELi256ELi256ELb1ELb1ELb0ELb1ELb1ELb1EEEEEEEEEvNT_6ParamsE --------------------------
	.section	.nv.constant0._ZN7cutlass13device_kernelIN5flash19enable_sm80_to_sm89INS1_16FlashAttnFwdSm80INS1_25CollectiveMainloopFwdSm80ILi8ELi1ELb0EN4cute5tupleIJNS5_1CILi128EEENS7_ILi48EEENS7_ILi256EEEEEELi256ENS_10bfloat16_tEfNS_4arch4Sm80ELb1ELb0ELb1ELb1ELb0ELb1ELb1ELb1EEENS1_21CollectiveEpilogueFwdINS6_IJS8_SA_S9_EEENS6_IJNS7_ILi1EEESI_SI_EEESC_SE_Li256ELb1ELb1ELb1ELb0EEENS1_36VarlenDynamicPersistentTileSchedulerILi128ELi48ELi256ELi256ELb1ELb1ELb0ELb1ELb1ELb1EEEEEEEEEvNT_6ParamsE,"a",@progbits
	.sectionflags	@""
	.align	4
.nv.constant0._ZN7cutlass13device_kernelIN5flash19enable_sm80_to_sm89INS1_16FlashAttnFwdSm80INS1_25CollectiveMainloopFwdSm80ILi8ELi1ELb0EN4cute5tupleIJNS5_1CILi128EEENS7_ILi48EEENS7_ILi256EEEEEELi256ENS_10bfloat16_tEfNS_4arch4Sm80ELb1ELb0ELb1ELb1ELb0ELb1ELb1ELb1EEENS1_21CollectiveEpilogueFwdINS6_IJS8_SA_S9_EEENS6_IJNS7_ILi1EEESI_SI_EEESC_SE_Li256ELb1ELb1ELb1ELb0EEENS1_36VarlenDynamicPersistentTileSchedulerILi128ELi48ELi256ELi256ELb1ELb1ELb0ELb1ELb1ELb1EEEEEEEEEvNT_6ParamsE:
	.zero		1608


//--------------------- .nv.constant0._ZN7cutlass13device_kernelIN5flash19enable_sm80_to_sm89INS1_16FlashAttnFwdSm80INS1_25CollectiveMainloopFwdSm80ILi8ELi1ELb1EN4cute5tupleIJNS5_1CILi128EEENS7_ILi64EEENS7_ILi256EEEEEELi256ENS_10bfloat16_tEfNS_4arch4Sm80ELb0ELb0ELb0ELb0ELb0ELb0ELb1ELb1EEENS1_21CollectiveEpilogueFwdINS6_IJS8_SA_S9_EEENS6_IJNS7_ILi1EEESI_SI_EEESC_SE_Li256ELb0ELb1ELb1ELb0EEENS1_19SingleTileSchedulerILb0ELb1ELb1ELi128EEEEEEEEEvNT_6ParamsE --------------------------
	.section	.nv.constant0._ZN7cutlass13device_kernelIN5flash19enable_sm80_to_sm89INS1_16FlashAttnFwdSm80INS1_25CollectiveMainloopFwdSm80ILi8ELi1ELb1EN4cute5tupleIJNS5_1CILi128EEENS7_ILi64EEENS7_ILi256EEEEEELi256ENS_10bfloat16_tEfNS_4arch4Sm80ELb0ELb0ELb0ELb0ELb0ELb0ELb1ELb1EEENS1_21CollectiveEpilogueFwdINS6_IJS8_SA_S9_EEENS6_IJNS7_ILi1EEESI_SI_EEESC_SE_Li256ELb0ELb1ELb1ELb0EEENS1_19SingleTileSchedulerILb0ELb1ELb1ELi128EEEEEEEEEvNT_6ParamsE,"a",@progbits
	.sectionflags	@""
	.align	4
.nv.constant0._ZN7cutlass13device_kernelIN5flash19enable_sm80_to_sm89INS1_16FlashAttnFwdSm80INS1_25CollectiveMainloopFwdSm80ILi8ELi1ELb1EN4cute5tupleIJNS5_1CILi128EEENS7_ILi64EEENS7_ILi256EEEEEELi256ENS_10bfloat16_tEfNS_4arch4Sm80ELb0ELb0ELb0ELb0ELb0ELb0ELb1ELb1EEENS1_21CollectiveEpilogueFwdINS6_IJS8_SA_S9_EEENS6_IJNS7_ILi1EEESI_SI_EEESC_SE_Li256ELb0ELb1ELb1ELb0EEENS1_19SingleTileSchedulerILb0ELb1ELb1ELi128EEEEEEEEEvNT_6ParamsE:
	.zero		1576


//--------------------- .nv.constant0._ZN7cutlass13device_kernelIN5flash19enable_sm80_to_sm89INS1_16FlashAttnFwdSm80INS1_25CollectiveMainloopFwdSm80ILi8ELi1ELb1EN4cute5tupleIJNS5_1CILi128EEENS7_ILi48EEENS7_ILi256EEEEEELi256ENS_10bfloat16_tEfNS_4arch4Sm80ELb0ELb0ELb0ELb1ELb0ELb0ELb1ELb1EEENS1_21CollectiveEpilogueFwdINS6_IJS8_SA_S9_EEENS6_IJNS7_ILi1EEESI_SI_EEESC_SE_Li256ELb1ELb1ELb1ELb0EEENS1_36VarlenDynamicPersistentTileSchedulerILi128ELi48ELi256ELi256ELb1ELb1ELb0ELb0ELb1ELb1EEEEEEEEEvNT_6ParamsE --------------------------
	.section	.nv.constant0._ZN7cutlass13device_kernelIN5flash19enable_sm80_to_sm89INS1_16FlashAttnFwdSm80INS1_25CollectiveMainloopFwdSm80ILi8ELi1ELb1EN4cute5tupleIJNS5_1CILi128EEENS7_ILi48EEENS7_ILi256EEEEEELi256ENS_10bfloat16_tEfNS_4arch4Sm80ELb0ELb0ELb0ELb1ELb0ELb0ELb1ELb1EEENS1_21CollectiveEpilogueFwdINS6_IJS8_SA_S9_EEENS6_IJNS7_ILi1EEESI_SI_EEESC_SE_Li256ELb1ELb1ELb1ELb0EEENS1_36VarlenDynamicPersistentTileSchedulerILi128ELi48ELi256ELi256ELb1ELb1ELb0ELb0ELb1ELb1EEEEEEEEEvNT_6ParamsE,"a",@progbits
	.sectionflags	@""
	.align	4
.nv.constant0._ZN7cutlass13device_kernelIN5flash19enable_sm80_to_sm89INS1_16FlashAttnFwdSm80INS1_25CollectiveMainloopFwdSm80ILi8ELi1ELb1EN4cute5tupleIJNS5_1CILi128EEENS7_ILi48EEENS7_ILi256EEEEEELi256ENS_10bfloat16_tEfNS_4arch4Sm80ELb0ELb0ELb0ELb1ELb0ELb0ELb1ELb1EEENS1_21CollectiveEpilogueFwdINS6_IJS8_SA_S9_EEENS6_IJNS7_ILi1EEESI_SI_EEESC_SE_Li256ELb1ELb1ELb1ELb0EEENS1_36VarlenDynamicPersistentTileSchedulerILi128ELi48ELi256ELi256ELb1ELb1ELb0ELb0ELb1ELb1EEEEEEEEEvNT_6ParamsE:
	.zero		1608


//--------------------- .nv.constant0._ZN7cutlass13device_kernelIN5flash19enable_sm80_to_sm89INS1_16FlashAttnFwdSm80INS1_25CollectiveMainloopFwdSm80ILi8ELi1ELb0EN4cute5tupleIJNS5_1CILi128EEENS7_ILi32EEENS7_ILi256EEEEEELi256ENS_10bfloat16_tEfNS_4arch4Sm80ELb0ELb0ELb0ELb1ELb0ELb1ELb1ELb1EEENS1_21CollectiveEpilogueFwdINS6_IJS8_SA_S9_EEENS6_IJNS7_ILi1EEESI_SI_EEESC_SE_Li256ELb1ELb1ELb1ELb0EEENS1_36VarlenDynamicPersistentTileSchedulerILi128ELi32ELi256ELi256ELb1ELb1ELb0ELb0ELb1ELb1EEEEEEEEEvNT_6ParamsE --------------------------
	.section	.nv.constant0._ZN7cutlass13device_kernelIN5flash19enable_sm80_to_sm89INS1_16FlashAttnFwdSm80INS1_25CollectiveMainloopFwdSm80ILi8ELi1ELb0EN4cute5tupleIJNS5_1CILi128EEENS7_ILi32EEENS7_ILi256EEEEEELi256ENS_10bfloat16_tEfNS_4arch4Sm80ELb0ELb0ELb0ELb1ELb0ELb1ELb1ELb1EEENS1_21CollectiveEpilogueFwdINS6_IJS8_SA_S9_EEENS6_IJNS7_ILi1EEESI_SI_EEESC_SE_Li256ELb1ELb1ELb1ELb0EEENS1_36VarlenDynamicPersistentTileSchedulerILi128ELi32ELi256ELi256ELb1ELb1ELb0ELb0ELb1ELb1EEEEEEEEEvNT_6ParamsE,"a",@progbits
	.sectionflags	@""
	.align	4
.nv.constant0._ZN7cutlass13device_kernelIN5flash19enable_sm80_to_sm89INS1_16FlashAttnFwdSm80INS1_25CollectiveMainloopFwdSm80ILi8ELi1ELb0EN4cute5tupleIJNS5_1CILi128EEENS7_ILi32EEENS7_ILi256EEEEEELi256ENS_10bfloat16_tEfNS_4arch4Sm80ELb0ELb0ELb0ELb1ELb0ELb1ELb1ELb1EEENS1_21CollectiveEpilogueFwdINS6_IJS8_SA_S9_EEENS6_IJNS7_ILi1EEESI_SI_EEESC_SE_Li256ELb1ELb1ELb1ELb0EEENS1_36VarlenDynamicPersistentTileSchedulerILi128ELi32ELi256ELi256ELb1ELb1ELb0ELb0ELb1ELb1EEEEEEEEEvNT_6ParamsE:
	.zero		1608


//--------------------- .nv.constant0._ZN7cutlass13device_kernelIN5flash19enable_sm80_to_sm89INS1_16FlashAttnFwdSm80INS1_25CollectiveMainloopFwdSm80ILi8ELi1ELb1EN4cute5tupleIJNS5_1CILi128EEENS7_ILi48EEENS7_ILi256EEEEEELi256ENS_10bfloat16_tEfNS_4arch4Sm80ELb0ELb1ELb0ELb0ELb0ELb0ELb1ELb1EEENS1_21CollectiveEpilogueFwdINS6_IJS8_SA_S9_EEENS6_IJNS7_ILi1EEESI_SI_EEESC_SE_Li256ELb0ELb1ELb1ELb0EEENS1_19SingleTileSchedulerILb0ELb1ELb1ELi128EEEEEEEEEvNT_6ParamsE --------------------------
	.section	.nv.constant0._ZN7cutlass13device_kernelIN5flash19enable_sm80_to_sm89INS1_16FlashAttnFwdSm80INS1_25CollectiveMainloopFwdSm80ILi8ELi1ELb1EN4cute5tupleIJNS5_1CILi128EEENS7_ILi48EEENS7_ILi256EEEEEELi256ENS_10bfloat16_tEfNS_4arch4Sm80ELb0ELb1ELb0ELb0ELb0ELb0ELb1ELb1EEENS1_21CollectiveEpilogueFwdINS6_IJS8_SA_S9_EEENS6_IJNS7_ILi1EEESI_SI_EEESC_SE_Li256ELb0ELb1ELb1ELb0EEENS1_19SingleTileSchedulerILb0ELb1ELb1ELi128EEEEEEEEEvNT_6ParamsE,"a",@progbits
	.sectionflags	@""
	.align	4
.nv.constant0._ZN7cutlass13device_kernelIN5flash19enable_sm80_to_sm89INS1_16FlashAttnFwdSm80INS1_25CollectiveMainloopFwdSm80ILi8ELi1ELb1EN4cute5tupleIJNS5_1CILi128EEENS7_ILi48EEENS7_ILi256EEEEEELi256ENS_10bfloat16_tEfNS_4arch4Sm80ELb0ELb1ELb0ELb0ELb0ELb0ELb1ELb1EEENS1_21CollectiveEpilogueFwdINS6_IJS8_SA_S9_EEENS6_IJNS7_ILi1EEESI_SI_EEESC_SE_Li256ELb0ELb1ELb1ELb0EEENS1_19SingleTileSchedulerILb0ELb1ELb1ELi128EEEEEEEEEvNT_6ParamsE:
	.zero		1576


//--------------------- .nv.constant0._ZN7cutlass13device_kernelIN5flash19enable_sm80_to_sm89INS1_16FlashAttnFwdSm80INS1_25CollectiveMainloopFwdSm80ILi8ELi1ELb1EN4cute5tupleIJNS5_1CILi128EEENS7_ILi48EEENS7_ILi256EEEEEELi256ENS_10bfloat16_tEfNS_4arch4Sm80ELb0ELb1ELb0ELb1ELb0ELb0ELb1ELb1EEENS1_21CollectiveEpilogueFwdINS6_IJS8_SA_S9_EEENS6_IJNS7_ILi1EEESI_SI_EEESC_SE_Li256ELb1ELb1ELb1ELb0EEENS1_36VarlenDynamicPersistentTileSchedulerILi128ELi48ELi256ELi256ELb1ELb1ELb0ELb1ELb0ELb1EEEEEEEEEvNT_6ParamsE --------------------------
	.section	.nv.constant0._ZN7cutlass13device_kernelIN5flash19enable_sm80_to_sm89INS1_16FlashAttnFwdSm80INS1_25CollectiveMainloopFwdSm80ILi8ELi1ELb1EN4cute5tupleIJNS5_1CILi128EEENS7_ILi48EEENS7_ILi256EEEEEELi256ENS_10bfloat16_tEfNS_4arch4Sm80ELb0ELb1ELb0ELb1ELb0ELb0ELb1ELb1EEENS1_21CollectiveEpilogueFwdINS6_IJS8_SA_S9_EEENS6_IJNS7_ILi1EEESI_SI_EEESC_SE_Li256ELb1ELb1ELb1ELb0EEENS1_36VarlenDynamicPersistentTileSchedulerILi128ELi48ELi256ELi256ELb1ELb1ELb0ELb1ELb0ELb1EEEEEEEEEvNT_6ParamsE,"a",@progbits
	.sectionflags	@""
	.align	4
.nv.constant0._ZN7cutlass13device_kernelIN5flash19enable_sm80_to_sm89INS1_16FlashAttnFwdSm80INS1_25CollectiveMainloopFwdSm80ILi8ELi1ELb1EN4cute5tupleIJNS5_1CILi128EEENS7_ILi48EEENS7_ILi256EEEEEELi256ENS_10bfloat16_tEfNS_4arch4Sm80ELb0ELb1ELb0ELb1ELb0ELb0ELb1ELb1EEENS1_21CollectiveEpilogueFwdINS6_IJS8_SA_S9_EEENS6_IJNS7_ILi1EEESI_SI_EEESC_SE_Li256ELb1ELb1ELb1ELb0EEENS1_36VarlenDynamicPersistentTileSchedulerILi128ELi48ELi256ELi256ELb1ELb1ELb0ELb1ELb0ELb1EEEEEEEEEvNT_6ParamsE:
	.zero		1608


//--------------------- .nv.constant0._ZN7cutlass13device_kernelIN5flash19enable_sm80_to_sm89INS1_16FlashAttnFwdSm80INS1_25CollectiveMainloopFwdSm80ILi8ELi1ELb0EN4cute5tupleIJNS5_1CILi128EEENS7_ILi32EEENS7_ILi256EEEEEELi256ENS_10bfloat16_tEfNS_4arch4Sm80ELb0ELb1ELb0ELb1ELb0ELb1ELb1ELb1EEENS1_21CollectiveEpilogueFwdINS6_IJS8_SA_S9_EEENS6_IJNS7_ILi1EEESI_SI_EEESC_SE_Li256ELb1ELb1ELb1ELb0EEENS1_36VarlenDynamicPersistentTileSchedulerILi128ELi32ELi256ELi256ELb1ELb1ELb0ELb1ELb0ELb1EEEEEEEEEvNT_6ParamsE --------------------------
	.section	.nv.constant0._ZN7cutlass13device_kernelIN5flash19enable_sm80_to_sm89INS1_16FlashAttnFwdSm80INS1_25CollectiveMainloopFwdSm80ILi8ELi1ELb0EN4cute5tupleIJNS5_1CILi128EEENS7_ILi32EEENS7_ILi256EEEEEELi256ENS_10bfloat16_tEfNS_4arch4Sm80ELb0ELb1ELb0ELb1ELb0ELb1ELb1ELb1EEENS1_21CollectiveEpilogueFwdINS6_IJS8_SA_S9_EEENS6_IJNS7_ILi1EEESI_SI_EEESC_SE_Li256ELb1ELb1ELb1ELb0EEENS1_36VarlenDynamicPersistentTileSchedulerILi128ELi32ELi256ELi256ELb1ELb1ELb0ELb1ELb0ELb1EEEEEEEEEvNT_6ParamsE,"a",@progbits
	.sectionflags	@""
	.align	4
.nv.constant0._ZN7cutlass13device_kernelIN5flash19enable_sm80_to_sm89INS1_16FlashAttnFwdSm80INS1_25CollectiveMainloopFwdSm80ILi8ELi1ELb0EN4cute5tupleIJNS5_1CILi128EEENS7_ILi32EEENS7_ILi256EEEEEELi256ENS_10bfloat16_tEfNS_4arch4Sm80ELb0ELb1ELb0ELb1ELb0ELb1ELb1ELb1EEENS1_21CollectiveEpilogueFwdINS6_IJS8_SA_S9_EEENS6_IJNS7_ILi1EEESI_SI_EEESC_SE_Li256ELb1ELb1ELb1ELb0EEENS1_36VarlenDynamicPersistentTileSchedulerILi128ELi32ELi256ELi256ELb1ELb1ELb0ELb1ELb0ELb1EEEEEEEEEvNT_6ParamsE:
	.zero		1608


//--------------------- .nv.constant0._ZN7cutlass13device_kernelIN5flash19enable_sm80_to_sm89INS1_16FlashAttnFwdSm80INS1_25CollectiveMainloopFwdSm80ILi8ELi1ELb1EN4cute5tupleIJNS5_1CILi128EEENS7_ILi64EEENS7_ILi256EEEEEELi256ENS_10bfloat16_tEfNS_4arch4Sm80ELb1ELb0ELb0ELb0ELb0ELb0ELb1ELb1EEENS1_21CollectiveEpilogueFwdINS6_IJS8_SA_S9_EEENS6_IJNS7_ILi1EEESI_SI_EEESC_SE_Li256ELb0ELb1ELb1ELb0EEENS1_30DynamicPersistentTileSchedulerILi256ELi256ELb1ELb1ELb0EEEEEEEEEvNT_6ParamsE --------------------------
	.section	.nv.constant0._ZN7cutlass13device_kernelIN5flash19enable_sm80_to_sm89INS1_16FlashAttnFwdSm80INS1_25CollectiveMainloopFwdSm80ILi8ELi1ELb1EN4cute5tupleIJNS5_1CILi128EEENS7_ILi64EEENS7_ILi256EEEEEELi256ENS_10bfloat16_tEfNS_4arch4Sm80ELb1ELb0ELb0ELb0ELb0ELb0ELb1ELb1EEENS1_21CollectiveEpilogueFwdINS6_IJS8_SA_S9_EEENS6_IJNS7_ILi1EEESI_SI_EEESC_SE_Li256ELb0ELb1ELb1ELb0EEENS1_30DynamicPersistentTileSchedulerILi256ELi256ELb1ELb1ELb0EEEEEEEEEvNT_6ParamsE,"a",@progbits
	.sectionflags	@""
	.align	4
.nv.constant0._ZN7cutlass13device_kernelIN5flash19enable_sm80_to_sm89INS1_16FlashAttnFwdSm80INS1_25CollectiveMainloopFwdSm80ILi8ELi1ELb1EN4cute5tupleIJNS5_1CILi128EEENS7_ILi64EEENS7_ILi256EEEEEELi256ENS_10bfloat16_tEfNS_4arch4Sm80ELb1ELb0ELb0ELb0ELb0ELb0ELb1ELb1EEENS1_21CollectiveEpilogueFwdINS6_IJS8_SA_S9_EEENS6_IJNS7_ILi1EEESI_SI_EEESC_SE_Li256ELb0ELb1ELb1ELb0EEENS1_30DynamicPersistentTileSchedulerILi256ELi256ELb1ELb1ELb0EEEEEEEEEvNT_6ParamsE:
	.zero		1592


//--------------------- .nv.constant0._ZN7cutlass13device_kernelIN5flash19enable_sm80_to_sm89INS1_16FlashAttnFwdSm80INS1_25CollectiveMainloopFwdSm80ILi8ELi1ELb1EN4cute5tupleIJNS5_1CILi128EEENS7_ILi48EEENS7_ILi256EEEEEELi256ENS_10bfloat16_tEfNS_4arch4Sm80ELb1ELb0ELb0ELb1ELb0ELb0ELb1ELb1EEENS1_21CollectiveEpilogueFwdINS6_IJS8_SA_S9_EEENS6_IJNS7_ILi1EEESI_SI_EEESC_SE_Li256ELb1ELb1ELb1ELb0EEENS1_36VarlenDynamicPersistentTileSchedulerILi128ELi48ELi256ELi256ELb1ELb1ELb0ELb1ELb1ELb1EEEEEEEEEvNT_6ParamsE --------------------------
	.section	.nv.constant0._ZN7cutlass13device_kernelIN5flash19enable_sm80_to_sm89INS1_16FlashAttnFwdSm80INS1_25CollectiveMainloopFwdSm80ILi8ELi1ELb1EN4cute5tupleIJNS5_1CILi128EEENS7_ILi48EEENS7_ILi256EEEEEELi256ENS_10bfloat16_tEfNS_4arch4Sm80ELb1ELb0ELb0ELb1ELb0ELb0ELb1ELb1EEENS1_21CollectiveEpilogueFwdINS6_IJS8_SA_S9_EEENS6_IJNS7_ILi1EEESI_SI_EEESC_SE_Li256ELb1ELb1ELb1ELb0EEENS1_36VarlenDynamicPersistentTileSchedulerILi128ELi48ELi256ELi256ELb1ELb1ELb0ELb1ELb1ELb1EEEEEEEEEvNT_6ParamsE,"a",@progbits
	.sectionflags	@""
	.align	4
.nv.constant0._ZN7cutlass13device_kernelIN5flash19enable_sm80_to_sm89INS1_16FlashAttnFwdSm80INS1_25CollectiveMainloopFwdSm80ILi8ELi1ELb1EN4cute5tupleIJNS5_1CILi128EEENS7_ILi48EEENS7_ILi256EEEEEELi256ENS_10bfloat16_tEfNS_4arch4Sm80ELb1ELb0ELb0ELb1ELb0ELb0ELb1ELb1EEENS1_21CollectiveEpilogueFwdINS6_IJS8_SA_S9_EEENS6_IJNS7_ILi1EEESI_SI_EEESC_SE_Li256ELb1ELb1ELb1ELb0EEENS1_36VarlenDynamicPersistentTileSchedulerILi128ELi48ELi256ELi256ELb1ELb1ELb0ELb1ELb1ELb1EEEEEEEEEvNT_6ParamsE:
	.zero		1608


//--------------------- .nv.constant0._ZN7cutlass13device_kernelIN5flash19enable_sm80_to_sm89INS1_16FlashAttnFwdSm80INS1_25CollectiveMainloopFwdSm80ILi8ELi1ELb0EN4cute5tupleIJNS5_1CILi128EEENS7_ILi32EEENS7_ILi256EEEEEELi256ENS_10bfloat16_tEfNS_4arch4Sm80ELb1ELb0ELb0ELb1ELb0ELb1ELb1ELb1EEENS1_21CollectiveEpilogueFwdINS6_IJS8_SA_S9_EEENS6_IJNS7_ILi1EEESI_SI_EEESC_SE_Li256ELb1ELb1ELb1ELb0EEENS1_36VarlenDynamicPersistentTileSchedulerILi128ELi32ELi256ELi256ELb1ELb1ELb0ELb1ELb1ELb1EEEEEEEEEvNT_6ParamsE --------------------------
	.section	.nv.constant0._ZN7cutlass13device_kernelIN5flash19enable_sm80_to_sm89INS1_16FlashAttnFwdSm80INS1_25CollectiveMainloopFwdSm80ILi8ELi1ELb0EN4cute5tupleIJNS5_1CILi128EEENS7_ILi32EEENS7_ILi256EEEEEELi256ENS_10bfloat16_tEfNS_4arch4Sm80ELb1ELb0ELb0ELb1ELb0ELb1ELb1ELb1EEENS1_21CollectiveEpilogueFwdINS6_IJS8_SA_S9_EEENS6_IJNS7_ILi1EEESI_SI_EEESC_SE_Li256ELb1ELb1ELb1ELb0EEENS1_36VarlenDynamicPersistentTileSchedulerILi128ELi32ELi256ELi256ELb1ELb1ELb0ELb1ELb1ELb1EEEEEEEEEvNT_6ParamsE,"a",@progbits
	.sectionflags	@""
	.align	4
.nv.constant0._ZN7cutlass13device_kernelIN5flash19enable_sm80_to_sm89INS1_16FlashAttnFwdSm80INS1_25CollectiveMainloopFwdSm80ILi8ELi1ELb0EN4cute5tupleIJNS5_1CILi128EEENS7_ILi32EEENS7_ILi256EEEEEELi256ENS_10bfloat16_tEfNS_4arch4Sm80ELb1ELb0ELb0ELb1ELb0ELb1ELb1ELb1EEENS1_21CollectiveEpilogueFwdINS6_IJS8_SA_S9_EEENS6_IJNS7_ILi1EEESI_SI_EEESC_SE_Li256ELb1ELb1ELb1ELb0EEENS1_36VarlenDynamicPersistentTileSchedulerILi128ELi32ELi256ELi256ELb1ELb1ELb0ELb1ELb1ELb1EEEEEEEEEvNT_6ParamsE:
	.zero		1608


//--------------------- .nv.constant0._ZN7cutlass13device_kernelIN5flash19enable_sm80_to_sm89INS1_16FlashAttnFwdSm80INS1_25CollectiveMainloopFwdSm80ILi8ELi1ELb0EN4cute5tupleIJNS5_1CILi128EEENS7_ILi96EEENS7_ILi256EEEEEELi256ENS_10bfloat16_tEfNS_4arch4Sm80ELb0ELb0ELb0ELb0ELb0ELb0ELb1ELb1EEENS1_21CollectiveEpilogueFwdINS6_IJS8_SA_S9_EEENS6_IJNS7_ILi1EEESI_SI_EEESC_SE_Li256ELb0ELb1ELb1ELb0EEENS1_19SingleTileSchedulerILb0ELb1ELb1ELi128EEEEEEEEEvNT_6ParamsE --------------------------
	.section	.nv.constant0._ZN7cutlass13device_kernelIN5flash19enable_sm80_to_sm89INS1_16FlashAttnFwdSm80INS1_25CollectiveMainloopFwdSm80ILi8ELi1ELb0EN4cute5tupleIJNS5_1CILi128EEENS7_ILi96EEENS7_ILi256EEEEEELi256ENS_10bfloat16_tEfNS_4arch4Sm80ELb0ELb0ELb0ELb0ELb0ELb0ELb1ELb1EEENS1_21CollectiveEpilogueFwdINS6_IJS8_SA_S9_EEENS6_IJNS7_ILi1EEESI_SI_EEESC_SE_Li256ELb0ELb1ELb1ELb0EEENS1_19SingleTileSchedulerILb0ELb1ELb1ELi128EEEEEEEEEvNT_6ParamsE,"a",@progbits
	.sectionflags	@""
	.align	4
.nv.constant0._ZN7cutlass13device_kernelIN5flash19enable_sm80_to_sm89INS1_16FlashAttnFwdSm80INS1_25CollectiveMainloopFwdSm80ILi8ELi1ELb0EN4cute5tupleIJNS5_1CILi128EEENS7_ILi96EEENS7_ILi256EEEEEELi256ENS_10bfloat16_tEfNS_4arch4Sm80ELb0ELb0ELb0ELb0ELb0ELb0ELb1ELb1EEENS1_21CollectiveEpilogueFwdINS6_IJS8_SA_S9_EEENS6_IJNS7_ILi1EEESI_SI_EEESC_SE_Li256ELb0ELb1ELb1ELb0EEENS1_19SingleTileSchedulerILb0ELb1ELb1ELi128EEEEEEEEEvNT_6ParamsE:
	.zero		1576


//--------------------- .nv.constant0._ZN7cutlass13device_kernelIN5flash19enable_sm80_to_sm89INS1_16FlashAttnFwdSm80INS1_25CollectiveMainloopFwdSm80ILi8ELi1ELb0EN4cute5tupleIJNS5_1CILi128EEENS7_ILi64EEENS7_ILi256EEEEEELi256ENS_10bfloat16_tEfNS_4arch4Sm80ELb0ELb0ELb0ELb1ELb0ELb0ELb1ELb1EEENS1_21CollectiveEpilogueFwdINS6_IJS8_SA_S9_EEENS6_IJNS7_ILi1EEESI_SI_EEESC_SE_Li256ELb1ELb1ELb1ELb0EEENS1_36VarlenDynamicPersistentTileSchedulerILi128ELi64ELi256ELi256ELb1ELb1ELb0ELb0ELb1ELb1EEEEEEEEEvNT_6ParamsE --------------------------
	.section	.nv.constant0._ZN7cutlass13device_kernelIN5flash19enable_sm80_to_sm89INS1_16FlashAttnFwdSm80INS1_25CollectiveMainloopFwdSm80ILi8ELi1ELb0EN4cute5tupleIJNS5_1CILi128EEENS7_ILi64EEENS7_ILi256EEEEEELi256ENS_10bfloat16_tEfNS_4arch4Sm80ELb0ELb0ELb0ELb1ELb0ELb0ELb1ELb1EEENS1_21CollectiveEpilogueFwdINS6_IJS8_SA_S9_EEENS6_IJNS7_ILi1EEESI_SI_EEESC_SE_Li256ELb1ELb1ELb1ELb0EEENS1_36VarlenDynamicPersistentTileSchedulerILi128ELi64ELi256ELi256ELb1ELb1ELb0ELb0ELb1ELb1EEEEEEEEEvNT_6ParamsE,"a",@progbits
	.sectionflags	@""
	.align	4
.nv.constant0._ZN7cutlass13device_kernelIN5flash19enable_sm80_to_sm89INS1_16FlashAttnFwdSm80INS1_25CollectiveMainloopFwdSm80ILi8ELi1ELb0EN4cute5tupleIJNS5_1CILi128EEENS7_ILi64EEENS7_ILi256EEEEEELi256ENS_10bfloat16_tEfNS_4arch4Sm80ELb0ELb0ELb0ELb1ELb0ELb0ELb1ELb1EEENS1_21CollectiveEpilogueFwdINS6_IJS8_SA_S9_EEENS6_IJNS7_ILi1EEESI_SI_EEESC_SE_Li256ELb1ELb1ELb1ELb0EEENS1_36VarlenDynamicPersistentTileSchedulerILi128ELi64ELi256ELi256ELb1ELb1ELb0ELb0ELb1ELb1EEEEEEEEEvNT_6ParamsE:
	.zero		1608


//--------------------- .nv.constant0._ZN7cutlass13device_kernelIN5flash19enable_sm80_to_sm89INS1_16FlashAttnFwdSm80INS1_25CollectiveMainloopFwdSm80ILi8ELi1ELb0EN4cute5tupleIJNS5_1CILi128EEENS7_ILi48EEENS7_ILi256EEEEEELi256ENS_10bfloat16_tEfNS_4arch4Sm80ELb0ELb0ELb0ELb1ELb0ELb1ELb1ELb1EEENS1_21CollectiveEpilogueFwdINS6_IJS8_SA_S9_EEENS6_IJNS7_ILi1EEESI_SI_EEESC_SE_Li256ELb1ELb1ELb1ELb0EEENS1_36VarlenDynamicPersistentTileSchedulerILi128ELi48ELi256ELi256ELb1ELb1ELb0ELb0ELb1ELb1EEEEEEEEEvNT_6ParamsE --------------------------
	.section	.nv.constant0._ZN7cutlass13device_kernelIN5flash19enable_sm80_to_sm89INS1_16FlashAttnFwdSm80INS1_25CollectiveMainloopFwdSm80ILi8ELi1ELb0EN4cute5tupleIJNS5_1CILi128EEENS7_ILi48EEENS7_ILi256EEEEEELi256ENS_10bfloat16_tEfNS_4arch4Sm80ELb0ELb0ELb0ELb1ELb0ELb1ELb1ELb1EEENS1_21CollectiveEpilogueFwdINS6_IJS8_SA_S9_EEENS6_IJNS7_ILi1EEESI_SI_EEESC_SE_Li256ELb1ELb1ELb1ELb0EEENS1_36VarlenDynamicPersistentTileSchedulerILi128ELi48ELi256ELi256ELb1ELb1ELb0ELb0ELb1ELb1EEEEEEEEEvNT_6ParamsE,"a",@progbits
	.sectionflags	@""
	.align	4
.nv.constant0._ZN7cutlass13device_kernelIN5flash19enable_sm80_to_sm89INS1_16FlashAttnFwdSm80INS1_25CollectiveMainloopFwdSm80ILi8ELi1ELb0EN4cute5tupleIJNS5_1CILi128EEENS7_ILi48EEENS7_ILi256EEEEEELi256ENS_10bfloat16_tEfNS_4arch4Sm80ELb0ELb0ELb0ELb1ELb0ELb1ELb1ELb1EEENS1_21CollectiveEpilogueFwdINS6_IJS8_SA_S9_EEENS6_IJNS7_ILi1EEESI_SI_EEESC_SE_Li256ELb1ELb1ELb1ELb0EEENS1_36VarlenDynamicPersistentTileSchedulerILi128ELi48ELi256ELi256ELb1ELb1ELb0ELb0ELb1ELb1EEEEEEEEEvNT_6ParamsE:
	.zero		1608


//--------------------- .nv.constant0._ZN7cutlass13device_kernelIN5flash19enable_sm80_to_sm89INS1_16FlashAttnFwdSm80INS1_25CollectiveMainloopFwdSm80ILi8ELi1ELb0EN4cute5tupleIJNS5_1CILi128EEENS7_ILi64EEENS7_ILi256EEEEEELi256ENS_10bfloat16_tEfNS_4arch4Sm80ELb0ELb1ELb0ELb0ELb0ELb0ELb1ELb1EEENS1_21CollectiveEpilogueFwdINS6_IJS8_SA_S9_EEENS6_IJNS7_ILi1EEESI_SI_EEESC_SE_Li256ELb0ELb1ELb1ELb0EEENS1_19SingleTileSchedulerILb0ELb1ELb1ELi128EEEEEEEEEvNT_6ParamsE --------------------------
	.section	.nv.constant0._ZN7cutlass13device_kernelIN5flash19enable_sm80_to_sm89INS1_16FlashAttnFwdSm80INS1_25CollectiveMainloopFwdSm80ILi8ELi1ELb0EN4cute5tupleIJNS5_1CILi128EEENS7_ILi64EEENS7_ILi256EEEEEELi256ENS_10bfloat16_tEfNS_4arch4Sm80ELb0ELb1ELb0ELb0ELb0ELb0ELb1ELb1EEENS1_21CollectiveEpilogueFwdINS6_IJS8_SA_S9_EEENS6_IJNS7_ILi1EEESI_SI_EEESC_SE_Li256ELb0ELb1ELb1ELb0EEENS1_19SingleTileSchedulerILb0ELb1ELb1ELi128EEEEEEEEEvNT_6ParamsE,"a",@progbits
	.sectionflags	@""
	.align	4
.nv.constant0._ZN7cutlass13device_kernelIN5flash19enable_sm80_to_sm89INS1_16FlashAttnFwdSm80INS1_25CollectiveMainloopFwdSm80ILi8ELi1ELb0EN4cute5tupleIJNS5_1CILi128EEENS7_ILi64EEENS7_ILi256EEEEEELi256ENS_10bfloat16_tEfNS_4arch4Sm80ELb0ELb1ELb0ELb0ELb0ELb0ELb1ELb1EEENS1_21CollectiveEpilogueFwdINS6_IJS8_SA_S9_EEENS6_IJNS7_ILi1EEESI_SI_EEESC_SE_Li256ELb0ELb1ELb1ELb0EEENS1_19SingleTileSchedulerILb0ELb1ELb1ELi128EEEEEEEEEvNT_6ParamsE:
	.zero		1576


//--------------------- .nv.constant0._ZN7cutlass13device_kernelIN5flash19enable_sm80_to_sm89INS1_16FlashAttnFwdSm80INS1_25CollectiveMainloopFwdSm80ILi8ELi1ELb0EN4cute5tupleIJNS5_1CILi128EEENS7_ILi64EEENS7_ILi256EEEEEELi256ENS_10bfloat16_tEfNS_4arch4Sm80ELb0ELb1ELb0ELb1ELb0ELb0ELb1ELb1EEENS1_21CollectiveEpilogueFwdINS6_IJS8_SA_S9_EEENS6_IJNS7_ILi1EEESI_SI_EEESC_SE_Li256ELb1ELb1ELb1ELb0EEENS1_36VarlenDynamicPersistentTileSchedulerILi128ELi64ELi256ELi256ELb1ELb1ELb0ELb1ELb0ELb1EEEEEEEEEvNT_6ParamsE --------------------------
	.section	.nv.constant0._ZN7cutlass13device_kernelIN5flash19enable_sm80_to_sm89INS1_16FlashAttnFwdSm80INS1_25CollectiveMainloopFwdSm80ILi8ELi1ELb0EN4cute5tupleIJNS5_1CILi128EEENS7_ILi64EEENS7_ILi256EEEEEELi256ENS_10bfloat16_tEfNS_4arch4Sm80ELb0ELb1ELb0ELb1ELb0ELb0ELb1ELb1EEENS1_21CollectiveEpilogueFwdINS6_IJS8_SA_S9_EEENS6_IJNS7_ILi1EEESI_SI_EEESC_SE_Li256ELb1ELb1ELb1ELb0EEENS1_36VarlenDynamicPersistentTileSchedulerILi128ELi64ELi256ELi256ELb1ELb1ELb0ELb1ELb0ELb1EEEEEEEEEvNT_6ParamsE,"a",@progbits
	.sectionflags	@""
	.align	4
.nv.constant0._ZN7cutlass13device_kernelIN5flash19enable_sm80_to_sm89INS1_16FlashAttnFwdSm80INS1_25CollectiveMainloopFwdSm80ILi8ELi1ELb0EN4cute5tupleIJNS5_1CILi128EEENS7_ILi64EEENS7_ILi256EEEEEELi256ENS_10bfloat16_tEfNS_4arch4Sm80ELb0ELb1ELb0ELb1ELb0ELb0ELb1ELb1EEENS1_21CollectiveEpilogueFwdINS6_IJS8_SA_S9_EEENS6_IJNS7_ILi1EEESI_SI_EEESC_SE_Li256ELb1ELb1ELb1ELb0EEENS1_36VarlenDynamicPersistentTileSchedulerILi128ELi64ELi256ELi256ELb1ELb1ELb0ELb1ELb0ELb1EEEEEEEEEvNT_6ParamsE:
	.zero		1608


//--------------------- .nv.constant0._ZN7cutlass13device_kernelIN5flash19enable_sm80_to_sm89INS1_16FlashAttnFwdSm80INS1_25CollectiveMainloopFwdSm80ILi8ELi1ELb0EN4cute5tupleIJNS5_1CILi128EEENS7_ILi48EEENS7_ILi256EEEEEELi256ENS_10bfloat16_tEfNS_4arch4Sm80ELb0ELb1ELb0ELb1ELb0ELb1ELb1ELb1EEENS1_21CollectiveEpilogueFwdINS6_IJS8_SA_S9_EEENS6_IJNS7_ILi1EEESI_SI_EEESC_SE_Li256ELb1ELb1ELb1ELb0EEENS1_36VarlenDynamicPersistentTileSchedulerILi128ELi48ELi256ELi256ELb1ELb1ELb0ELb1ELb0ELb1EEEEEEEEEvNT_6ParamsE --------------------------
	.section	.nv.constant0._ZN7cutlass13device_kernelIN5flash19enable_sm80_to_sm89INS1_16FlashAttnFwdSm80INS1_25CollectiveMainloopFwdSm80ILi8ELi1ELb0EN4cute5tupleIJNS5_1CILi128EEENS7_ILi48EEENS7_ILi256EEEEEELi256ENS_10bfloat16_tEfNS_4arch4Sm80ELb0ELb1ELb0ELb1ELb0ELb1ELb1ELb1EEENS1_21CollectiveEpilogueFwdINS6_IJS8_SA_S9_EEENS6_IJNS7_ILi1EEESI_SI_EEESC_SE_Li256ELb1ELb1ELb1ELb0EEENS1_36VarlenDynamicPersistentTileSchedulerILi128ELi48ELi256ELi256ELb1ELb1ELb0ELb1ELb0ELb1EEEEEEEEEvNT_6ParamsE,"a",@progbits
	.sectionflags	@""
	.align	4
.nv.constant0._ZN7cutlass13device_kernelIN5flash19enable_sm80_to_sm89INS1_16FlashAttnFwdSm80INS1_25CollectiveMainloopFwdSm80ILi8ELi1ELb0EN4cute5tupleIJNS5_1CILi128EEENS7_ILi48EEENS7_ILi256EEEEEELi256ENS_10bfloat16_tEfNS_4arch4Sm80ELb0ELb1ELb0ELb1ELb0ELb1ELb1ELb1EEENS1_21CollectiveEpilogueFwdINS6_IJS8_SA_S9_EEENS6_IJNS7_ILi1EEESI_SI_EEESC_SE_Li256ELb1ELb1ELb1ELb0EEENS1_36VarlenDynamicPersistentTileSchedulerILi128ELi48ELi256ELi256ELb1ELb1ELb0ELb1ELb0ELb1EEEEEEEEEvNT_6ParamsE:
	.zero		1608


//--------------------- .nv.constant0._ZN7cutlass13device_kernelIN5flash19enable_sm80_to_sm89INS1_16FlashAttnFwdSm80INS1_25CollectiveMainloopFwdSm80ILi8ELi1ELb0EN4cute5tupleIJNS5_1CILi128EEENS7_ILi96EEENS7_ILi256EEEEEELi256ENS_10bfloat16_tEfNS_4arch4Sm80ELb1ELb0ELb0ELb0ELb0ELb0ELb1ELb1EEENS1_21CollectiveEpilogueFwdINS6_IJS8_SA_S9_EEENS6_IJNS7_ILi1EEESI_SI_EEESC_SE_Li256ELb0ELb1ELb1ELb0EEENS1_30DynamicPersistentTileSchedulerILi256ELi256ELb1ELb1ELb0EEEEEEEEEvNT_6ParamsE --------------------------
	.section	.nv.constant0._ZN7cutlass13device_kernelIN5flash19enable_sm80_to_sm89INS1_16FlashAttnFwdSm80INS1_25CollectiveMainloopFwdSm80ILi8ELi1ELb0EN4cute5tupleIJNS5_1CILi128EEENS7_ILi96EEENS7_ILi256EEEEEELi256ENS_10bfloat16_tEfNS_4arch4Sm80ELb1ELb0ELb0ELb0ELb0ELb0ELb1ELb1EEENS1_21CollectiveEpilogueFwdINS6_IJS8_SA_S9_EEENS6_IJNS7_ILi1EEESI_SI_EEESC_SE_Li256ELb0ELb1ELb1ELb0EEENS1_30DynamicPersistentTileSchedulerILi256ELi256ELb1ELb1ELb0EEEEEEEEEvNT_6ParamsE,"a",@progbits
	.sectionflags	@""
	.align	4
.nv.constant0._ZN7cutlass13device_kernelIN5flash19enable_sm80_to_sm89INS1_16FlashAttnFwdSm80INS1_25CollectiveMainloopFwdSm80ILi8ELi1ELb0EN4cute5tupleIJNS5_1CILi128EEENS7_ILi96EEENS7_ILi256EEEEEELi256ENS_10bfloat16_tEfNS_4arch4Sm80ELb1ELb0ELb0ELb0ELb0ELb0ELb1ELb1EEENS1_21CollectiveEpilogueFwdINS6_IJS8_SA_S9_EEENS6_IJNS7_ILi1EEESI_SI_EEESC_SE_Li256ELb0ELb1ELb1ELb0EEENS1_30DynamicPersistentTileSchedulerILi256ELi256ELb1ELb1ELb0EEEEEEEEEvNT_6ParamsE:
	.zero		1592


//--------------------- .nv.constant0._ZN7cutlass13device_kernelIN5flash19enable_sm80_to_sm89INS1_16FlashAttnFwdSm80INS1_25CollectiveMainloopFwdSm80ILi8ELi1ELb0EN4cute5tupleIJNS5_1CILi128EEENS7_ILi64EEENS7_ILi256EEEEEELi256ENS_10bfloat16_tEfNS_4arch4Sm80ELb1ELb0ELb0ELb1ELb0ELb0ELb1ELb1EEENS1_21CollectiveEpilogueFwdINS6_IJS8_SA_S9_EEENS6_IJNS7_ILi1EEESI_SI_EEESC_SE_Li256ELb1ELb1ELb1ELb0EEENS1_36VarlenDynamicPersistentTileSchedulerILi128ELi64ELi256ELi256ELb1ELb1ELb0ELb1ELb1ELb1EEEEEEEEEvNT_6ParamsE --------------------------
	.section	.nv.constant0._ZN7cutlass13device_kernelIN5flash19enable_sm80_to_sm89INS1_16FlashAttnFwdSm80INS1_25CollectiveMainloopFwdSm80ILi8ELi1ELb0EN4cute5tupleIJNS5_1CILi128EEENS7_ILi64EEENS7_ILi256EEEEEELi256ENS_10bfloat16_tEfNS_4arch4Sm80ELb1ELb0ELb0ELb1ELb0ELb0ELb1ELb1EEENS1_21CollectiveEpilogueFwdINS6_IJS8_SA_S9_EEENS6_IJNS7_ILi1EEESI_SI_EEESC_SE_Li256ELb1ELb1ELb1ELb0EEENS1_36VarlenDynamicPersistentTileSchedulerILi128ELi64ELi256ELi256ELb1ELb1ELb0ELb1ELb1ELb1EEEEEEEEEvNT_6ParamsE,"a",@progbits
	.sectionflags	@""
	.align	4
.nv.constant0._ZN7cutlass13device_kernelIN5flash19enable_sm80_to_sm89INS1_16FlashAttnFwdSm80INS1_25CollectiveMainloopFwdSm80ILi8ELi1ELb0EN4cute5tupleIJNS5_1CILi128EEENS7_ILi64EEENS7_ILi256EEEEEELi256ENS_10bfloat16_tEfNS_4arch4Sm80ELb1ELb0ELb0ELb1ELb0ELb0ELb1ELb1EEENS1_21CollectiveEpilogueFwdINS6_IJS8_SA_S9_EEENS6_IJNS7_ILi1EEESI_SI_EEESC_SE_Li256ELb1ELb1ELb1ELb0EEENS1_36VarlenDynamicPersistentTileSchedulerILi128ELi64ELi256ELi256ELb1ELb1ELb0ELb1ELb1ELb1EEEEEEEEEvNT_6ParamsE:
	.zero		1608


//--------------------- .nv.constant0._ZN7cutlass13device_kernelIN5flash19enable_sm80_to_sm89INS1_16FlashAttnFwdSm80INS1_25CollectiveMainloopFwdSm80ILi8ELi1ELb0EN4cute5tupleIJNS5_1CILi128EEENS7_ILi48EEENS7_ILi256EEEEEELi256ENS_10bfloat16_tEfNS_4arch4Sm80ELb1ELb0ELb0ELb1ELb0ELb1ELb1ELb1EEENS1_21CollectiveEpilogueFwdINS6_IJS8_SA_S9_EEENS6_IJNS7_ILi1EEESI_SI_EEESC_SE_Li256ELb1ELb1ELb1ELb0EEENS1_36VarlenDynamicPersistentTileSchedulerILi128ELi48ELi256ELi256ELb1ELb1ELb0ELb1ELb1ELb1EEEEEEEEEvNT_6ParamsE --------------------------
	.section	.nv.constant0._ZN7cutlass13device_kernelIN5flash19enable_sm80_to_sm89INS1_16FlashAttnFwdSm80INS1_25CollectiveMainloopFwdSm80ILi8ELi1ELb0EN4cute5tupleIJNS5_1CILi128EEENS7_ILi48EEENS7_ILi256EEEEEELi256ENS_10bfloat16_tEfNS_4arch4Sm80ELb1ELb0ELb0ELb1ELb0ELb1ELb1ELb1EEENS1_21CollectiveEpilogueFwdINS6_IJS8_SA_S9_EEENS6_IJNS7_ILi1EEESI_SI_EEESC_SE_Li256ELb1ELb1ELb1ELb0EEENS1_36VarlenDynamicPersistentTileSchedulerILi128ELi48ELi256ELi256ELb1ELb1ELb0ELb1ELb1ELb1EEEEEEEEEvNT_6ParamsE,"a",@progbits
	.sectionflags	@""
	.align	4
.nv.constant0._ZN7cutlass13device_kernelIN5flash19enable_sm80_to_sm89INS1_16FlashAttnFwdSm80INS1_25CollectiveMainloopFwdSm80ILi8ELi1ELb0EN4cute5tupleIJNS5_1CILi128EEENS7_ILi48EEENS7_ILi256EEEEEELi256ENS_10bfloat16_tEfNS_4arch4Sm80ELb1ELb0ELb0ELb1ELb0ELb1ELb1ELb1EEENS1_21CollectiveEpilogueFwdINS6_IJS8_SA_S9_EEENS6_IJNS7_ILi1EEESI_SI_EEESC_SE_Li256ELb1ELb1ELb1ELb0EEENS1_36VarlenDynamicPersistentTileSchedulerILi128ELi48ELi256ELi256ELb1ELb1ELb0ELb1ELb1ELb1EEEEEEEEEvNT_6ParamsE:
	.zero		1608


//--------------------- SYMBOLS --------------------------

	.type		.nv.reservedSmem.offset0,@object
	.size		.nv.reservedSmem.offset0,0x4
